def attn_fwd(
    Q,
    K,
    V,
    Out,
    Lse,
    sm_scale,
    stride_qz,
    stride_qh,
    stride_qm,
    stride_qk,
    stride_kz,
    stride_kh,
    stride_kn,
    stride_kk,
    stride_vz,
    stride_vh,
    stride_vn,
    stride_vk,
    stride_oz,
    stride_oh,
    stride_om,
    stride_ok,
    seqlen_q,
    seqlen_k,
    BLOCK_M: tl.constexpr,
    BLOCK_N: tl.constexpr,
    HEAD_DIM: tl.constexpr,
    CAUSAL: tl.constexpr,
):
    start_m = tl.program_id(0)
    off_hz = tl.program_id(1)
    q_off = off_hz * stride_qh
    k_off = off_hz * stride_kh
    v_off = off_hz * stride_vh
    offs_m = start_m * BLOCK_M + tl.arange(0, BLOCK_M)
    offs_d = tl.arange(0, HEAD_DIM)
    offs_n = tl.arange(0, BLOCK_N)
    q_ptrs = Q + q_off + offs_m[:, None] * stride_qm + offs_d[None, :] * stride_qk
    k_ptrs = K + k_off + offs_d[:, None] * stride_kk + offs_n[None, :] * stride_kn
    v_ptrs = V + v_off + offs_n[:, None] * stride_vn + offs_d[None, :] * stride_vk
    m_i = tl.full([BLOCK_M], float("-inf"), dtype=tl.float32)
    l_i = tl.zeros([BLOCK_M], dtype=tl.float32) + 1.0
    acc = tl.zeros([BLOCK_M, HEAD_DIM], dtype=tl.float32)
    q = tl.load(q_ptrs)
    acc, l_i, m_i = _attn_fwd_inner(
        acc,
        l_i,
        m_i,
        q,
        k_ptrs,
        v_ptrs,
        sm_scale,
        stride_kn,
        stride_vn,
        start_m,
        seqlen_k,
        BLOCK_M,
        BLOCK_N,
        HEAD_DIM,
        CAUSAL,
    )
    acc = acc / l_i[:, None]
    lse = m_i + tl.math.log2(l_i) / 1.4426950408889634
    o_ptrs = (
        Out
        + off_hz * stride_oh
        + offs_m[:, None] * stride_om
        + offs_d[None, :] * stride_ok
    )
    tl.store(o_ptrs, acc.to(Out.dtype.element_ty))
    tl.store(Lse + off_hz * seqlen_q + offs_m, lse)

# config = {"BLOCK_M": 256, "BLOCK_N": 128, "HEAD_DIM": 256, "arch": "sm_100", "causal": false, "dtype": "bf16", "num_stages": 2, "num_warps": 16}
# arch = sm_100


// ===== COMPILED SASS (sm_100a) =====

	.target	sm_100a

	.elftype	@"ET_EXEC"


//--------------------- .note.nv.tkinfo           --------------------------
	.section	.note.nv.tkinfo,"",@"SHT_NOTE"
	.sectionflags	@"SHF_NOTE_NV_TKINFO"
	.tkinfo
        /*0018*/ 	.word	0x00000081
        /*0030*/ 	.string	""
        /*0030*/ 	.string	"ptxas-blackwell"
        /*0030*/ 	.string	"Cuda compilation tools, release 12.9, V12.9.86"
        /*0030*/ 	.string	"Build cuda_12.9.r12.9/compiler.36037853_0"
        /*0030*/ 	.string	"-v  -suppress-debug-info  -lineinfo  -arch sm_100a "



//--------------------- .note.nv.cuver            --------------------------
	.section	.note.nv.cuver,"",@"SHT_NOTE"
	.sectionflags	@"SHF_NOTE_NV_CUVER"
        /*0018*/ 	.short	0x0001
        /*001a*/ 	.short	0x0064
        /*001c*/ 	.short	0x0001
        /*001e*/ 	.short	0x0000
        /*0020*/ 	.short	0x0001
        /*0022*/ 	.short	0x0000


//--------------------- .nv.info                  --------------------------
	.section	.nv.info,"",@"SHT_CUDA_INFO"
	.align	4


	//----- nvinfo : EIATTR_REGCOUNT
	.align		4
        /*0000*/ 	.byte	0x04, 0x2f
        /*0002*/ 	.short	(.L_2 - .L_1)
	.align		4
.L_1:
        /*0004*/ 	.word	index@(attn_fwd)
        /*0008*/ 	.word	0x00000020


	//----- nvinfo : EIATTR_FRAME_SIZE
	.align		4
.L_2:
        /*000c*/ 	.byte	0x04, 0x11
        /*000e*/ 	.short	(.L_4 - .L_3)
	.align		4
.L_3:
        /*0010*/ 	.word	index@(attn_fwd)
        /*0014*/ 	.word	0x00002ea0


	//----- nvinfo : EIATTR_MIN_STACK_SIZE
	.align		4
.L_4:
        /*0018*/ 	.byte	0x04, 0x12
        /*001a*/ 	.short	(.L_6 - .L_5)
	.align		4
.L_5:
        /*001c*/ 	.word	index@(attn_fwd)
        /*0020*/ 	.word	0x00002ea0
.L_6:


//--------------------- .nv.info.attn_fwd         --------------------------
	.section	.nv.info.attn_fwd,"",@"SHT_CUDA_INFO"
	.sectionflags	@""
	.align	4


	//----- nvinfo : EIATTR_CUDA_API_VERSION
	.align		4
        /*0000*/ 	.byte	0x04, 0x37
        /*0002*/ 	.short	(.L_8 - .L_7)
.L_7:
        /*0004*/ 	.word	0x00000081


	//----- nvinfo : EIATTR_KPARAM_INFO
	.align		4
.L_8:
        /*0008*/ 	.byte	0x04, 0x17
        /*000a*/ 	.short	(.L_10 - .L_9)
.L_9:
        /*000c*/ 	.word	0x00000000
        /*0010*/ 	.short	0x0019
        /*0012*/ 	.short	0x0080
        /*0014*/ 	.byte	0x00, 0xf4, 0x21, 0x00


	//----- nvinfo : EIATTR_KPARAM_INFO
	.align		4
.L_10:
        /*0018*/ 	.byte	0x04, 0x17
        /*001a*/ 	.short	(.L_12 - .L_11)
.L_11:
        /*001c*/ 	.word	0x00000000
        /*0020*/ 	.short	0x0018
        /*0022*/ 	.short	0x0078
        /*0024*/ 	.byte	0x00, 0xf4, 0x21, 0x00


	//----- nvinfo : EIATTR_KPARAM_INFO
	.align		4
.L_12:
        /*0028*/ 	.byte	0x04, 0x17
        /*002a*/ 	.short	(.L_14 - .L_13)
.L_13:
        /*002c*/ 	.word	0x00000000
        /*0030*/ 	.short	0x0017
        /*0032*/ 	.short	0x0070
        /*0034*/ 	.byte	0x00, 0xf0, 0x11, 0x00


	//----- nvinfo : EIATTR_KPARAM_INFO
	.align		4
.L_14:
        /*0038*/ 	.byte	0x04, 0x17
        /*003a*/ 	.short	(.L_16 - .L_15)
.L_15:
        /*003c*/ 	.word	0x00000000
        /*0040*/ 	.short	0x0016
        /*0042*/ 	.short	0x006c
        /*0044*/ 	.byte	0x00, 0xf0, 0x11, 0x00


	//----- nvinfo : EIATTR_KPARAM_INFO
	.align		4
.L_16:
        /*0048*/ 	.byte	0x04, 0x17
        /*004a*/ 	.short	(.L_18 - .L_17)
.L_17:
        /*004c*/ 	.word	0x00000000
        /*0050*/ 	.short	0x0015
        /*0052*/ 	.short	0x0068
        /*0054*/ 	.byte	0x00, 0xf0, 0x11, 0x00


	//----- nvinfo : EIATTR_KPARAM_INFO
	.align		4
.L_18:
        /*0058*/ 	.byte	0x04, 0x17
        /*005a*/ 	.short	(.L_20 - .L_19)
.L_19:
        /*005c*/ 	.word	0x00000000
        /*0060*/ 	.short	0x0014
        /*0062*/ 	.short	0x0064
        /*0064*/ 	.byte	0x00, 0xf0, 0x11, 0x00


	//----- nvinfo : EIATTR_KPARAM_INFO
	.align		4
.L_20:
        /*0068*/ 	.byte	0x04, 0x17
        /*006a*/ 	.short	(.L_22 - .L_21)
.L_21:
        /*006c*/ 	.word	0x00000000
        /*0070*/ 	.short	0x0013
        /*0072*/ 	.short	0x0060
        /*0074*/ 	.byte	0x00, 0xf0, 0x11, 0x00


	//----- nvinfo : EIATTR_KPARAM_INFO
	.align		4
.L_22:
        /*0078*/ 	.byte	0x04, 0x17
        /*007a*/ 	.short	(.L_24 - .L_23)
.L_23:
        /*007c*/ 	.word	0x00000000
        /*0080*/ 	.short	0x0012
        /*0082*/ 	.short	0x005c
        /*0084*/ 	.byte	0x00, 0xf0, 0x11, 0x00


	//----- nvinfo : EIATTR_KPARAM_INFO
	.align		4
.L_24:
        /*0088*/ 	.byte	0x04, 0x17
        /*008a*/ 	.short	(.L_26 - .L_25)
.L_25:
        /*008c*/ 	.word	0x00000000
        /*0090*/ 	.short	0x0011
        /*0092*/ 	.short	0x0058
        /*0094*/ 	.byte	0x00, 0xf0, 0x11, 0x00


	//----- nvinfo : EIATTR_KPARAM_INFO
	.align		4
.L_26:
        /*0098*/ 	.byte	0x04, 0x17
        /*009a*/ 	.short	(.L_28 - .L_27)
.L_27:
        /*009c*/ 	.word	0x00000000
        /*00a0*/ 	.short	0x0010
        /*00a2*/ 	.short	0x0054
        /*00a4*/ 	.byte	0x00, 0xf0, 0x11, 0x00


	//----- nvinfo : EIATTR_KPARAM_INFO
	.align		4
.L_28:
        /*00a8*/ 	.byte	0x04, 0x17
        /*00aa*/ 	.short	(.L_30 - .L_29)
.L_29:
        /*00ac*/ 	.word	0x00000000
        /*00b0*/ 	.short	0x000f
        /*00b2*/ 	.short	0x0050
        /*00b4*/ 	.byte	0x00, 0xf0, 0x11, 0x00


	//----- nvinfo : EIATTR_KPARAM_INFO
	.align		4
.L_30:
        /*00b8*/ 	.byte	0x04, 0x17
        /*00ba*/ 	.short	(.L_32 - .L_31)
.L_31:
        /*00bc*/ 	.word	0x00000000
        /*00c0*/ 	.short	0x000e
        /*00c2*/ 	.short	0x004c
        /*00c4*/ 	.byte	0x00, 0xf0, 0x11, 0x00


	//----- nvinfo : EIATTR_KPARAM_INFO
	.align		4
.L_32:
        /*00c8*/ 	.byte	0x04, 0x17
        /*00ca*/ 	.short	(.L_34 - .L_33)
.L_33:
        /*00cc*/ 	.word	0x00000000
        /*00d0*/ 	.short	0x000d
        /*00d2*/ 	.short	0x0048
        /*00d4*/ 	.byte	0x00, 0xf0, 0x11, 0x00


	//----- nvinfo : EIATTR_KPARAM_INFO
	.align		4
.L_34:
        /*00d8*/ 	.byte	0x04, 0x17
        /*00da*/ 	.short	(.L_36 - .L_35)
.L_35:
        /*00dc*/ 	.word	0x00000000
        /*00e0*/ 	.short	0x000c
        /*00e2*/ 	.short	0x0044
        /*00e4*/ 	.byte	0x00, 0xf0, 0x11, 0x00


	//----- nvinfo : EIATTR_KPARAM_INFO
	.align		4
.L_36:
        /*00e8*/ 	.byte	0x04, 0x17
        /*00ea*/ 	.short	(.L_38 - .L_37)
.L_37:
        /*00ec*/ 	.word	0x00000000
        /*00f0*/ 	.short	0x000b
        /*00f2*/ 	.short	0x0040
        /*00f4*/ 	.byte	0x00, 0xf0, 0x11, 0x00


	//----- nvinfo : EIATTR_KPARAM_INFO
	.align		4
.L_38:
        /*00f8*/ 	.byte	0x04, 0x17
        /*00fa*/ 	.short	(.L_40 - .L_39)
.L_39:
        /*00fc*/ 	.word	0x00000000
        /*0100*/ 	.short	0x000a
        /*0102*/ 	.short	0x003c
        /*0104*/ 	.byte	0x00, 0xf0, 0x11, 0x00


	//----- nvinfo : EIATTR_KPARAM_INFO
	.align		4
.L_40:
        /*0108*/ 	.byte	0x04, 0x17
        /*010a*/ 	.short	(.L_42 - .L_41)
.L_41:
        /*010c*/ 	.word	0x00000000
        /*0110*/ 	.short	0x0009
        /*0112*/ 	.short	0x0038
        /*0114*/ 	.byte	0x00, 0xf0, 0x11, 0x00


	//----- nvinfo : EIATTR_KPARAM_INFO
	.align		4
.L_42:
        /*0118*/ 	.byte	0x04, 0x17
        /*011a*/ 	.short	(.L_44 - .L_43)
.L_43:
        /*011c*/ 	.word	0x00000000
        /*0120*/ 	.short	0x0008
        /*0122*/ 	.short	0x0034
        /*0124*/ 	.byte	0x00, 0xf0, 0x11, 0x00


	//----- nvinfo : EIATTR_KPARAM_INFO
	.align		4
.L_44:
        /*0128*/ 	.byte	0x04, 0x17
        /*012a*/ 	.short	(.L_46 - .L_45)
.L_45:
        /*012c*/ 	.word	0x00000000
        /*0130*/ 	.short	0x0007
        /*0132*/ 	.short	0x0030
        /*0134*/ 	.byte	0x00, 0xf0, 0x11, 0x00


	//----- nvinfo : EIATTR_KPARAM_INFO
	.align		4
.L_46:
        /*0138*/ 	.byte	0x04, 0x17
        /*013a*/ 	.short	(.L_48 - .L_47)
.L_47:
        /*013c*/ 	.word	0x00000000
        /*0140*/ 	.short	0x0006
        /*0142*/ 	.short	0x002c
        /*0144*/ 	.byte	0x00, 0xf0, 0x11, 0x00


	//----- nvinfo : EIATTR_KPARAM_INFO
	.align		4
.L_48:
        /*0148*/ 	.byte	0x04, 0x17
        /*014a*/ 	.short	(.L_50 - .L_49)
.L_49:
        /*014c*/ 	.word	0x00000000
        /*0150*/ 	.short	0x0005
        /*0152*/ 	.short	0x0028
        /*0154*/ 	.byte	0x00, 0xf0, 0x11, 0x00


	//----- nvinfo : EIATTR_KPARAM_INFO
	.align		4
.L_50:
        /*0158*/ 	.byte	0x04, 0x17
        /*015a*/ 	.short	(.L_52 - .L_51)
.L_51:
        /*015c*/ 	.word	0x00000000
        /*0160*/ 	.short	0x0004
        /*0162*/ 	.short	0x0020
        /*0164*/ 	.byte	0x00, 0xf4, 0x21, 0x00


	//----- nvinfo : EIATTR_KPARAM_INFO
	.align		4
.L_52:
        /*0168*/ 	.byte	0x04, 0x17
        /*016a*/ 	.short	(.L_54 - .L_53)
.L_53:
        /*016c*/ 	.word	0x00000000
        /*0170*/ 	.short	0x0003
        /*0172*/ 	.short	0x0018
        /*0174*/ 	.byte	0x00, 0xf4, 0x21, 0x00


	//----- nvinfo : EIATTR_KPARAM_INFO
	.align		4
.L_54:
        /*0178*/ 	.byte	0x04, 0x17
        /*017a*/ 	.short	(.L_56 - .L_55)
.L_55:
        /*017c*/ 	.word	0x00000000
        /*0180*/ 	.short	0x0002
        /*0182*/ 	.short	0x0010
        /*0184*/ 	.byte	0x00, 0xf4, 0x21, 0x00


	//----- nvinfo : EIATTR_KPARAM_INFO
	.align		4
.L_56:
        /*0188*/ 	.byte	0x04, 0x17
        /*018a*/ 	.short	(.L_58 - .L_57)
.L_57:
        /*018c*/ 	.word	0x00000000
        /*0190*/ 	.short	0x0001
        /*0192*/ 	.short	0x0008
        /*0194*/ 	.byte	0x00, 0xf4, 0x21, 0x00


	//----- nvinfo : EIATTR_KPARAM_INFO
	.align		4
.L_58:
        /*0198*/ 	.byte	0x04, 0x17
        /*019a*/ 	.short	(.L_60 - .L_59)
.L_59:
        /*019c*/ 	.word	0x00000000
        /*01a0*/ 	.short	0x0000
        /*01a2*/ 	.short	0x0000
        /*01a4*/ 	.byte	0x00, 0xf4, 0x21, 0x00


	//----- nvinfo : EIATTR_SPARSE_MMA_MASK
	.align		4
.L_60:
        /*01a8*/ 	.byte	0x03, 0x50
        /*01aa*/ 	.short	0x0000


	//----- nvinfo : EIATTR_MAXREG_COUNT
	.align		4
        /*01ac*/ 	.byte	0x03, 0x1b
        /*01ae*/ 	.short	0x0080


	//----- nvinfo : EIATTR_NUM_BARRIERS
	.align		4
        /*01b0*/ 	.byte	0x02, 0x4c
        /*01b2*/ 	.byte	0x01
	.zero		1


	//----- nvinfo : EIATTR_ANNOTATIONS
	.align		4
        /*01b4*/ 	.byte	0x04, 0x55
        /*01b6*/ 	.short	(.L_62 - .L_61)


	//   ....[0]....
.L_61:
        /*01b8*/ 	.word	0x00000001
        /*01bc*/ 	.byte	0xd0, 0x00, 0x00, 0x00, 0x01, 0x00, 0x00, 0x00, 0x30, 0x01, 0x00, 0x00, 0x01, 0x00, 0x00, 0x00
        /* <DEDUP_REMOVED lines=68> */
        /*060c*/ 	.byte	0xa0, 0x1a, 0x00, 0x00, 0x01, 0x00, 0x00, 0x00, 0xb0, 0x1a, 0x00, 0x00


	//----- nvinfo : EIATTR_COOP_GROUP_MASK_REGIDS
	.align		4
.L_62:
        /*0618*/ 	.byte	0x04, 0x29
        /*061a*/ 	.short	(.L_64 - .L_63)


	//   ....[0]....
.L_63:
        /*061c*/ 	.word	0xffffffff


	//   ....[1]....
        /*0620*/ 	.word	0xffffffff


	//   ....[2]....
        /*0624*/ 	.word	0xffffffff


	//   ....[3]....
        /*0628*/ 	.word	0xffffffff


	//   ....[4]....
        /*062c*/ 	.word	0xffffffff


	//   ....[5]....
        /*0630*/ 	.word	0xffffffff


	//   ....[6]....
        /*0634*/ 	.word	0xffffffff


	//   ....[7]....
        /*0638*/ 	.word	0xffffffff


	//----- nvinfo : EIATTR_COOP_GROUP_INSTR_OFFSETS
	.align		4
.L_64:
        /*063c*/ 	.byte	0x04, 0x28
        /*063e*/ 	.short	(.L_66 - .L_65)


	//   ....[0]....
.L_65:
        /*0640*/ 	.word	0x0001ab20


	//   ....[1]....
        /*0644*/ 	.word	0x0001abf0


	//   ....[2]....
        /*0648*/ 	.word	0x0001ae60


	//   ....[3]....
        /*064c*/ 	.word	0x0001af50


	//   ....[4]....
        /*0650*/ 	.word	0x0002c370


	//   ....[5]....
        /*0654*/ 	.word	0x0002c3b0


	//   ....[6]....
        /*0658*/ 	.word	0x0002c3e0


	//   ....[7]....
        /*065c*/ 	.word	0x0002c3f0


	//----- nvinfo : EIATTR_VRC_CTA_INIT_COUNT
	.align		4
.L_66:
        /*0660*/ 	.byte	0x02, 0x4a
	.zero		1
	.zero		1


	//----- nvinfo : EIATTR_EXIT_INSTR_OFFSETS
	.align		4
        /*0664*/ 	.byte	0x04, 0x1c
        /*0666*/ 	.short	(.L_68 - .L_67)


	//   ....[0]....
.L_67:
        /*0668*/ 	.word	0x00036230


	//   ....[1]....
        /*066c*/ 	.word	0x00036270


	//----- nvinfo : EIATTR_REQNTID
	.align		4
.L_68:
        /*0670*/ 	.byte	0x04, 0x10
        /*0672*/ 	.short	(.L_70 - .L_69)
.L_69:
        /*0674*/ 	.word	0x00000200
        /*0678*/ 	.word	0x00000001
        /*067c*/ 	.word	0x00000001


	//----- nvinfo : EIATTR_CBANK_PARAM_SIZE
	.align		4
.L_70:
        /*0680*/ 	.byte	0x03, 0x19
        /*0682*/ 	.short	0x0088


	//----- nvinfo : EIATTR_PARAM_CBANK
	.align		4
        /*0684*/ 	.byte	0x04, 0x0a
        /*0686*/ 	.short	(.L_72 - .L_71)
	.align		4
.L_71:
        /*0688*/ 	.word	index@(.nv.constant0.attn_fwd)
        /*068c*/ 	.short	0x0380
        /*068e*/ 	.short	0x0088


	//----- nvinfo : EIATTR_SW_WAR
	.align		4
.L_72:
        /*0690*/ 	.byte	0x04, 0x36
        /*0692*/ 	.short	(.L_74 - .L_73)
.L_73:
        /*0694*/ 	.word	0x00000008
.L_74:


//--------------------- .nv.compat                --------------------------
	.section	.nv.compat,"",@"SHT_CUDA_COMPAT_INFO"
	.align	4
        /*0000*/ 	.byte	0x02, 0x02, 0x01, 0x00, 0x02, 0x05, 0x05, 0x00, 0x02, 0x03, 0x00, 0x00, 0x02, 0x06, 0x01, 0x00


//--------------------- .nv.callgraph             --------------------------
	.section	.nv.callgraph,"",@"SHT_CUDA_CALLGRAPH"
	.align	4
	.sectionentsize	8
	.align		4
        /*0000*/ 	.word	0x00000000
	.align		4
        /*0004*/ 	.word	0xffffffff
	.align		4
        /*0008*/ 	.word	0x00000000
	.align		4
        /*000c*/ 	.word	0xfffffffe
	.align		4
        /*0010*/ 	.word	0x00000000
	.align		4
        /*0014*/ 	.word	0xfffffffd
	.align		4
        /*0018*/ 	.word	0x00000000
	.align		4
        /*001c*/ 	.word	0xfffffffc


//--------------------- .nv.constant4             --------------------------
	.section	.nv.constant4,"a",@progbits
	.align	8
	.align		8
.nv.constant4:
        /*0000*/ 	.dword	_$_str


//--------------------- .text.attn_fwd            --------------------------
	.section	.text.attn_fwd,"ax",@progbits
	.align	128
        .global         attn_fwd
        .type           attn_fwd,@function
        .size           attn_fwd,(.L_x_3 - attn_fwd)
        .other          attn_fwd,@"STO_CUDA_ENTRY STV_DEFAULT"
attn_fwd:
.text.attn_fwd:
[----:B------:R-:W0:Y:S01]  /*0000*/  LDC R1, c[0x0][0x37c] ;  /* 0x0000df00ff017b82 */ /* 0x000e220000000800 */
[----:B------:R-:W1:Y:S07]  /*0010*/  S2R R6, SR_TID.X ;  /* 0x0000000000067919 */ /* 0x000e6e0000002100 */
[----:B------:R-:W2:Y:S01]  /*0020*/  LDC R26, c[0x0][0x3b8] ;  /* 0x0000ee00ff1a7b82 */ /* 0x000ea20000000800 */
[----:B0-----:R-:W-:Y:S01]  /*0030*/  VIADD R1, R1, 0xffffd160 ;  /* 0xffffd16001017836 */ /* 0x001fe20000000000 */
[----:B------:R-:W0:Y:S01]  /*0040*/  LDCU.64 UR4, c[0x0][0x3b0] ;  /* 0x00007600ff0477ac */ /* 0x000e220008000a00 */
[----:B------:R-:W3:Y:S05]  /*0050*/  LDCU.64 UR8, c[0x0][0x358] ;  /* 0x00006b00ff0877ac */ /* 0x000eea0008000a00 */
[----:B------:R-:W0:Y:S01]  /*0060*/  S2UR UR6, SR_CTAID.Y ;  /* 0x00000000000679c3 */ /* 0x000e220000002600 */
[----:B-1----:R-:W-:Y:S01]  /*0070*/  SHF.R.U32.HI R0, RZ, 0x8, R6 ;  /* 0x00000008ff007819 */ /* 0x002fe20000011606 */
[----:B0-----:R-:W-:-:S03]  /*0080*/  UIMAD UR4, UR6, UR4, URZ ;  /* 0x00000004060472a4 */ /* 0x001fc6000f8e02ff */
[----:B------:R-:W-:Y:S01]  /*0090*/  SGXT.U32 R2, R0, 0x1 ;  /* 0x000000010002781a */ /* 0x000fe20000000000 */
[----:B------:R-:W-:-:S04]  /*00a0*/  USHF.L.U32 UR7, UR4, 0x1, URZ ;  /* 0x0000000104077899 */ /* 0x000fc800080006ff */
[----:B--2---:R-:W-:-:S04]  /*00b0*/  IMAD R4, R2, R26, RZ ;  /* 0x0000001a02047224 */ /* 0x004fc800078e02ff */
[----:B------:R-:W-:-:S05]  /*00c0*/  IMAD R0, R26, 0x2, R4 ;  /* 0x000000021a007824 */ /* 0x000fca00078e0204 */
[----:B------:R0:W-:Y:S02]  /*00d0*/  STL [R1+0x50], R0 ;  /* 0x0000500001007387 */ /* 0x0001e40000100800 */
[----:B0-----:R-:W-:-:S05]  /*00e0*/  LEA R0, R26, R0, 0x1 ;  /* 0x000000001a007211 */ /* 0x001fca00078e08ff */
[----:B------:R-:W-:-:S04]  /*00f0*/  IMAD R0, R26, 0x2, R0 ;  /* 0x000000021a007824 */ /* 0x000fc800078e0200 */
[----:B------:R-:W-:-:S05]  /*0100*/  IMAD R5, R26, 0x2, R0 ;  /* 0x000000021a057824 */ /* 0x000fca00078e0200 */
[----:B------:R-:W-:-:S05]  /*0110*/  LEA R27, R26, R5, 0x1 ;  /* 0x000000051a1b7211 */ /* 0x000fca00078e08ff */
[C---:B------:R-:W-:Y:S01]  /*0120*/  IMAD R0, R26.reuse, 0x2, R27 ;  /* 0x000000021a007824 */ /* 0x040fe200078e021b */
[----:B------:R-:W-:Y:S04]  /*0130*/  STL [R1+0xae4], R27 ;  /* 0x000ae41b01007387 */ /* 0x000fe80000100800 */
[----:B------:R0:W-:Y:S02]  /*0140*/  STL [R1+0x54], R0 ;  /* 0x0000540001007387 */ /* 0x0001e40000100800 */
[----:B0-----:R-:W-:-:S05]  /*0150*/  IMAD R0, R26, 0x2, R0 ;  /* 0x000000021a007824 */ /* 0x001fca00078e0200 */
[C---:B------:R-:W-:Y:S01]  /*0160*/  LEA R13, R26.reuse, R0, 0x1 ;  /* 0x000000001a0d7211 */ /* 0x040fe200078e08ff */
[----:B------:R0:W-:Y:S04]  /*0170*/  STL [R1+0xc0], R0 ;  /* 0x0000c00001007387 */ /* 0x0001e80000100800 */
[----:B------:R-:W-:-:S05]  /*0180*/  IMAD R28, R26, 0x2, R13 ;  /* 0x000000021a1c7824 */ /* 0x000fca00078e020d */
[----:B------:R-:W-:Y:S01]  /*0190*/  STL [R1+0xae8], R28 ;  /* 0x000ae81c01007387 */ /* 0x000fe20000100800 */
[----:B0-----:R-:W-:-:S05]  /*01a0*/  IMAD R0, R26, 0x2, R28 ;  /* 0x000000021a007824 */ /* 0x001fca00078e021c */
[----:B------:R0:W-:Y:S02]  /*01b0*/  STL [R1+0x58], R0 ;  /* 0x0000580001007387 */ /* 0x0001e40000100800 */
[----:B0-----:R-:W-:-:S05]  /*01c0*/  LEA R0, R26, R0, 0x1 ;  /* 0x000000001a007211 */ /* 0x001fca00078e08ff */
[C---:B------:R-:W-:Y:S01]  /*01d0*/  IMAD R15, R26.reuse, 0x2, R0 ;  /* 0x000000021a0f7824 */ /* 0x040fe200078e0200 */
[----:B------:R0:W-:Y:S03]  /*01e0*/  STL [R1+0xc8], R0 ;  /* 0x0000c80001007387 */ /* 0x0001e60000100800 */
[----:B------:R-:W-:-:S05]  /*01f0*/  IMAD R29, R26, 0x2, R15 ;  /* 0x000000021a1d7824 */ /* 0x000fca00078e020f */
[----:B0-----:R-:W-:-:S05]  /*0200*/  LEA R0, R26, R29, 0x1 ;  /* 0x0000001d1a007211 */ /* 0x001fca00078e08ff */
[----:B------:R0:W-:Y:S02]  /*0210*/  STL [R1+0x5c], R0 ;  /* 0x00005c0001007387 */ /* 0x0001e40000100800 */
[----:B0-----:R-:W-:-:S04]  /*0220*/  IMAD R0, R26, 0x2, R0 ;  /* 0x000000021a007824 */ /* 0x001fc800078e0200 */
[C---:B------:R-:W-:Y:S01]  /*0230*/  IMAD R17, R26.reuse, 0x2, R0 ;  /* 0x000000021a117824 */ /* 0x040fe200078e0200 */
[----:B------:R0:W-:Y:S04]  /*0240*/  STL [R1+0xcc], R0 ;  /* 0x0000cc0001007387 */ /* 0x0001e80000100800 */
[----:B0-----:R-:W-:-:S05]  /*0250*/  LEA R0, R26, R17, 0x1 ;  /* 0x000000111a007211 */ /* 0x001fca00078e08ff */
[----:B------:R0:W-:Y:S02]  /*0260*/  STL [R1], R0 ;  /* 0x0000000001007387 */ /* 0x0001e40000100800 */
[----:B0-----:R-:W-:-:S05]  /*0270*/  IMAD R0, R26, 0x2, R0 ;  /* 0x000000021a007824 */ /* 0x001fca00078e0200 */
[----:B------:R0:W-:Y:S02]  /*0280*/  STL [R1+0x60], R0 ;  /* 0x0000600001007387 */ /* 0x0001e40000100800 */
[----:B0-----:R-:W-:-:S05]  /*0290*/  IMAD R0, R26, 0x2, R0 ;  /* 0x000000021a007824 */ /* 0x001fca00078e0200 */
[C---:B------:R-:W-:Y:S01]  /*02a0*/  LEA R24, R26.reuse, R0, 0x1 ;  /* 0x000000001a187211 */ /* 0x040fe200078e08ff */
[----:B------:R0:W-:Y:S04]  /*02b0*/  STL [R1+0xd4], R0 ;  /* 0x0000d40001007387 */ /* 0x0001e80000100800 */
[----:B0-----:R-:W-:-:S05]  /*02c0*/  IMAD R0, R26, 0x2, R24 ;  /* 0x000000021a007824 */ /* 0x001fca00078e0218 */
[----:B------:R0:W-:Y:S02]  /*02d0*/  STL [R1+0x4], R0 ;  /* 0x0000040001007387 */ /* 0x0001e40000100800 */
[----:B0-----:R-:W-:-:S05]  /*02e0*/  IMAD R0, R26, 0x2, R0 ;  /* 0x000000021a007824 */ /* 0x001fca00078e0200 */
[----:B------:R0:W-:Y:S02]  /*02f0*/  STL [R1+0x64], R0 ;  /* 0x0000640001007387 */ /* 0x0001e40000100800 */
[----:B0-----:R-:W-:-:S05]  /*0300*/  LEA R0, R26, R0, 0x1 ;  /* 0x000000001a007211 */ /* 0x001fca00078e08ff */
[C---:B------:R-:W-:Y:S01]  /*0310*/  IMAD R25, R26.reuse, 0x2, R0 ;  /* 0x000000021a197824 */ /* 0x040fe200078e0200 */
[----:B------:R0:W-:Y:S03]  /*0320*/  STL [R1+0xd8], R0 ;  /* 0x0000d80001007387 */ /* 0x0001e60000100800 */
[----:B0-----:R-:W-:-:S05]  /*0330*/  IMAD R0, R26, 0x2, R25 ;  /* 0x000000021a007824 */ /* 0x001fca00078e0219 */
[----:B------:R0:W-:Y:S02]  /*0340*/  STL [R1+0x8], R0 ;  /* 0x0000080001007387 */ /* 0x0001e40000100800 */
[----:B0-----:R-:W-:-:S05]  /*0350*/  LEA R0, R26, R0, 0x1 ;  /* 0x000000001a007211 */ /* 0x001fca00078e08ff */
[----:B------:R0:W-:Y:S02]  /*0360*/  STL [R1+0x68], R0 ;  /* 0x0000680001007387 */ /* 0x0001e40000100800 */
[----:B0-----:R-:W-:-:S04]  /*0370*/  IMAD R0, R26, 0x2, R0 ;  /* 0x000000021a007824 */ /* 0x001fc800078e0200 */
[C---:B------:R-:W-:Y:S01]  /*0380*/  IMAD R22, R26.reuse, 0x2, R0 ;  /* 0x000000021a167824 */ /* 0x040fe200078e0200 */
[----:B------:R0:W-:Y:S04]  /*0390*/  STL [R1+0xe4], R0 ;  /* 0x0000e40001007387 */ /* 0x0001e80000100800 */
[----:B0-----:R-:W-:-:S05]  /*03a0*/  LEA R0, R26, R22, 0x1 ;  /* 0x000000161a007211 */ /* 0x001fca00078e08ff */
[----:B------:R0:W-:Y:S02]  /*03b0*/  STL [R1+0xc], R0 ;  /* 0x00000c0001007387 */ /* 0x0001e40000100800 */
        /* <DEDUP_REMOVED lines=12> */
[----:B------:R-:W-:-:S05]  /*0480*/  IMAD R2, R26, 0x2, R18 ;  /* 0x000000021a027824 */ /* 0x000fca00078e0212 */
[----:B------:R1:W-:Y:S01]  /*0490*/  STL [R1+0x14], R2 ;  /* 0x0000140201007387 */ /* 0x0003e20000100800 */
[----:B0-----:R-:W0:Y:S01]  /*04a0*/  S2R R0, SR_CTAID.X ;  /* 0x0000000000007919 */ /* 0x001e220000002500 */
[----:B-1----:R-:W-:-:S05]  /*04b0*/  LEA R2, R26, R2, 0x1 ;  /* 0x000000021a027211 */ /* 0x002fca00078e08ff */
[----:B------:R1:W-:Y:S02]  /*04c0*/  STL [R1+0x80], R2 ;  /* 0x0000800201007387 */ /* 0x0003e40000100800 */
[----:B-1----:R-:W-:-:S04]  /*04d0*/  IMAD R2, R26, 0x2, R2 ;  /* 0x000000021a027824 */ /* 0x002fc800078e0202 */
[C---:B------:R-:W-:Y:S01]  /*04e0*/  IMAD R11, R26.reuse, 0x2, R2 ;  /* 0x000000021a0b7824 */ /* 0x040fe200078e0202 */
[----:B------:R1:W-:Y:S04]  /*04f0*/  STL [R1+0xf8], R2 ;  /* 0x0000f80201007387 */ /* 0x0003e80000100800 */
[----:B-1----:R-:W-:-:S05]  /*0500*/  LEA R2, R26, R11, 0x1 ;  /* 0x0000000b1a027211 */ /* 0x002fca00078e08ff */
[----:B------:R1:W-:Y:S02]  /*0510*/  STL [R1+0x20], R2 ;  /* 0x0000200201007387 */ /* 0x0003e40000100800 */
[----:B-1----:R-:W-:-:S04]  /*0520*/  IMAD R2, R26, 0x2, R2 ;  /* 0x000000021a027824 */ /* 0x002fc800078e0202 */
[C---:B------:R-:W-:Y:S01]  /*0530*/  IMAD R7, R26.reuse, 0x2, R2 ;  /* 0x000000021a077824 */ /* 0x040fe200078e0202 */
[----:B------:R1:W-:Y:S04]  /*0540*/  STL [R1+0x8c], R2 ;  /* 0x00008c0201007387 */ /* 0x0003e80000100800 */
[----:B------:R2:W-:Y:S01]  /*0550*/  STL [R1+0x100], R7 ;  /* 0x0001000701007387 */ /* 0x0005e20000100800 */
[----:B------:R-:W-:Y:S01]  /*0560*/  LEA R21, R26, R7, 0x1 ;  /* 0x000000071a157211 */ /* 0x000fe200078e08ff */
[----:B-1----:R-:W1:Y:S01]  /*0570*/  LDC.64 R2, c[0x0][0x380] ;  /* 0x0000e000ff027b82 */ /* 0x002e620000000a00 */
[----:B--2---:R-:W-:-:S03]  /*0580*/  LOP3.LUT R7, R6, 0xff, RZ, 0xc0, !PT ;  /* 0x000000ff06077812 */ /* 0x004fc600078ec0ff */
[----:B------:R-:W-:Y:S02]  /*0590*/  IMAD R6, R26, 0x2, R21 ;  /* 0x000000021a067824 */ /* 0x000fe400078e0215 */
[----:B0-----:R-:W-:-:S03]  /*05a0*/  IMAD R0, R0, 0x100, R7 ;  /* 0x0000010000007824 */ /* 0x001fc600078e0207 */
[----:B------:R0:W-:Y:S01]  /*05b0*/  STL [R1+0x2c], R6 ;  /* 0x00002c0601007387 */ /* 0x0001e20000100800 */
[----:B------:R-:W-:Y:S01]  /*05c0*/  IMAD R0, R0, UR5, RZ ;  /* 0x0000000500007c24 */ /* 0x000fe2000f8e02ff */
[----:B------:R-:W-:-:S04]  /*05d0*/  UIMAD.WIDE UR4, UR4, 0x2, URZ ;  /* 0x00000002040478a5 */ /* 0x000fc8000f8e02ff */
[C---:B------:R-:W-:Y:S01]  /*05e0*/  SHF.L.U32 R7, R0.reuse, 0x1, RZ ;  /* 0x0000000100077819 */ /* 0x040fe200000006ff */
[----:B------:R-:W-:Y:S01]  /*05f0*/  IMAD.HI R0, R0, 0x2, RZ ;  /* 0x0000000200007827 */ /* 0x000fe200078e02ff */
[----:B0-----:R-:W-:Y:S02]  /*0600*/  LEA R6, R26, R6, 0x1 ;  /* 0x000000061a067211 */ /* 0x001fe400078e08ff */
[----:B-1----:R-:W-:-:S03]  /*0610*/  IADD3 R7, P0, P1, R7, UR7, R2 ;  /* 0x0000000707077c10 */ /* 0x002fc6000f91e002 */
[----:B------:R0:W-:Y:S01]  /*0620*/  STL [R1+0x98], R6 ;  /* 0x0000980601007387 */ /* 0x0001e20000100800 */
[----:B------:R-:W-:Y:S02]  /*0630*/  IADD3.X R0, PT, PT, R0, UR5, R3, P0, P1 ;  /* 0x0000000500007c10 */ /* 0x000fe400087e2403 */
[----:B------:R-:W-:-:S04]  /*0640*/  LEA R2, P0, R4, R7, 0x1 ;  /* 0x0000000704027211 */ /* 0x000fc800078008ff */
[-C--:B------:R-:W-:Y:S01]  /*0650*/  LEA.HI.X.SX32 R3, R4, R0.reuse, 0x1, P0 ;  /* 0x0000000004037211 */ /* 0x080fe200000f0eff */
[----:B0-----:R-:W-:Y:S01]  /*0660*/  IMAD R6, R26, 0x2, R6 ;  /* 0x000000021a067824 */ /* 0x001fe200078e0206 */
[-C--:B------:R-:W-:Y:S02]  /*0670*/  LEA R4, P0, R5, R7.reuse, 0x1 ;  /* 0x0000000705047211 */ /* 0x080fe400078008ff */
[-C--:B------:R-:W-:Y:S01]  /*0680*/  LEA R14, P1, R15, R7.reuse, 0x1 ;  /* 0x000000070f0e7211 */ /* 0x080fe200078208ff */
[----:B---3--:R0:W2:Y:S01]  /*0690*/  LDG.E.U16 R28, desc[UR8][R2.64] ;  /* 0x00000008021c7981 */ /* 0x0080a2000c1e1500 */
[-C--:B------:R-:W-:Y:S02]  /*06a0*/  LEA.HI.X.SX32 R5, R5, R0.reuse, 0x1, P0 ;  /* 0x0000000005057211 */ /* 0x080fe400000f0eff */
[----:B------:R-:W-:Y:S01]  /*06b0*/  LEA R12, P0, R13, R7, 0x1 ;  /* 0x000000070d0c7211 */ /* 0x000fe200078008ff */
[----:B------:R1:W-:Y:S01]  /*06c0*/  STL [R1+0x110], R6 ;  /* 0x0001100601007387 */ /* 0x0003e20000100800 */
[----:B------:R-:W-:-:S02]  /*06d0*/  LEA.HI.X.SX32 R15, R15, R0, 0x1, P1 ;  /* 0x000000000f0f7211 */ /* 0x000fc400008f0eff */
[----:B------:R-:W-:Y:S01]  /*06e0*/  LEA.HI.X.SX32 R13, R13, R0, 0x1, P0 ;  /* 0x000000000d0d7211 */ /* 0x000fe200000f0eff */
[----:B------:R3:W4:Y:S04]  /*06f0*/  LDG.E.U16 R27, desc[UR8][R4.64] ;  /* 0x00000008041b7981 */ /* 0x000728000c1e1500 */
[----:B------:R-:W5:Y:S01]  /*0700*/  LDG.E.U16 R12, desc[UR8][R12.64] ;  /* 0x000000080c0c7981 */ /* 0x000f62000c1e1500 */
[----:B-1----:R-:W-:-:S04]  /*0710*/  IMAD R6, R26, 0x2, R6 ;  /* 0x000000021a067824 */ /* 0x002fc800078e0206 */
[C---:B------:R-:W-:Y:S01]  /*0720*/  IMAD R8, R26.reuse, 0x2, R6 ;  /* 0x000000021a087824 */ /* 0x040fe200078e0206 */
[----:B------:R1:W2:Y:S04]  /*0730*/  LDG.E.U16 R13, desc[UR8][R14.64] ;  /* 0x000000080e0d7981 */ /* 0x0002a8000c1e1500 */
        /* <DEDUP_REMOVED lines=9> */
[C---:B------:R-:W-:Y:S01]  /*07d0*/  IMAD R2, R26.reuse, 0x2, R8 ;  /* 0x000000021a027824 */ /* 0x040fe200078e0208 */
[----:B------:R-:W-:Y:S03]  /*07e0*/  STL [R1+0x7c], R8 ;  /* 0x00007c0801007387 */ /* 0x000fe60000100800 */
[C---:B------:R-:W-:Y:S01]  /*07f0*/  IMAD R10, R26.reuse, 0x2, R2 ;  /* 0x000000021a0a7824 */ /* 0x040fe200078e0202 */
[----:B------:R0:W-:Y:S04]  /*0800*/  STL [R1+0xfc], R2 ;  /* 0x0000fc0201007387 */ /* 0x0001e80000100800 */
[----:B0-----:R-:W-:-:S05]  /*0810*/  LEA R2, R26, R10, 0x1 ;  /* 0x0000000a1a027211 */ /* 0x001fca00078e08ff */
[----:B------:R0:W-:Y:S02]  /*0820*/  STL [R1+0x1c], R2 ;  /* 0x00001c0201007387 */ /* 0x0001e40000100800 */
[----:B0-----:R-:W-:-:S05]  /*0830*/  IMAD R2, R26, 0x2, R2 ;  /* 0x000000021a027824 */ /* 0x001fca00078e0202 */
[----:B------:R0:W-:Y:S02]  /*0840*/  STL [R1+0x78], R2 ;  /* 0x0000780201007387 */ /* 0x0001e40000100800 */
[----:B0-----:R-:W-:-:S05]  /*0850*/  IMAD R2, R26, 0x2, R2 ;  /* 0x000000021a027824 */ /* 0x001fca00078e0202 */
[----:B------:R0:W-:Y:S02]  /*0860*/  STL [R1+0x104], R2 ;  /* 0x0001040201007387 */ /* 0x0001e40000100800 */
[----:B0-----:R-:W-:-:S05]  /*0870*/  LEA R2, R26, R2, 0x1 ;  /* 0x000000021a027211 */ /* 0x001fca00078e08ff */
[----:B------:R-:W-:-:S05]  /*0880*/  IMAD R3, R26, 0x2, R2 ;  /* 0x000000021a037824 */ /* 0x000fca00078e0202 */
[----:B------:R0:W-:Y:S02]  /*0890*/  STL [R1+0x24], R3 ;  /* 0x0000240301007387 */ /* 0x0001e40000100800 */
[----:B0-----:R-:W-:-:S05]  /*08a0*/  IMAD R3, R26, 0x2, R3 ;  /* 0x000000021a037824 */ /* 0x001fca00078e0203 */
[----:B------:R0:W-:Y:S02]  /*08b0*/  STL [R1+0x84], R3 ;  /* 0x0000840301007387 */ /* 0x0001e40000100800 */
[----:B0-----:R-:W-:-:S05]  /*08c0*/  LEA R3, R26, R3, 0x1 ;  /* 0x000000031a037211 */ /* 0x001fca00078e08ff */
[C---:B---3--:R-:W-:Y:S01]  /*08d0*/  IMAD R4, R26.reuse, 0x2, R3 ;  /* 0x000000021a047824 */ /* 0x048fe200078e0203 */
        /* <DEDUP_REMOVED lines=20> */
[----:B------:R0:W-:Y:S02]  /*0a20*/  STL [R1+0x124], R3 ;  /* 0x0001240301007387 */ /* 0x0001e40000100800 */
[----:B0-----:R-:W-:-:S04]  /*0a30*/  IMAD R3, R26, 0x2, R3 ;  /* 0x000000021a037824 */ /* 0x001fc800078e0203 */
[----:B------:R-:W-:-:S05]  /*0a40*/  IMAD R8, R26, 0x2, R3 ;  /* 0x000000021a087824 */ /* 0x000fca00078e0203 */
[----:B------:R0:W-:Y:S02]  /*0a50*/  STL [R1+0x48], R8 ;  /* 0x0000480801007387 */ /* 0x0001e40000100800 */
[----:B0-----:R-:W-:-:S05]  /*0a60*/  LEA R8, R26, R8, 0x1 ;  /* 0x000000081a087211 */ /* 0x001fca00078e08ff */
[----:B------:R0:W-:Y:S02]  /*0a70*/  STL [R1+0xa8], R8 ;  /* 0x0000a80801007387 */ /* 0x0001e40000100800 */
[----:B0-----:R-:W-:-:S05]  /*0a80*/  IMAD R8, R26, 0x2, R8 ;  /* 0x000000021a087824 */ /* 0x001fca00078e0208 */
[----:B------:R0:W-:Y:S02]  /*0a90*/  STL [R1+0x12c], R8 ;  /* 0x00012c0801007387 */ /* 0x0001e40000100800 */
[----:B0-----:R-:W-:-:S05]  /*0aa0*/  IMAD R8, R26, 0x2, R8 ;  /* 0x000000021a087824 */ /* 0x001fca00078e0208 */
[----:B------:R-:W-:-:S05]  /*0ab0*/  LEA R16, R26, R8, 0x1 ;  /* 0x000000081a107211 */ /* 0x000fca00078e08ff */
[C---:B------:R-:W-:Y:S01]  /*0ac0*/  IMAD R20, R26.reuse, 0x2, R16 ;  /* 0x000000021a147824 */ /* 0x040fe200078e0210 */
[----:B------:R0:W-:Y:S04]  /*0ad0*/  STL [R1+0x4c], R16 ;  /* 0x00004c1001007387 */ /* 0x0001e80000100800 */
[----:B------:R3:W-:Y:S01]  /*0ae0*/  STL [R1+0xa4], R20 ;  /* 0x0000a41401007387 */ /* 0x0007e20000100800 */
[----:B0-----:R-:W-:Y:S01]  /*0af0*/  LEA R16, P0, R17, R7, 0x1 ;  /* 0x0000000711107211 */ /* 0x001fe200078008ff */
[----:B---3--:R-:W-:-:S03]  /*0b00*/  IMAD R20, R26, 0x2, R20 ;  /* 0x000000021a147824 */ /* 0x008fc600078e0214 */
[----:B------:R-:W-:Y:S02]  /*0b10*/  LEA.HI.X.SX32 R17, R17, R0, 0x1, P0 ;  /* 0x0000000011117211 */ /* 0x000fe400000f0eff */
[----:B------:R0:W-:Y:S04]  /*0b20*/  STL [R1+0x128], R20 ;  /* 0x0001281401007387 */ /* 0x0001e80000100800 */
[----:B------:R3:W4:Y:S01]  /*0b30*/  LDG.E.U16 R17, desc[UR8][R16.64] ;  /* 0x0000000810117981 */ /* 0x000722000c1e1500 */
[----:B-1----:R-:W-:Y:S02]  /*0b40*/  LEA R14, P0, R24, R7, 0x1 ;  /* 0x00000007180e7211 */ /* 0x002fe400078008ff */
[----:B0-----:R-:W-:Y:S01]  /*0b50*/  LEA R20, R26, R20, 0x1 ;  /* 0x000000141a147211 */ /* 0x001fe200078e08ff */
[----:B--2---:R0:W-:Y:S01]  /*0b60*/  STL [R1+0x240], R13 ;  /* 0x0002400d01007387 */ /* 0x0041e20000100800 */
[----:B------:R-:W-:-:S03]  /*0b70*/  LEA.HI.X.SX32 R15, R24, R0, 0x1, P0 ;  /* 0x00000000180f7211 */ /* 0x000fc600000f0eff */
[----:B-----5:R1:W-:Y:S04]  /*0b80*/  STL [R1+0x130], R12 ;  /* 0x0001300c01007387 */ /* 0x0203e80000100800 */
[----:B------:R2:W5:Y:S01]  /*0b90*/  LDG.E.U16 R15, desc[UR8][R14.64] ;  /* 0x000000080e0f7981 */ /* 0x000562000c1e1500 */
[----:B0-----:R-:W-:Y:S01]  /*0ba0*/  IMAD R13, R26, 0x2, R20 ;  /* 0x000000021a0d7824 */ /* 0x001fe200078e0214 */
[----:B-1----:R-:W-:-:S04]  /*0bb0*/  LEA R12, P1, R25, R7, 0x1 ;  /* 0x00000007190c7211 */ /* 0x002fc800078208ff */
[----:B------:R0:W-:Y:S02]  /*0bc0*/  STL [R1+0x40], R13 ;  /* 0x0000400d01007387 */ /* 0x0001e40000100800 */
[----:B0-----:R-:W-:-:S05]  /*0bd0*/  LEA.HI.X.SX32 R13, R25, R0, 0x1, P1 ;  /* 0x00000000190d7211 */ /* 0x001fca00008f0eff */
[----:B------:R0:W5:Y:S01]  /*0be0*/  LDG.E.U16 R25, desc[UR8][R12.64] ;  /* 0x000000080c197981 */ /* 0x000162000c1e1500 */
[----:B------:R-:W-:-:S05]  /*0bf0*/  IMAD R24, R26, 0x2, R20 ;  /* 0x000000021a187824 */ /* 0x000fca00078e0214 */
[----:B------:R-:W-:Y:S02]  /*0c00*/  LEA R24, R26, R24, 0x1 ;  /* 0x000000181a187211 */ /* 0x000fe400078e08ff */
[-C--:B---3--:R-:W-:Y:S02]  /*0c10*/  LEA R16, P0, R22, R7.reuse, 0x1 ;  /* 0x0000000716107211 */ /* 0x088fe400078008ff */
[-C--:B--2---:R-:W-:Y:S01]  /*0c20*/  LEA R14, P1, R18, R7.reuse, 0x1 ;  /* 0x00000007120e7211 */ /* 0x084fe200078208ff */
[----:B----4-:R1:W-:Y:S04]  /*0c30*/  STL [R1+0x23c], R17 ;  /* 0x00023c1101007387 */ /* 0x0103e80000100800 */
[----:B------:R2:W-:Y:S01]  /*0c40*/  STL [R1+0x88], R24 ;  /* 0x0000881801007387 */ /* 0x0005e20000100800 */
[----:B-1----:R-:W-:Y:S01]  /*0c50*/  LEA.HI.X.SX32 R17, R22, R0, 0x1, P0 ;  /* 0x0000000016117211 */ /* 0x002fe200000f0eff */
[----:B--2---:R-:W-:Y:S01]  /*0c60*/  IMAD R24, R26, 0x2, R24 ;  /* 0x000000021a187824 */ /* 0x004fe200078e0218 */
[----:B0-----:R-:W-:-:S03]  /*0c70*/  LEA R12, P0, R19, R7, 0x1 ;  /* 0x00000007130c7211 */ /* 0x001fc600078008ff */
[----:B------:R-:W-:Y:S01]  /*0c80*/  IMAD R22, R26, 0x2, R24 ;  /* 0x000000021a167824 */ /* 0x000fe200078e0218 */
[----:B------:R0:W-:Y:S01]  /*0c90*/  STL [R1+0x11c], R24 ;  /* 0x00011c1801007387 */ /* 0x0001e20000100800 */
[----:B------:R-:W-:-:S03]  /*0ca0*/  LEA.HI.X.SX32 R13, R19, R0, 0x1, P0 ;  /* 0x00000000130d7211 */ /* 0x000fc600000f0eff */
[----:B-----5:R-:W-:Y:S01]  /*0cb0*/  STL [R1+0x238], R15 ;  /* 0x0002380f01007387 */ /* 0x020fe20000100800 */
[----:B0-----:R-:W-:-:S05]  /*0cc0*/  LEA R24, R26, R22, 0x1 ;  /* 0x000000161a187211 */ /* 0x001fca00078e08ff */
[----:B------:R-:W-:Y:S01]  /*0cd0*/  IMAD R19, R26, 0x2, R24 ;  /* 0x000000021a137824 */ /* 0x000fe200078e0218 */
[----:B------:R0:W-:Y:S04]  /*0ce0*/  STL [R1+0x234], R25 ;  /* 0x0002341901007387 */ /* 0x0001e80000100800 */
[----:B------:R1:W-:Y:S04]  /*0cf0*/  STL [R1+0x18], R24 ;  /* 0x0000181801007387 */ /* 0x0003e80000100800 */
[----:B0-----:R0:W2:Y:S04]  /*0d00*/  LDG.E.U16 R25, desc[UR8][R16.64] ;  /* 0x0000000810197981 */ /* 0x0010a8000c1e1500 */
[----:B-1----:R1:W3:Y:S01]  /*0d10*/  LDG.E.U16 R24, desc[UR8][R12.64] ;  /* 0x000000080c187981 */ /* 0x0022e2000c1e1500 */
[----:B------:R-:W-:Y:S01]  /*0d20*/  LEA.HI.X.SX32 R15, R18, R0, 0x1, P1 ;  /* 0x00000000120f7211 */ /* 0x000fe200008f0eff */
[----:B------:R-:W-:-:S02]  /*0d30*/  IMAD R18, R26, 0x2, R19 ;  /* 0x000000021a127824 */ /* 0x000fc400078e0213 */
[----:B------:R4:W-:Y:S04]  /*0d40*/  STL [R1+0x6c], R19 ;  /* 0x00006c1301007387 */ /* 0x0009e80000100800 */
[----:B----4-:R4:W5:Y:S01]  /*0d50*/  LDG.E.U16 R19, desc[UR8][R14.64] ;  /* 0x000000080e137981 */ /* 0x010962000c1e1500 */
[----:B0-----:R-:W-:-:S04]  /*0d60*/  LEA R16, P0, R11, R7, 0x1 ;  /* 0x000000070b107211 */ /* 0x001fc800078008ff */
[----:B------:R-:W-:Y:S01]  /*0d70*/  LEA.HI.X.SX32 R17, R11, R0, 0x1, P0 ;  /* 0x000000000b117211 */ /* 0x000fe200000f0eff */
[----:B------:R-:W-:Y:S01]  /*0d80*/  STL [R1+0x10c], R18 ;  /* 0x00010c1201007387 */ /* 0x000fe20000100800 */
[----:B-1----:R-:W-:-:S04]  /*0d90*/  LEA R12, P0, R21, R7, 0x1 ;  /* 0x00000007150c7211 */ /* 0x002fc800078008ff */
[----:B------:R-:W-:-:S05]  /*0da0*/  LEA.HI.X.SX32 R13, R21, R0, 0x1, P0 ;  /* 0x00000000150d7211 */ /* 0x000fca00000f0eff */
[----:B------:R-:W5:Y:S01]  /*0db0*/  LDG.E.U16 R21, desc[UR8][R12.64] ;  /* 0x000000080c157981 */ /* 0x000f62000c1e1500 */
[----:B------:R-:W-:Y:S02]  /*0dc0*/  LEA R11, R26, R18, 0x1 ;  /* 0x000000121a0b7211 */ /* 0x000fe400078e08ff */
[----:B----4-:R-:W-:-:S04]  /*0dd0*/  LEA R14, P1, R6, R7, 0x1 ;  /* 0x00000007060e7211 */ /* 0x010fc800078208ff */
[----:B------:R-:W-:Y:S01]  /*0de0*/  LEA.HI.X.SX32 R15, R6, R0, 0x1, P1 ;  /* 0x00000000060f7211 */ /* 0x000fe200008f0eff */
[----:B--2---:R-:W-:Y:S04]  /*0df0*/  STL [R1+0x230], R25 ;  /* 0x0002301901007387 */ /* 0x004fe80000100800 */
[----:B---3--:R0:W-:Y:S04]  /*0e00*/  STL [R1+0x22c], R24 ;  /* 0x00022c1801007387 */ /* 0x0081e80000100800 */
[----:B0-----:R0:W2:Y:S01]  /*0e10*/  LDG.E.U16 R24, desc[UR8][R16.64] ;  /* 0x0000000810187981 */ /* 0x0010a2000c1e1500 */
[----:B------:R-:W-:-:S04]  /*0e20*/  IMAD R25, R26, 0x2, R11 ;  /* 0x000000021a197824 */ /* 0x000fc800078e020b */
[----:B------:R-:W-:Y:S01]  /*0e30*/  IMAD R18, R26, 0x2, R25 ;  /* 0x000000021a127824 */ /* 0x000fe200078e0219 */
[----:B------:R-:W-:Y:S04]  /*0e40*/  STL [R1+0xad8], R25 ;  /* 0x000ad81901007387 */ /* 0x000fe80000100800 */
[----:B------:R-:W-:Y:S04]  /*0e50*/  STL [R1+0x30], R18 ;  /* 0x0000301201007387 */ /* 0x000fe80000100800 */
[----:B-----5:R1:W-:Y:S04]  /*0e60*/  STL [R1+0x228], R19 ;  /* 0x0002281301007387 */ /* 0x0203e80000100800 */
[----:B-1----:R1:W3:Y:S01]  /*0e70*/  LDG.E.U16 R19, desc[UR8][R14.64] ;  /* 0x000000080e137981 */ /* 0x0022e2000c1e1500 */
[----:B0-----:R-:W-:-:S04]  /*0e80*/  LEA R16, P0, R23, R7, 0x1 ;  /* 0x0000000717107211 */ /* 0x001fc800078008ff */
[----:B------:R-:W-:-:S05]  /*0e90*/  LEA.HI.X.SX32 R17, R23, R0, 0x1, P0 ;  /* 0x0000000017117211 */ /* 0x000fca00000f0eff */
[----:B------:R0:W4:Y:S01]  /*0ea0*/  LDG.E.U16 R25, desc[UR8][R16.64] ;  /* 0x0000000810197981 */ /* 0x000122000c1e1500 */
[----:B------:R-:W-:-:S05]  /*0eb0*/  LEA R6, R26, R18, 0x1 ;  /* 0x000000121a067211 */ /* 0x000fca00078e08ff */
[----:B------:R5:W-:Y:S01]  /*0ec0*/  STL [R1+0xf4], R6 ;  /* 0x0000f40601007387 */ /* 0x000be20000100800 */
[-C--:B------:R-:W-:Y:S02]  /*0ed0*/  LEA R12, P0, R10, R7.reuse, 0x1 ;  /* 0x000000070a0c7211 */ /* 0x080fe400078008ff */
[----:B-1----:R-:W-:Y:S01]  /*0ee0*/  LEA R14, P1, R2, R7, 0x1 ;  /* 0x00000007020e7211 */ /* 0x002fe200078208ff */
[----:B-----5:R-:W-:-:S04]  /*0ef0*/  IMAD R6, R26, 0x2, R6 ;  /* 0x000000021a067824 */ /* 0x020fc800078e0206 */
[----:B------:R-:W-:Y:S01]  /*0f00*/  IMAD R23, R26, 0x2, R6 ;  /* 0x000000021a177824 */ /* 0x000fe200078e0206 */
[-C--:B------:R-:W-:Y:S02]  /*0f10*/  LEA.HI.X.SX32 R13, R10, R0.reuse, 0x1, P0 ;  /* 0x000000000a0d7211 */ /* 0x080fe400000f0eff */
[----:B------:R-:W-:Y:S02]  /*0f20*/  LEA.HI.X.SX32 R15, R2, R0, 0x1, P1 ;  /* 0x00000000020f7211 */ /* 0x000fe400008f0eff */
[----:B0-----:R-:W-:-:S04]  /*0f30*/  LEA R16, P0, R4, R7, 0x1 ;  /* 0x0000000704107211 */ /* 0x001fc800078008ff */
[----:B------:R-:W-:Y:S02]  /*0f40*/  LEA.HI.X.SX32 R17, R4, R0, 0x1, P0 ;  /* 0x0000000004117211 */ /* 0x000fe400000f0eff */
[----:B------:R-:W-:Y:S01]  /*0f50*/  LEA R4, P1, R5, R7, 0x1 ;  /* 0x0000000705047211 */ /* 0x000fe200078208ff */
[----:B--2---:R0:W-:Y:S04]  /*0f60*/  STL [R1+0x224], R24 ;  /* 0x0002241801007387 */ /* 0x0041e80000100800 */
[----:B------:R-:W-:Y:S01]  /*0f70*/  STL [R1+0xadc], R23 ;  /* 0x000adc1701007387 */ /* 0x000fe20000100800 */
[----:B0-----:R-:W-:-:S03]  /*0f80*/  LEA R24, R26, R23, 0x1 ;  /* 0x000000171a187211 */ /* 0x001fc600078e08ff */
[----:B------:R0:W-:Y:S02]  /*0f90*/  STL [R1+0x220], R21 ;  /* 0x0002201501007387 */ /* 0x0001e40000100800 */
[----:B------:R-:W-:Y:S02]  /*0fa0*/  IMAD R2, R26, 0x2, R24 ;  /* 0x000000021a027824 */ /* 0x000fe400078e0218 */
[----:B------:R1:W-:Y:S04]  /*0fb0*/  STL [R1+0xae0], R24 ;  /* 0x000ae01801007387 */ /* 0x0003e80000100800 */
[----:B0-----:R0:W2:Y:S04]  /*0fc0*/  LDG.E.U16 R21, desc[UR8][R12.64] ;  /* 0x000000080c157981 */ /* 0x0010a8000c1e1500 */
[----:B-1----:R1:W5:Y:S01]  /*0fd0*/  LDG.E.U16 R24, desc[UR8][R14.64] ;  /* 0x000000080e187981 */ /* 0x002362000c1e1500 */
[----:B0-----:R-:W-:-:S03]  /*0fe0*/  LEA R12, P0, R9, R7, 0x1 ;  /* 0x00000007090c7211 */ /* 0x001fc600078008ff */
[----:B------:R-:W-:Y:S01]  /*0ff0*/  STL [R1+0xe8], R2 ;  /* 0x0000e80201007387 */ /* 0x000fe20000100800 */
[-C--:B------:R-:W-:Y:S02]  /*1000*/  LEA.HI.X.SX32 R5, R5, R0.reuse, 0x1, P1 ;  /* 0x0000000005057211 */ /* 0x080fe400008f0eff */
[----:B------:R-:W-:Y:S01]  /*1010*/  LEA.HI.X.SX32 R13, R9, R0, 0x1, P0 ;  /* 0x00000000090d7211 */ /* 0x000fe200000f0eff */
[----:B---3--:R0:W-:Y:S04]  /*1020*/  STL [R1+0x21c], R19 ;  /* 0x00021c1301007387 */ /* 0x0081e80000100800 */
[----:B------:R-:W3:Y:S04]  /*1030*/  LDG.E.U16 R10, desc[UR8][R12.64] ;  /* 0x000000080c0a7981 */ /* 0x000ee8000c1e1500 */
[----:B------:R-:W3:Y:S04]  /*1040*/  LDG.E.U16 R23, desc[UR8][R4.64] ;  /* 0x0000000804177981 */ /* 0x000ee8000c1e1500 */
[----:B0-----:R0:W3:Y:S01]  /*1050*/  LDG.E.U16 R19, desc[UR8][R16.64] ;  /* 0x0000000810137981 */ /* 0x0010e2000c1e1500 */
[----:B-1----:R-:W-:-:S05]  /*1060*/  IMAD R14, R26, 0x2, R2 ;  /* 0x000000021a0e7824 */ /* 0x002fca00078e0202 */
[----:B------:R-:W-:Y:S02]  /*1070*/  LEA R18, R26, R14, 0x1 ;  /* 0x0000000e1a127211 */ /* 0x000fe400078e08ff */
[----:B------:R-:W-:-:S03]  /*1080*/  LEA R2, P0, R3, R7, 0x1 ;  /* 0x0000000703027211 */ /* 0x000fc600078008ff */
[----:B0-----:R-:W-:Y:S01]  /*1090*/  IMAD R17, R26, 0x2, R18 ;  /* 0x000000021a117824 */ /* 0x001fe200078e0212 */
[----:B------:R-:W-:-:S03]  /*10a0*/  LEA.HI.X.SX32 R3, R3, R0, 0x1, P0 ;  /* 0x0000000003037211 */ /* 0x000fc600000f0eff */
[----:B------:R-:W-:-:S05]  /*10b0*/  IMAD R9, R26, 0x2, R17 ;  /* 0x000000021a097824 */ /* 0x000fca00078e0211 */
[----:B------:R-:W-:Y:S04]  /*10c0*/  STL [R1+0xe0], R9 ;  /* 0x0000e00901007387 */ /* 0x000fe80000100800 */
[----:B----4-:R0:W-:Y:S04]  /*10d0*/  STL [R1+0x218], R25 ;  /* 0x0002181901007387 */ /* 0x0101e80000100800 */
[----:B0-----:R0:W4:Y:S01]  /*10e0*/  LDG.E.U16 R25, desc[UR8][R2.64] ;  /* 0x0000000802197981 */ /* 0x001122000c1e1500 */
[-C--:B------:R-:W-:Y:S02]  /*10f0*/  LEA R4, P0, R8, R7.reuse, 0x1 ;  /* 0x0000000708047211 */ /* 0x080fe400078008ff */
[----:B------:R-:W-:-:S02]  /*1100*/  LEA R12, P1, R20, R7, 0x1 ;  /* 0x00000007140c7211 */ /* 0x000fc400078208ff */
[-C--:B------:R-:W-:Y:S02]  /*1110*/  LEA.HI.X.SX32 R5, R8, R0.reuse, 0x1, P0 ;  /* 0x0000000008057211 */ /* 0x080fe400000f0eff */
[-C--:B------:R-:W-:Y:S02]  /*1120*/  LEA.HI.X.SX32 R13, R20, R0.reuse, 0x1, P1 ;  /* 0x00000000140d7211 */ /* 0x080fe400008f0eff */
[----:B------:R-:W-:Y:S02]  /*1130*/  LEA R8, P0, R22, R7, 0x1 ;  /* 0x0000000716087211 */ /* 0x000fe400078008ff */
[----:B------:R-:W-:Y:S02]  /*1140*/  LEA R15, R26, R9, 0x1 ;  /* 0x000000091a0f7211 */ /* 0x000fe400078e08ff */
[----:B------:R-:W-:-:S05]  /*1150*/  LEA.HI.X.SX32 R9, R22, R0, 0x1, P0 ;  /* 0x0000000016097211 */ /* 0x000fca00000f0eff */
[----:B------:R-:W4:Y:S01]  /*1160*/  LDG.E.U16 R22, desc[UR8][R8.64] ;  /* 0x0000000808167981 */ /* 0x000f22000c1e1500 */
[----:B------:R-:W-:-:S03]  /*1170*/  IMAD R16, R26, 0x2, R15 ;  /* 0x000000021a107824 */ /* 0x000fc600078e020f */
[----:B--2---:R1:W-:Y:S04]  /*1180*/  STL [R1+0x214], R21 ;  /* 0x0002141501007387 */ /* 0x0043e80000100800 */
[----:B-----5:R2:W-:Y:S04]  /*1190*/  STL [R1+0x210], R24 ;  /* 0x0002101801007387 */ /* 0x0205e80000100800 */
[----:B-1----:R1:W5:Y:S04]  /*11a0*/  LDG.E.U16 R21, desc[UR8][R4.64] ;  /* 0x0000000804157981 */ /* 0x002368000c1e1500 */
[----:B--2---:R2:W5:Y:S01]  /*11b0*/  LDG.E.U16 R24, desc[UR8][R12.64] ;  /* 0x000000080c187981 */ /* 0x004562000c1e1500 */
[----:B0-----:R-:W-:Y:S01]  /*11c0*/  IMAD R2, R26, 0x2, R16 ;  /* 0x000000021a027824 */ /* 0x001fe200078e0210 */
[----:B-1----:R-:W-:-:S04]  /*11d0*/  LEA R4, P0, R11, R7, 0x1 ;  /* 0x000000070b047211 */ /* 0x002fc800078008ff */
[----:B------:R-:W-:Y:S02]  /*11e0*/  LEA R3, R26, R2, 0x1 ;  /* 0x000000021a037211 */ /* 0x000fe400078e08ff */
[----:B------:R-:W-:-:S03]  /*11f0*/  LEA.HI.X.SX32 R5, R11, R0, 0x1, P0 ;  /* 0x000000000b057211 */ /* 0x000fc600000f0eff */
[----:B------:R-:W-:Y:S04]  /*1200*/  STL [R1+0xdc], R3 ;  /* 0x0000dc0301007387 */ /* 0x000fe80000100800 */
[----:B---3--:R-:W-:Y:S04]  /*1210*/  STL [R1+0x20c], R19 ;  /* 0x00020c1301007387 */ /* 0x008fe80000100800 */
[----:B------:R-:W-:Y:S04]  /*1220*/  STL [R1+0x208], R10 ;  /* 0x0002080a01007387 */ /* 0x000fe80000100800 */
[----:B------:R0:W-:Y:S04]  /*1230*/  STL [R1+0x204], R23 ;  /* 0x0002041701007387 */ /* 0x0001e80000100800 */
[----:B0-----:R0:W3:Y:S01]  /*1240*/  LDG.E.U16 R23, desc[UR8][R4.64] ;  /* 0x0000000804177981 */ /* 0x0010e2000c1e1500 */
[----:B--2---:R-:W-:-:S04]  /*1250*/  LEA R12, P1, R6, R7, 0x1 ;  /* 0x00000007060c7211 */ /* 0x004fc800078208ff */
[----:B------:R-:W-:Y:S01]  /*1260*/  LEA.HI.X.SX32 R13, R6, R0, 0x1, P1 ;  /* 0x00000000060d7211 */ /* 0x000fe200008f0eff */
[----:B----4-:R1:W-:Y:S04]  /*1270*/  STL [R1+0x200], R25 ;  /* 0x0002001901007387 */ /* 0x0103e80000100800 */
[----:B-1----:R1:W2:Y:S01]  /*1280*/  LDG.E.U16 R25, desc[UR8][R12.64] ;  /* 0x000000080c197981 */ /* 0x0022a2000c1e1500 */
[----:B------:R-:W-:Y:S01]  /*1290*/  IMAD R19, R26, 0x2, R3 ;  /* 0x000000021a137824 */ /* 0x000fe200078e0203 */
[----:B------:R-:W-:-:S03]  /*12a0*/  LEA R8, P0, R14, R7, 0x1 ;  /* 0x000000070e087211 */ /* 0x000fc600078008ff */
[----:B------:R-:W-:Y:S01]  /*12b0*/  IMAD R3, R26, 0x2, R19 ;  /* 0x000000021a037824 */ /* 0x000fe200078e0213 */
[----:B------:R-:W-:-:S04]  /*12c0*/  LEA.HI.X.SX32 R9, R14, R0, 0x1, P0 ;  /* 0x000000000e097211 */ /* 0x000fc800000f0eff */
[----:B------:R-:W-:Y:S01]  /*12d0*/  LEA R10, R26, R3, 0x1 ;  /* 0x000000031a0a7211 */ /* 0x000fe200078e08ff */
[----:B------:R4:W2:Y:S01]  /*12e0*/  LDG.E.U16 R12, desc[UR8][R8.64] ;  /* 0x00000008080c7981 */ /* 0x0008a2000c1e1500 */
[----:B0-----:R-:W-:-:S03]  /*12f0*/  LEA R4, P0, R15, R7, 0x1 ;  /* 0x000000070f047211 */ /* 0x001fc600078008ff */
[----:B------:R-:W-:Y:S01]  /*1300*/  IMAD R6, R26, 0x2, R10 ;  /* 0x000000021a067824 */ /* 0x000fe200078e020a */
[----:B------:R-:W-:Y:S02]  /*1310*/  LEA R14, P1, R19, R7, 0x1 ;  /* 0x00000007130e7211 */ /* 0x000fe400078208ff */
[-C--:B------:R-:W-:Y:S02]  /*1320*/  LEA.HI.X.SX32 R5, R15, R0.reuse, 0x1, P0 ;  /* 0x000000000f057211 */ /* 0x080fe400000f0eff */
[----:B------:R0:W-:Y:S01]  /*1330*/  STL [R1+0xd0], R6 ;  /* 0x0000d00601007387 */ /* 0x0001e20000100800 */
[----:B------:R-:W-:-:S05]  /*1340*/  LEA.HI.X.SX32 R15, R19, R0, 0x1, P1 ;  /* 0x00000000130f7211 */ /* 0x000fca00008f0eff */
[----:B------:R-:W2:Y:S01]  /*1350*/  LDG.E.U16 R11, desc[UR8][R14.64] ;  /* 0x000000080e0b7981 */ /* 0x000ea2000c1e1500 */
[----:B0-----:R-:W-:-:S05]  /*1360*/  IMAD R6, R26, 0x2, R6 ;  /* 0x000000021a067824 */ /* 0x001fca00078e0206 */
[----:B------:R-:W-:Y:S02]  /*1370*/  LEA R20, P0, R6, R7, 0x1 ;  /* 0x0000000706147211 */ /* 0x000fe400078008ff */
[----:B-1----:R-:W-:-:S05]  /*1380*/  LEA R13, R26, R6, 0x1 ;  /* 0x000000061a0d7211 */ /* 0x002fca00078e08ff */
[----:B----4-:R-:W-:-:S04]  /*1390*/  IMAD R9, R26, 0x2, R13 ;  /* 0x000000021a097824 */ /* 0x010fc800078e020d */
[----:B------:R-:W-:Y:S01]  /*13a0*/  IMAD R8, R26, 0x2, R9 ;  /* 0x000000021a087824 */ /* 0x000fe200078e0209 */
[----:B-----5:R0:W-:Y:S04]  /*13b0*/  STL [R1+0x1fc], R21 ;  /* 0x0001fc1501007387 */ /* 0x0201e80000100800 */
[----:B------:R1:W-:Y:S01]  /*13c0*/  STL [R1+0x1f8], R24 ;  /* 0x0001f81801007387 */ /* 0x0003e20000100800 */
[----:B0-----:R-:W-:-:S03]  /*13d0*/  LEA.HI.X.SX32 R21, R6, R0, 0x1, P0 ;  /* 0x0000000006157211 */ /* 0x001fc600000f0eff */
[----:B-1----:R0:W4:Y:S04]  /*13e0*/  LDG.E.U16 R24, desc[UR8][R4.64] ;  /* 0x0000000804187981 */ /* 0x002128000c1e1500 */
[----:B------:R-:W5:Y:S01]  /*13f0*/  LDG.E.U16 R20, desc[UR8][R20.64] ;  /* 0x0000000814147981 */ /* 0x000f62000c1e1500 */
[----:B------:R-:W-:-:S03]  /*1400*/  LEA R6, R26, R8, 0x1 ;  /* 0x000000081a067211 */ /* 0x000fc600078e08ff */
[----:B------:R-:W-:Y:S01]  /*1410*/  STL [R1+0xc4], R8 ;  /* 0x0000c40801007387 */ /* 0x000fe20000100800 */
[----:B0-----:R-:W-:-:S03]  /*1420*/  LEA R4, P0, R6, R7, 0x1 ;  /* 0x0000000706047211 */ /* 0x001fc600078008ff */
[----:B------:R0:W-:Y:S01]  /*1430*/  STL [R1+0x1f4], R22 ;  /* 0x0001f41601007387 */ /* 0x0001e20000100800 */
[----:B------:R-:W-:-:S05]  /*1440*/  LEA.HI.X.SX32 R5, R6, R0, 0x1, P0 ;  /* 0x0000000006057211 */ /* 0x000fca00000f0eff */
[----:B------:R1:W5:Y:S04]  /*1450*/  LDG.E.U16 R19, desc[UR8][R4.64] ;  /* 0x0000000804137981 */ /* 0x000368000c1e1500 */
[----:B0-----:R-:W5:Y:S04]  /*1460*/  LDL.LU R22, [R1+0x50] ;  /* 0x0000500001167983 */ /* 0x001f680000300800 */
[----:B---3--:R0:W-:Y:S02]  /*1470*/  STL [R1+0x1f0], R23 ;  /* 0x0001f01701007387 */ /* 0x0081e40000100800 */
[----:B0-----:R-:W0:Y:S01]  /*1480*/  S2R R23, SR_TID.X ;  /* 0x0000000000177919 */ /* 0x001e220000002100 */
[----:B------:R-:W3:Y:S01]  /*1490*/  S2UR UR5, SR_CgaCtaId ;  /* 0x00000000000579c3 */ /* 0x000ee20000008800 */
[----:B------:R-:W-:Y:S01]  /*14a0*/  IMAD R6, R26, 0x2, R6 ;  /* 0x000000021a067824 */ /* 0x000fe200078e0206 */
[----:B--2---:R0:W-:Y:S02]  /*14b0*/  STL [R1+0x1ec], R25 ;  /* 0x0001ec1901007387 */ /* 0x0041e40000100800 */
[----:B0-----:R-:W-:-:S02]  /*14c0*/  LOP3.LUT R25, R23, 0xff, RZ, 0xc0, !PT ;  /* 0x000000ff17197812 */ /* 0x001fc400078ec0ff */
[----:B-1----:R-:W-:-:S03]  /*14d0*/  SHF.R.S32.HI R5, RZ, 0x8, R23 ;  /* 0x00000008ff057819 */ /* 0x002fc60000011417 */
[----:B------:R-:W-:Y:S01]  /*14e0*/  IMAD.SHL.U32 R4, R25, 0x2, RZ ;  /* 0x0000000219047824 */ /* 0x000fe200078e00ff */
[----:B------:R-:W-:-:S04]  /*14f0*/  SGXT R5, R5, 0x1 ;  /* 0x000000010505781a */ /* 0x000fc80000000200 */
[----:B------:R-:W-:Y:S02]  /*1500*/  LOP3.LUT R4, R4, 0x210, R5, 0x78, !PT ;  /* 0x0000021004047812 */ /* 0x000fe400078e7805 */
[----:B------:R-:W-:-:S05]  /*1510*/  LEA R5, R26, R6, 0x1 ;  /* 0x000000061a057211 */ /* 0x000fca00078e08ff */
[----:B------:R-:W-:-:S05]  /*1520*/  IMAD R8, R26, 0x2, R5 ;  /* 0x000000021a087824 */ /* 0x000fca00078e0205 */
[----:B------:R-:W-:Y:S04]  /*1530*/  STL [R1+0xbc], R8 ;  /* 0x0000bc0801007387 */ /* 0x000fe80000100800 */
[----:B------:R0:W-:Y:S01]  /*1540*/  STL [R1+0x1e8], R12 ;  /* 0x0001e80c01007387 */ /* 0x0001e20000100800 */
[----:B------:R-:W-:Y:S02]  /*1550*/  UMOV UR4, 0x400 ;  /* 0x0000040000047882 */ /* 0x000fe40000000000 */
[----:B---3--:R-:W-:Y:S01]  /*1560*/  ULEA UR4, UR5, UR4, 0x18 ;  /* 0x0000000405047291 */ /* 0x008fe2000f8ec0ff */
[----:B0-----:R-:W-:-:S05]  /*1570*/  IMAD R12, R26, 0x2, R8 ;  /* 0x000000021a0c7824 */ /* 0x001fca00078e0208 */
[----:B------:R-:W-:-:S04]  /*1580*/  LEA R14, P0, R12, R7, 0x1 ;  /* 0x000000070c0e7211 */ /* 0x000fc800078008ff */
[----:B------:R-:W-:Y:S02]  /*1590*/  LEA.HI.X.SX32 R15, R12, R0, 0x1, P0 ;  /* 0x000000000c0f7211 */ /* 0x000fe400000f0eff */
[C---:B------:R-:W-:Y:S01]  /*15a0*/  LEA R12, R26.reuse, R12, 0x1 ;  /* 0x0000000c1a0c7211 */ /* 0x040fe200078e08ff */
[----:B------:R-:W-:Y:S04]  /*15b0*/  STS.U16 [R4+UR4], R28 ;  /* 0x0000001c04007988 */ /* 0x000fe80008000404 */
[C---:B------:R-:W-:Y:S01]  /*15c0*/  IMAD R8, R26.reuse, 0x2, R12 ;  /* 0x000000021a087824 */ /* 0x040fe200078e020c */
[----:B------:R-:W-:Y:S04]  /*15d0*/  STS.U16 [R4+UR4+0x1000], R27 ;  /* 0x0010001b04007988 */ /* 0x000fe80008000404 */
[----:B------:R0:W2:Y:S04]  /*15e0*/  LDG.E.U16 R21, desc[UR8][R14.64] ;  /* 0x000000080e157981 */ /* 0x0000a8000c1e1500 */
[----:B----4-:R1:W-:Y:S04]  /*15f0*/  STL [R1+0x1e4], R24 ;  /* 0x0001e41801007387 */ /* 0x0103e80000100800 */
[----:B-1----:R-:W3:Y:S04]  /*1600*/  LDL.LU R24, [R1] ;  /* 0x0000000001187983 */ /* 0x002ee80000300800 */
[----:B------:R-:W4:Y:S04]  /*1610*/  LDL.LU R28, [R1+0xae8] ;  /* 0x000ae800011c7983 */ /* 0x000f280000300800 */
[----:B------:R-:W2:Y:S04]  /*1620*/  LDL.LU R23, [R1+0x4] ;  /* 0x0000040001177983 */ /* 0x000ea80000300800 */
[----:B------:R1:W-:Y:S04]  /*1630*/  STL [R1+0x1e0], R11 ;  /* 0x0001e00b01007387 */ /* 0x0003e80000100800 */
[----:B------:R-:W2:Y:S04]  /*1640*/  LDL.LU R27, [R1+0xae4] ;  /* 0x000ae400011b7983 */ /* 0x000ea80000300800 */
[----:B------:R-:W3:Y:S01]  /*1650*/  LDL.LU R25, [R1+0x8] ;  /* 0x0000080001197983 */ /* 0x000ee20000300800 */
[----:B-1----:R-:W-:-:S03]  /*1660*/  IMAD R11, R26, 0x2, R8 ;  /* 0x000000021a0b7824 */ /* 0x002fc600078e0208 */
[----:B-----5:R-:W-:Y:S04]  /*1670*/  STL [R1+0x1dc], R20 ;  /* 0x0001dc1401007387 */ /* 0x020fe80000100800 */
[----:B------:R1:W-:Y:S02]  /*1680*/  STL [R1+0xb4], R11 ;  /* 0x0000b40b01007387 */ /* 0x0003e40000100800 */
[----:B-1----:R-:W-:-:S04]  /*1690*/  LEA R11, R26, R11, 0x1 ;  /* 0x0000000b1a0b7211 */ /* 0x002fc800078e08ff */
[----:B0-----:R-:W-:-:S04]  /*16a0*/  LEA R14, P0, R11, R7, 0x1 ;  /* 0x000000070b0e7211 */ /* 0x001fc800078008ff */
[----:B------:R-:W-:-:S05]  /*16b0*/  LEA.HI.X.SX32 R15, R11, R0, 0x1, P0 ;  /* 0x000000000b0f7211 */ /* 0x000fca00000f0eff */
[----:B------:R0:W5:Y:S02]  /*16c0*/  LDG.E.U16 R26, desc[UR8][R14.64] ;  /* 0x000000080e1a7981 */ /* 0x000164000c1e1500 */
[----:B0-----:R-:W-:-:S04]  /*16d0*/  LEA R14, P0, R22, R7, 0x1 ;  /* 0x00000007160e7211 */ /* 0x001fc800078008ff */
[----:B------:R-:W-:Y:S01]  /*16e0*/  LEA.HI.X.SX32 R15, R22, R0, 0x1, P0 ;  /* 0x00000000160f7211 */ /* 0x000fe200000f0eff */
[----:B------:R0:W-:Y:S04]  /*16f0*/  STL [R1+0x1d8], R19 ;  /* 0x0001d81301007387 */ /* 0x0001e80000100800 */
[----:B------:R-:W3:Y:S04]  /*1700*/  LDL.LU R20, [R1+0x10] ;  /* 0x0000100001147983 */ /* 0x000ee80000300800 */
[----:B0-----:R2:W3:Y:S02]  /*1710*/  LDG.E.U16 R19, desc[UR8][R14.64] ;  /* 0x000000080e137981 */ /* 0x0014e4000c1e1500 */
[----:B--2---:R-:W-:-:S04]  /*1720*/  LEA R14, P0, R27, R7, 0x1 ;  /* 0x000000071b0e7211 */ /* 0x004fc800078008ff */
[----:B------:R-:W-:Y:S02]  /*1730*/  LEA.HI.X.SX32 R15, R27, R0, 0x1, P0 ;  /* 0x000000001b0f7211 */ /* 0x000fe400000f0eff */
[----:B------:R-:W2:Y:S04]  /*1740*/  LDL.LU R27, [R1+0xc] ;  /* 0x00000c00011b7983 */ /* 0x000ea80000300800 */
[----:B------:R4:W2:Y:S04]  /*1750*/  LDG.E.U16 R22, desc[UR8][R14.64] ;  /* 0x000000080e167981 */ /* 0x0008a8000c1e1500 */
[----:B------:R0:W-:Y:S01]  /*1760*/  STL [R1+0x1d4], R21 ;  /* 0x0001d41501007387 */ /* 0x0001e20000100800 */
[----:B----4-:R-:W-:-:S04]  /*1770*/  LEA R14, P0, R28, R7, 0x1 ;  /* 0x000000071c0e7211 */ /* 0x010fc800078008ff */
[----:B------:R-:W-:Y:S01]  /*1780*/  LEA.HI.X.SX32 R15, R28, R0, 0x1, P0 ;  /* 0x000000001c0f7211 */ /* 0x000fe200000f0eff */
[----:B0-----:R-:W4:Y:S04]  /*1790*/  LDL.LU R21, [R1+0x14] ;  /* 0x0000140001157983 */ /* 0x001f280000300800 */
[----:B-----5:R0:W-:Y:S04]  /*17a0*/  STL [R1+0x1d0], R26 ;  /* 0x0001d01a01007387 */ /* 0x0201e80000100800 */
[----:B0-----:R0:W5:Y:S02]  /*17b0*/  LDG.E.U16 R26, desc[UR8][R14.64] ;  /* 0x000000080e1a7981 */ /* 0x001164000c1e1500 */
[----:B0-----:R-:W-:-:S04]  /*17c0*/  LEA R14, P0, R29, R7, 0x1 ;  /* 0x000000071d0e7211 */ /* 0x001fc800078008ff */
[----:B------:R-:W-:-:S05]  /*17d0*/  LEA.HI.X.SX32 R15, R29, R0, 0x1, P0 ;  /* 0x000000001d0f7211 */ /* 0x000fca00000f0eff */
[----:B------:R0:W4:Y:S04]  /*17e0*/  LDG.E.U16 R28, desc[UR8][R14.64] ;  /* 0x000000080e1c7981 */ /* 0x000128000c1e1500 */
[----:B---3--:R1:W-:Y:S04]  /*17f0*/  STL [R1+0x1cc], R19 ;  /* 0x0001cc1301007387 */ /* 0x0083e80000100800 */
[----:B-1----:R-:W3:Y:S01]  /*1800*/  LDL.LU R19, [R1+0x20] ;  /* 0x0000200001137983 */ /* 0x002ee20000300800 */
[----:B0-----:R-:W-:-:S04]  /*1810*/  LEA R14, P0, R24, R7, 0x1 ;  /* 0x00000007180e7211 */ /* 0x001fc800078008ff */
[----:B------:R-:W-:Y:S01]  /*1820*/  LEA.HI.X.SX32 R15, R24, R0, 0x1, P0 ;  /* 0x00000000180f7211 */ /* 0x000fe200000f0eff */
[----:B--2---:R0:W-:Y:S04]  /*1830*/  STL [R1+0x1c8], R22 ;  /* 0x0001c81601007387 */ /* 0x0041e80000100800 */
[----:B0-----:R-:W2:Y:S04]  /*1840*/  LDL.LU R22, [R1+0x2c] ;  /* 0x00002c0001167983 */ /* 0x001ea80000300800 */
[----:B-----5:R0:W-:Y:S04]  /*1850*/  STL [R1+0x1c4], R26 ;  /* 0x0001c41a01007387 */ /* 0x0201e80000100800 */
[----:B------:R-:W5:Y:S04]  /*1860*/  LDL.LU R24, [R1+0x3c] ;  /* 0x00003c0001187983 */ /* 0x000f680000300800 */
[----:B0-----:R0:W5:Y:S02]  /*1870*/  LDG.E.U16 R26, desc[UR8][R14.64] ;  /* 0x000000080e1a7981 */ /* 0x001164000c1e1500 */
[----:B0-----:R-:W-:-:S04]  /*1880*/  LEA R14, P0, R23, R7, 0x1 ;  /* 0x00000007170e7211 */ /* 0x001fc800078008ff */
[----:B------:R-:W-:Y:S02]  /*1890*/  LEA.HI.X.SX32 R15, R23, R0, 0x1, P0 ;  /* 0x00000000170f7211 */ /* 0x000fe400000f0eff */
[----:B------:R-:W5:Y:S04]  /*18a0*/  LDL.LU R23, [R1+0x28] ;  /* 0x0000280001177983 */ /* 0x000f680000300800 */
[----:B------:R0:W5:Y:S02]  /*18b0*/  LDG.E.U16 R29, desc[UR8][R14.64] ;  /* 0x000000080e1d7981 */ /* 0x000164000c1e1500 */
[----:B0-----:R-:W-:-:S04]  /*18c0*/  LEA R14, P0, R25, R7, 0x1 ;  /* 0x00000007190e7211 */ /* 0x001fc800078008ff */
[----:B------:R-:W-:Y:S02]  /*18d0*/  LEA.HI.X.SX32 R15, R25, R0, 0x1, P0 ;  /* 0x00000000190f7211 */ /* 0x000fe400000f0eff */
[----:B------:R-:W5:Y:S04]  /*18e0*/  LDL.LU R25, [R1+0x1c] ;  /* 0x00001c0001197983 */ /* 0x000f680000300800 */
[----:B----4-:R0:W-:Y:S04]  /*18f0*/  STL [R1+0x1c0], R28 ;  /* 0x0001c01c01007387 */ /* 0x0101e80000100800 */
[----:B0-----:R0:W4:Y:S02]  /*1900*/  LDG.E.U16 R28, desc[UR8][R14.64] ;  /* 0x000000080e1c7981 */ /* 0x001124000c1e1500 */
[----:B0-----:R-:W-:-:S04]  /*1910*/  LEA R14, P0, R27, R7, 0x1 ;  /* 0x000000071b0e7211 */ /* 0x001fc800078008ff */
[----:B------:R-:W-:-:S05]  /*1920*/  LEA.HI.X.SX32 R15, R27, R0, 0x1, P0 ;  /* 0x000000001b0f7211 */ /* 0x000fca00000f0eff */
[----:B------:R0:W4:Y:S02]  /*1930*/  LDG.E.U16 R27, desc[UR8][R14.64] ;  /* 0x000000080e1b7981 */ /* 0x000124000c1e1500 */
[----:B0-----:R-:W-:-:S04]  /*1940*/  LEA R14, P0, R20, R7, 0x1 ;  /* 0x00000007140e7211 */ /* 0x001fc800078008ff */
[----:B------:R-:W-:-:S05]  /*1950*/  LEA.HI.X.SX32 R15, R20, R0, 0x1, P0 ;  /* 0x00000000140f7211 */ /* 0x000fca00000f0eff */
[----:B------:R0:W4:Y:S02]  /*1960*/  LDG.E.U16 R20, desc[UR8][R14.64] ;  /* 0x000000080e147981 */ /* 0x000124000c1e1500 */
[----:B0-----:R-:W-:-:S04]  /*1970*/  LEA R14, P0, R21, R7, 0x1 ;  /* 0x00000007150e7211 */ /* 0x001fc800078008ff */
[----:B------:R-:W-:-:S05]  /*1980*/  LEA.HI.X.SX32 R15, R21, R0, 0x1, P0 ;  /* 0x00000000150f7211 */ /* 0x000fca00000f0eff */
[----:B------:R3:W4:Y:S02]  /*1990*/  LDG.E.U16 R21, desc[UR8][R14.64] ;  /* 0x000000080e157981 */ /* 0x000724000c1e1500 */
[----:B---3--:R-:W-:-:S04]  /*19a0*/  LEA R14, P0, R19, R7, 0x1 ;  /* 0x00000007130e7211 */ /* 0x008fc800078008ff */
[----:B------:R-:W-:-:S06]  /*19b0*/  LEA.HI.X.SX32 R15, R19, R0, 0x1, P0 ;  /* 0x00000000130f7211 */ /* 0x000fcc00000f0eff */
[----:B------:R2:W3:Y:S02]  /*19c0*/  LDG.E.U16 R15, desc[UR8][R14.64] ;  /* 0x000000080e0f7981 */ /* 0x0004e4000c1e1500 */
[C---:B--2---:R-:W-:Y:S02]  /*19d0*/  LEA R14, P0, R22.reuse, R7, 0x1 ;  /* 0x00000007160e7211 */ /* 0x044fe400078008ff */
[----:B-----5:R0:W-:Y:S04]  /*19e0*/  STL [R1+0x1bc], R26 ;  /* 0x0001bc1a01007387 */ /* 0x0201e80000100800 */
[----:B0-----:R-:W2:Y:S04]  /*19f0*/  LDL.LU R26, [R1+0x24] ;  /* 0x00002400011a7983 */ /* 0x001ea80000300800 */
[----:B------:R0:W-:Y:S04]  /*1a00*/  STL [R1+0x1b8], R29 ;  /* 0x0001b81d01007387 */ /* 0x0001e80000100800 */
[----:B0-----:R-:W5:Y:S04]  /*1a10*/  LDL.LU R29, [R1+0x34] ;  /* 0x00003400011d7983 */ /* 0x001f680000300800 */
[----:B----4-:R0:W-:Y:S04]  /*1a20*/  STL [R1+0x1b4], R28 ;  /* 0x0001b41c01007387 */ /* 0x0101e80000100800 */
[----:B0-----:R-:W4:Y:S04]  /*1a30*/  LDL.LU R28, [R1+0x38] ;  /* 0x00003800011c7983 */ /* 0x001f280000300800 */
[----:B------:R0:W-:Y:S04]  /*1a40*/  STL [R1+0x1b0], R27 ;  /* 0x0001b01b01007387 */ /* 0x0001e80000100800 */
[----:B0-----:R-:W2:Y:S04]  /*1a50*/  LDL.LU R27, [R1+0x44] ;  /* 0x00004400011b7983 */ /* 0x001ea80000300800 */
[----:B------:R0:W-:Y:S04]  /*1a60*/  STL [R1+0x1ac], R20 ;  /* 0x0001ac1401007387 */ /* 0x0001e80000100800 */
[----:B0-----:R-:W2:Y:S04]  /*1a70*/  LDL.LU R20, [R1+0x48] ;  /* 0x0000480001147983 */ /* 0x001ea80000300800 */
[----:B------:R0:W-:Y:S04]  /*1a80*/  STL [R1+0x1a8], R21 ;  /* 0x0001a81501007387 */ /* 0x0001e80000100800 */
[----:B0-----:R-:W2:Y:S04]  /*1a90*/  LDL.LU R21, [R1+0x4c] ;  /* 0x00004c0001157983 */ /* 0x001ea80000300800 */
[----:B------:R-:W2:Y:S04]  /*1aa0*/  LDL.LU R19, [R1+0x40] ;  /* 0x0000400001137983 */ /* 0x000ea80000300800 */
[----:B---3--:R0:W-:Y:S02]  /*1ab0*/  STL [R1+0x1a4], R15 ;  /* 0x0001a40f01007387 */ /* 0x0081e40000100800 */
[----:B0-----:R-:W-:-:S02]  /*1ac0*/  LEA.HI.X.SX32 R15, R22, R0, 0x1, P0 ;  /* 0x00000000160f7211 */ /* 0x001fc400000f0eff */
[----:B------:R-:W3:Y:S04]  /*1ad0*/  LDL.LU R22, [R1+0x18] ;  /* 0x0000180001167983 */ /* 0x000ee80000300800 */
[----:B------:R0:W2:Y:S02]  /*1ae0*/  LDG.E.U16 R15, desc[UR8][R14.64] ;  /* 0x000000080e0f7981 */ /* 0x0000a4000c1e1500 */
[C---:B0-----:R-:W-:Y:S02]  /*1af0*/  LEA R14, P0, R24.reuse, R7, 0x1 ;  /* 0x00000007180e7211 */ /* 0x041fe400078008ff */
[----:B--2---:R0:W-:Y:S02]  /*1b00*/  STL [R1+0x1a0], R15 ;  /* 0x0001a00f01007387 */ /* 0x0041e40000100800 */
[----:B0-----:R-:W-:-:S02]  /*1b10*/  LEA.HI.X.SX32 R15, R24, R0, 0x1, P0 ;  /* 0x00000000180f7211 */ /* 0x001fc400000f0eff */
[----:B------:R-:W2:Y:S04]  /*1b20*/  LDL.LU R24, [R1+0xae0] ;  /* 0x000ae00001187983 */ /* 0x000ea80000300800 */
        /* <DEDUP_REMOVED lines=14> */
[----:B------:R-:W0:Y:S04]  /*1c10*/  LDC R26, c[0x0][0x3b8] ;  /* 0x0000ee00ff1a7b82 */ /* 0x000e280000000800 */
[----:B------:R5:W2:Y:S02]  /*1c20*/  LDG.E.U16 R15, desc[UR8][R14.64] ;  /* 0x000000080e0f7981 */ /* 0x000aa4000c1e1500 */
[C---:B-----5:R-:W-:Y:S02]  /*1c30*/  LEA R14, P0, R29.reuse, R7, 0x1 ;  /* 0x000000071d0e7211 */ /* 0x060fe400078008ff */
[----:B--2---:R1:W-:Y:S02]  /*1c40*/  STL [R1+0x190], R15 ;  /* 0x0001900f01007387 */ /* 0x0043e40000100800 */
[----:B-1----:R-:W-:-:S05]  /*1c50*/  LEA.HI.X.SX32 R15, R29, R0, 0x1, P0 ;  /* 0x000000001d0f7211 */ /* 0x002fca00000f0eff */
[----:B------:R4:W2:Y:S02]  /*1c60*/  LDG.E.U16 R29, desc[UR8][R14.64] ;  /* 0x000000080e1d7981 */ /* 0x0008a4000c1e1500 */
[----:B----4-:R-:W-:-:S04]  /*1c70*/  LEA R14, P0, R28, R7, 0x1 ;  /* 0x000000071c0e7211 */ /* 0x010fc800078008ff */
[----:B------:R-:W-:-:S05]  /*1c80*/  LEA.HI.X.SX32 R15, R28, R0, 0x1, P0 ;  /* 0x000000001c0f7211 */ /* 0x000fca00000f0eff */
[----:B------:R1:W4:Y:S02]  /*1c90*/  LDG.E.U16 R28, desc[UR8][R14.64] ;  /* 0x000000080e1c7981 */ /* 0x000324000c1e1500 */
[----:B-1----:R-:W-:-:S04]  /*1ca0*/  LEA R14, P0, R27, R7, 0x1 ;  /* 0x000000071b0e7211 */ /* 0x002fc800078008ff */
[----:B------:R-:W-:Y:S01]  /*1cb0*/  LEA.HI.X.SX32 R15, R27, R0, 0x1, P0 ;  /* 0x000000001b0f7211 */ /* 0x000fe200000f0eff */
[----:B--2---:R1:W-:Y:S04]  /*1cc0*/  STL [R1+0x18c], R29 ;  /* 0x00018c1d01007387 */ /* 0x0043e80000100800 */
[----:B-1----:R1:W2:Y:S02]  /*1cd0*/  LDG.E.U16 R29, desc[UR8][R14.64] ;  /* 0x000000080e1d7981 */ /* 0x0022a4000c1e1500 */
[----:B-1----:R-:W-:-:S04]  /*1ce0*/  LEA R14, P0, R20, R7, 0x1 ;  /* 0x00000007140e7211 */ /* 0x002fc800078008ff */
[----:B------:R-:W-:-:S05]  /*1cf0*/  LEA.HI.X.SX32 R15, R20, R0, 0x1, P0 ;  /* 0x00000000140f7211 */ /* 0x000fca00000f0eff */
[----:B------:R1:W5:Y:S02]  /*1d00*/  LDG.E.U16 R20, desc[UR8][R14.64] ;  /* 0x000000080e147981 */ /* 0x000364000c1e1500 */
[----:B-1----:R-:W-:-:S04]  /*1d10*/  LEA R14, P0, R21, R7, 0x1 ;  /* 0x00000007150e7211 */ /* 0x002fc800078008ff */
[----:B------:R-:W-:-:S05]  /*1d20*/  LEA.HI.X.SX32 R15, R21, R0, 0x1, P0 ;  /* 0x00000000150f7211 */ /* 0x000fca00000f0eff */
[----:B------:R1:W5:Y:S02]  /*1d30*/  LDG.E.U16 R21, desc[UR8][R14.64] ;  /* 0x000000080e157981 */ /* 0x000364000c1e1500 */
[----:B-1----:R-:W-:-:S04]  /*1d40*/  LEA R14, P0, R19, R7, 0x1 ;  /* 0x00000007130e7211 */ /* 0x002fc800078008ff */
[----:B------:R-:W-:-:S05]  /*1d50*/  LEA.HI.X.SX32 R15, R19, R0, 0x1, P0 ;  /* 0x00000000130f7211 */ /* 0x000fca00000f0eff */
[----:B------:R3:W5:Y:S02]  /*1d60*/  LDG.E.U16 R19, desc[UR8][R14.64] ;  /* 0x000000080e137981 */ /* 0x000764000c1e1500 */
[----:B---3--:R-:W-:-:S04]  /*1d70*/  LEA R14, P0, R22, R7, 0x1 ;  /* 0x00000007160e7211 */ /* 0x008fc800078008ff */
[----:B------:R-:W-:-:S05]  /*1d80*/  LEA.HI.X.SX32 R15, R22, R0, 0x1, P0 ;  /* 0x00000000160f7211 */ /* 0x000fca00000f0eff */
[----:B------:R1:W3:Y:S02]  /*1d90*/  LDG.E.U16 R22, desc[UR8][R14.64] ;  /* 0x000000080e167981 */ /* 0x0002e4000c1e1500 */
[----:B-1----:R-:W-:-:S04]  /*1da0*/  LEA R14, P0, R25, R7, 0x1 ;  /* 0x00000007190e7211 */ /* 0x002fc800078008ff */
[----:B------:R-:W-:-:S05]  /*1db0*/  LEA.HI.X.SX32 R15, R25, R0, 0x1, P0 ;  /* 0x00000000190f7211 */ /* 0x000fca00000f0eff */
[----:B------:R1:W3:Y:S02]  /*1dc0*/  LDG.E.U16 R25, desc[UR8][R14.64] ;  /* 0x000000080e197981 */ /* 0x0002e4000c1e1500 */
[----:B-1----:R-:W-:-:S04]  /*1dd0*/  LEA R14, P0, R23, R7, 0x1 ;  /* 0x00000007170e7211 */ /* 0x002fc800078008ff */
[----:B------:R-:W-:-:S05]  /*1de0*/  LEA.HI.X.SX32 R15, R23, R0, 0x1, P0 ;  /* 0x00000000170f7211 */ /* 0x000fca00000f0eff */
[----:B------:R1:W3:Y:S04]  /*1df0*/  LDG.E.U16 R27, desc[UR8][R14.64] ;  /* 0x000000080e1b7981 */ /* 0x0002e8000c1e1500 */
[----:B----4-:R4:W-:Y:S01]  /*1e00*/  STL [R1+0x188], R28 ;  /* 0x0001881c01007387 */ /* 0x0109e20000100800 */
[----:B-1----:R-:W-:-:S04]  /*1e10*/  LEA R14, P0, R18, R7, 0x1 ;  /* 0x00000007120e7211 */ /* 0x002fc800078008ff */
[----:B------:R-:W-:Y:S01]  /*1e20*/  LEA.HI.X.SX32 R15, R18, R0, 0x1, P0 ;  /* 0x00000000120f7211 */ /* 0x000fe200000f0eff */
[----:B----4-:R-:W4:Y:S04]  /*1e30*/  LDL.LU R28, [R1+0x130] ;  /* 0x00013000011c7983 */ /* 0x010f280000300800 */
[----:B--2---:R1:W-:Y:S04]  /*1e40*/  STL [R1+0x184], R29 ;  /* 0x0001841d01007387 */ /* 0x0043e80000100800 */
[----:B-1----:R1:W2:Y:S02]  /*1e50*/  LDG.E.U16 R29, desc[UR8][R14.64] ;  /* 0x000000080e1d7981 */ /* 0x0022a4000c1e1500 */
[----:B-1----:R-:W-:-:S04]  /*1e60*/  LEA R14, P0, R16, R7, 0x1 ;  /* 0x00000007100e7211 */ /* 0x002fc800078008ff */
[----:B------:R-:W-:-:S05]  /*1e70*/  LEA.HI.X.SX32 R15, R16, R0, 0x1, P0 ;  /* 0x00000000100f7211 */ /* 0x000fca00000f0eff */
[----:B------:R1:W2:Y:S04]  /*1e80*/  LDG.E.U16 R16, desc[UR8][R14.64] ;  /* 0x000000080e107981 */ /* 0x0002a8000c1e1500 */
[----:B-----5:R5:W-:Y:S01]  /*1e90*/  STL [R1+0x180], R20 ;  /* 0x0001801401007387 */ /* 0x020be20000100800 */
[----:B-1----:R-:W-:-:S03]  /*1ea0*/  LEA R14, P0, R3, R7, 0x1 ;  /* 0x00000007030e7211 */ /* 0x002fc600078008ff */
[----:B-----5:R-:W5:Y:S01]  /*1eb0*/  LDL.LU R20, [R1+0x54] ;  /* 0x0000540001147983 */ /* 0x020f620000300800 */
[----:B------:R-:W-:-:S03]  /*1ec0*/  LEA.HI.X.SX32 R15, R3, R0, 0x1, P0 ;  /* 0x00000000030f7211 */ /* 0x000fc600000f0eff */
[----:B------:R1:W-:Y:S04]  /*1ed0*/  STL [R1+0x17c], R21 ;  /* 0x00017c1501007387 */ /* 0x0003e80000100800 */
[----:B------:R0:W5:Y:S04]  /*1ee0*/  LDG.E.U16 R18, desc[UR8][R14.64] ;  /* 0x000000080e127981 */ /* 0x000168000c1e1500 */
[----:B-1----:R-:W5:Y:S01]  /*1ef0*/  LDL.LU R21, [R1+0x58] ;  /* 0x0000580001157983 */ /* 0x002f620000300800 */
[----:B0-----:R-:W-:-:S04]  /*1f00*/  LEA R14, P0, R13, R7, 0x1 ;  /* 0x000000070d0e7211 */ /* 0x001fc800078008ff */
[----:B------:R-:W-:Y:S01]  /*1f10*/  LEA.HI.X.SX32 R15, R13, R0, 0x1, P0 ;  /* 0x000000000d0f7211 */ /* 0x000fe200000f0eff */
[----:B------:R0:W-:Y:S04]  /*1f20*/  STL [R1+0x178], R19 ;  /* 0x0001781301007387 */ /* 0x0001e80000100800 */
[----:B------:R1:W5:Y:S04]  /*1f30*/  LDG.E.U16 R23, desc[UR8][R14.64] ;  /* 0x000000080e177981 */ /* 0x000368000c1e1500 */
[----:B0-----:R-:W5:Y:S01]  /*1f40*/  LDL.LU R19, [R1+0x5c] ;  /* 0x00005c0001137983 */ /* 0x001f620000300800 */
[----:B-1----:R-:W-:-:S04]  /*1f50*/  LEA R14, P0, R6, R7, 0x1 ;  /* 0x00000007060e7211 */ /* 0x002fc800078008ff */
[----:B------:R-:W-:-:S05]  /*1f60*/  LEA.HI.X.SX32 R15, R6, R0, 0x1, P0 ;  /* 0x00000000060f7211 */ /* 0x000fca00000f0eff */
[----:B------:R0:W5:Y:S04]  /*1f70*/  LDG.E.U16 R3, desc[UR8][R14.64] ;  /* 0x000000080e037981 */ /* 0x000168000c1e1500 */
[----:B---3--:R1:W-:Y:S01]  /*1f80*/  STL [R1+0x174], R22 ;  /* 0x0001741601007387 */ /* 0x0083e20000100800 */
[----:B0-----:R-:W-:-:S03]  /*1f90*/  LEA R14, P0, R12, R7, 0x1 ;  /* 0x000000070c0e7211 */ /* 0x001fc600078008ff */
[----:B-1----:R-:W3:Y:S01]  /*1fa0*/  LDL.LU R22, [R1+0x60] ;  /* 0x0000600001167983 */ /* 0x002ee20000300800 */
[----:B------:R-:W-:-:S05]  /*1fb0*/  LEA.HI.X.SX32 R15, R12, R0, 0x1, P0 ;  /* 0x000000000c0f7211 */ /* 0x000fca00000f0eff */
[----:B------:R-:W3:Y:S04]  /*1fc0*/  LDG.E.U16 R6, desc[UR8][R14.64] ;  /* 0x000000080e067981 */ /* 0x000ee8000c1e1500 */
[----:B------:R0:W-:Y:S04]  /*1fd0*/  STL [R1+0x170], R25 ;  /* 0x0001701901007387 */ /* 0x0001e80000100800 */
[----:B0-----:R-:W3:Y:S04]  /*1fe0*/  LDL.LU R25, [R1+0x64] ;  /* 0x0000640001197983 */ /* 0x001ee80000300800 */
[----:B------:R0:W-:Y:S02]  /*1ff0*/  STL [R1+0x16c], R27 ;  /* 0x00016c1b01007387 */ /* 0x0001e40000100800 */
[----:B0-----:R-:W0:Y:S01]  /*2000*/  S2R R27, SR_TID.X ;  /* 0x00000000001b7919 */ /* 0x001e220000002100 */
[----:B------:R-:W-:-:S05]  /*2010*/  IMAD R11, R26, 0x2, R11 ;  /* 0x000000021a0b7824 */ /* 0x000fca00078e020b */
[C---:B------:R-:W-:Y:S01]  /*2020*/  LEA R12, P0, R11.reuse, R7, 0x1 ;  /* 0x000000070b0c7211 */ /* 0x040fe200078008ff */
[----:B----4-:R-:W-:Y:S03]  /*2030*/  STS.U16 [R4+UR4+0x2000], R28 ;  /* 0x0020001c04007988 */ /* 0x010fe60008000404 */
[----:B------:R-:W-:Y:S02]  /*2040*/  LEA.HI.X.SX32 R13, R11, R0, 0x1, P0 ;  /* 0x000000000b0d7211 */ /* 0x000fe400000f0eff */
[----:B0-----:R-:W-:-:S04]  /*2050*/  SHF.R.U32.HI R27, RZ, 0x8, R27 ;  /* 0x00000008ff1b7819 */ /* 0x001fc8000001161b */
[----:B------:R-:W-:-:S05]  /*2060*/  SGXT.U32 R27, R27, 0x1 ;  /* 0x000000011b1b781a */ /* 0x000fca0000000000 */
[----:B------:R-:W-:-:S04]  /*2070*/  IMAD R27, R27, R26, RZ ;  /* 0x0000001a1b1b7224 */ /* 0x000fc800078e02ff */
[----:B------:R-:W-:-:S05]  /*2080*/  IMAD R27, R26, 0x2, R27 ;  /* 0x000000021a1b7824 */ /* 0x000fca00078e021b */
[----:B------:R-:W-:Y:S01]  /*2090*/  LEA R27, R26, R27, 0x1 ;  /* 0x0000001b1a1b7211 */ /* 0x000fe200078e08ff */
[----:B--2---:R0:W-:Y:S04]  /*20a0*/  STL [R1+0x168], R29 ;  /* 0x0001681d01007387 */ /* 0x0041e80000100800 */
[----:B0-----:R-:W2:Y:S04]  /*20b0*/  LDL.LU R29, [R1+0x68] ;  /* 0x00006800011d7983 */ /* 0x001ea80000300800 */
[----:B------:R-:W4:Y:S04]  /*20c0*/  LDL.LU R28, [R1+0x70] ;  /* 0x00007000011c7983 */ /* 0x000f280000300800 */
[----:B------:R0:W-:Y:S04]  /*20d0*/  STL [R1+0x164], R16 ;  /* 0x0001641001007387 */ /* 0x0001e80000100800 */
[----:B0-----:R0:W4:Y:S02]  /*20e0*/  LDG.E.U16 R16, desc[UR8][R12.64] ;  /* 0x000000080c107981 */ /* 0x001124000c1e1500 */
[----:B0-----:R-:W-:-:S04]  /*20f0*/  LEA R12, P0, R27, R7, 0x1 ;  /* 0x000000071b0c7211 */ /* 0x001fc800078008ff */
[----:B------:R-:W-:Y:S02]  /*2100*/  LEA.HI.X.SX32 R13, R27, R0, 0x1, P0 ;  /* 0x000000001b0d7211 */ /* 0x000fe400000f0eff */
[----:B------:R-:W4:Y:S04]  /*2110*/  LDL.LU R27, [R1+0x74] ;  /* 0x00007400011b7983 */ /* 0x000f280000300800 */
[----:B------:R5:W4:Y:S02]  /*2120*/  LDG.E.U16 R14, desc[UR8][R12.64] ;  /* 0x000000080c0e7981 */ /* 0x000b24000c1e1500 */
[----:B-----5:R-:W-:-:S04]  /*2130*/  LEA R12, P0, R20, R7, 0x1 ;  /* 0x00000007140c7211 */ /* 0x020fc800078008ff */
[----:B------:R-:W-:Y:S01]  /*2140*/  LEA.HI.X.SX32 R13, R20, R0, 0x1, P0 ;  /* 0x00000000140d7211 */ /* 0x000fe200000f0eff */
[----:B------:R0:W-:Y:S04]  /*2150*/  STL [R1+0x160], R18 ;  /* 0x0001601201007387 */ /* 0x0001e80000100800 */
[----:B------:R-:W5:Y:S04]  /*2160*/  LDL.LU R20, [R1+0x80] ;  /* 0x0000800001147983 */ /* 0x000f680000300800 */
[----:B0-----:R0:W5:Y:S02]  /*2170*/  LDG.E.U16 R18, desc[UR8][R12.64] ;  /* 0x000000080c127981 */ /* 0x001164000c1e1500 */
[----:B0-----:R-:W-:-:S04]  /*2180*/  LEA R12, P0, R21, R7, 0x1 ;  /* 0x00000007150c7211 */ /* 0x001fc800078008ff */
        /* <DEDUP_REMOVED lines=9> */
[----:B---3--:R-:W-:-:S04]  /*2220*/  LEA R12, P0, R22, R7, 0x1 ;  /* 0x00000007160c7211 */ /* 0x008fc800078008ff */
[----:B------:R-:W-:Y:S01]  /*2230*/  LEA.HI.X.SX32 R13, R22, R0, 0x1, P0 ;  /* 0x00000000160d7211 */ /* 0x000fe200000f0eff */
[----:B------:R0:W-:Y:S04]  /*2240*/  STL [R1+0x154], R6 ;  /* 0x0001540601007387 */ /* 0x0001e80000100800 */
[----:B------:R-:W3:Y:S04]  /*2250*/  LDL.LU R22, [R1+0x94] ;  /* 0x0000940001167983 */ /* 0x000ee80000300800 */
[----:B0-----:R0:W3:Y:S02]  /*2260*/  LDG.E.U16 R6, desc[UR8][R12.64] ;  /* 0x000000080c067981 */ /* 0x0010e4000c1e1500 */
[----:B0-----:R-:W-:-:S04]  /*2270*/  LEA R12, P0, R25, R7, 0x1 ;  /* 0x00000007190c7211 */ /* 0x001fc800078008ff */
[----:B------:R-:W-:-:S05]  /*2280*/  LEA.HI.X.SX32 R13, R25, R0, 0x1, P0 ;  /* 0x00000000190d7211 */ /* 0x000fca00000f0eff */
[----:B------:R2:W3:Y:S02]  /*2290*/  LDG.E.U16 R15, desc[UR8][R12.64] ;  /* 0x000000080c0f7981 */ /* 0x0004e4000c1e1500 */
[----:B--2---:R-:W-:-:S04]  /*22a0*/  LEA R12, P0, R29, R7, 0x1 ;  /* 0x000000071d0c7211 */ /* 0x004fc800078008ff */
[----:B------:R-:W-:Y:S01]  /*22b0*/  LEA.HI.X.SX32 R13, R29, R0, 0x1, P0 ;  /* 0x000000001d0d7211 */ /* 0x000fe200000f0eff */
[----:B----4-:R0:W-:Y:S04]  /*22c0*/  STL [R1+0x150], R16 ;  /* 0x0001501001007387 */ /* 0x0101e80000100800 */
[----:B0-----:R-:W2:Y:S04]  /*22d0*/  LDL.LU R16, [R1+0x7c] ;  /* 0x00007c0001107983 */ /* 0x001ea80000300800 */
[----:B------:R0:W-:Y:S04]  /*22e0*/  STL [R1+0x14c], R14 ;  /* 0x00014c0e01007387 */ /* 0x0001e80000100800 */
[----:B0-----:R0:W4:Y:S02]  /*22f0*/  LDG.E.U16 R14, desc[UR8][R12.64] ;  /* 0x000000080c0e7981 */ /* 0x001124000c1e1500 */
[----:B0-----:R-:W-:-:S04]  /*2300*/  LEA R12, P0, R28, R7, 0x1 ;  /* 0x000000071c0c7211 */ /* 0x001fc800078008ff */
[----:B------:R-:W-:Y:S01]  /*2310*/  LEA.HI.X.SX32 R13, R28, R0, 0x1, P0 ;  /* 0x000000001c0d7211 */ /* 0x000fe200000f0eff */
[----:B-----5:R0:W-:Y:S04]  /*2320*/  STL [R1+0x148], R18 ;  /* 0x0001481201007387 */ /* 0x0201e80000100800 */
[----:B0-----:R-:W5:Y:S04]  /*2330*/  LDL.LU R18, [R1+0x78] ;  /* 0x0000780001127983 */ /* 0x001f680000300800 */
[----:B------:R0:W-:Y:S04]  /*2340*/  STL [R1+0x144], R23 ;  /* 0x0001441701007387 */ /* 0x0001e80000100800 */
[----:B0-----:R-:W2:Y:S04]  /*2350*/  LDL.LU R23, [R1+0x84] ;  /* 0x0000840001177983 */ /* 0x001ea80000300800 */
[----:B------:R0:W-:Y:S04]  /*2360*/  STL [R1+0x140], R3 ;  /* 0x0001400301007387 */ /* 0x0001e80000100800 */
[----:B------:R-:W2:Y:S04]  /*2370*/  LDL.LU R25, [R1+0x90] ;  /* 0x0000900001197983 */ /* 0x000ea80000300800 */
[----:B0-----:R0:W2:Y:S02]  /*2380*/  LDG.E.U16 R3, desc[UR8][R12.64] ;  /* 0x000000080c037981 */ /* 0x0010a4000c1e1500 */
[----:B0-----:R-:W-:-:S04]  /*2390*/  LEA R12, P0, R27, R7, 0x1 ;  /* 0x000000071b0c7211 */ /* 0x001fc800078008ff */
[----:B------:R-:W-:Y:S01]  /*23a0*/  LEA.HI.X.SX32 R13, R27, R0, 0x1, P0 ;  /* 0x000000001b0d7211 */ /* 0x000fe200000f0eff */
[----:B---3--:R0:W-:Y:S04]  /*23b0*/  STL [R1+0x13c], R6 ;  /* 0x00013c0601007387 */ /* 0x0081e80000100800 */
[----:B------:R-:W3:Y:S04]  /*23c0*/  LDL.LU R29, [R1+0x9c] ;  /* 0x00009c00011d7983 */ /* 0x000ee80000300800 */
[----:B------:R-:W3:Y:S04]  /*23d0*/  LDL.LU R28, [R1+0xa0] ;  /* 0x0000a000011c7983 */ /* 0x000ee80000300800 */
[----:B0-----:R0:W3:Y:S02]  /*23e0*/  LDG.E.U16 R6, desc[UR8][R12.64] ;  /* 0x000000080c067981 */ /* 0x0010e4000c1e1500 */
[----:B0-----:R-:W-:-:S04]  /*23f0*/  LEA R12, P0, R20, R7, 0x1 ;  /* 0x00000007140c7211 */ /* 0x001fc800078008ff */
[----:B------:R-:W-:Y:S01]  /*2400*/  LEA.HI.X.SX32 R13, R20, R0, 0x1, P0 ;  /* 0x00000000140d7211 */ /* 0x000fe200000f0eff */
[----:B------:R0:W-:Y:S04]  /*2410*/  STL [R1+0x138], R15 ;  /* 0x0001380f01007387 */ /* 0x0001e80000100800 */
[----:B------:R-:W5:Y:S04]  /*2420*/  LDL.LU R27, [R1+0xa8] ;  /* 0x0000a800011b7983 */ /* 0x000f680000300800 */
[----:B0-----:R0:W5:Y:S02]  /*2430*/  LDG.E.U16 R15, desc[UR8][R12.64] ;  /* 0x000000080c0f7981 */ /* 0x001164000c1e1500 */
[----:B0-----:R-:W-:-:S04]  /*2440*/  LEA R12, P0, R21, R7, 0x1 ;  /* 0x00000007150c7211 */ /* 0x001fc800078008ff */
[----:B------:R-:W-:Y:S01]  /*2450*/  LEA.HI.X.SX32 R13, R21, R0, 0x1, P0 ;  /* 0x00000000150d7211 */ /* 0x000fe200000f0eff */
[----:B----4-:R0:W-:Y:S04]  /*2460*/  STL [R1+0x134], R14 ;  /* 0x0001340e01007387 */ /* 0x0101e80000100800 */
[----:B------:R-:W4:Y:S04]  /*2470*/  LDL.LU R20, [R1+0xa4] ;  /* 0x0000a40001147983 */ /* 0x000f280000300800 */
[----:B------:R-:W4:Y:S04]  /*2480*/  LDL.LU R21, [R1+0x88] ;  /* 0x0000880001157983 */ /* 0x000f280000300800 */
[----:B0-----:R0:W4:Y:S02]  /*2490*/  LDG.E.U16 R14, desc[UR8][R12.64] ;  /* 0x000000080c0e7981 */ /* 0x001124000c1e1500 */
[----:B0-----:R-:W-:-:S04]  /*24a0*/  LEA R12, P0, R19, R7, 0x1 ;  /* 0x00000007130c7211 */ /* 0x001fc800078008ff */
[----:B------:R-:W-:Y:S01]  /*24b0*/  LEA.HI.X.SX32 R13, R19, R0, 0x1, P0 ;  /* 0x00000000130d7211 */ /* 0x000fe200000f0eff */
[----:B--2---:R0:W-:Y:S04]  /*24c0*/  STL [R1+0x130], R3 ;  /* 0x0001300301007387 */ /* 0x0041e80000100800 */
[----:B------:R-:W2:Y:S04]  /*24d0*/  LDL.LU R19, [R1+0x6c] ;  /* 0x00006c0001137983 */ /* 0x000ea80000300800 */
[----:B0-----:R0:W2:Y:S02]  /*24e0*/  LDG.E.U16 R3, desc[UR8][R12.64] ;  /* 0x000000080c037981 */ /* 0x0010a4000c1e1500 */
[----:B0-----:R-:W-:-:S04]  /*24f0*/  LEA R12, P0, R22, R7, 0x1 ;  /* 0x00000007160c7211 */ /* 0x001fc800078008ff */
[----:B------:R-:W-:Y:S01]  /*2500*/  LEA.HI.X.SX32 R13, R22, R0, 0x1, P0 ;  /* 0x00000000160d7211 */ /* 0x000fe200000f0eff */
[----:B---3--:R0:W-:Y:S04]  /*2510*/  STL [R1+0xb8], R6 ;  /* 0x0000b80601007387 */ /* 0x0081e80000100800 */
[----:B------:R-:W3:Y:S04]  /*2520*/  LDL.LU R22, [R1+0x30] ;  /* 0x0000300001167983 */ /* 0x000ee80000300800 */
[----:B0-----:R0:W3:Y:S02]  /*2530*/  LDG.E.U16 R6, desc[UR8][R12.64] ;  /* 0x000000080c067981 */ /* 0x0010e4000c1e1500 */
[----:B0-----:R-:W-:-:S04]  /*2540*/  LEA R12, P0, R16, R7, 0x1 ;  /* 0x00000007100c7211 */ /* 0x001fc800078008ff */
[----:B------:R-:W-:Y:S01]  /*2550*/  LEA.HI.X.SX32 R13, R16, R0, 0x1, P0 ;  /* 0x00000000100d7211 */ /* 0x000fe200000f0eff */
[----:B-----5:R0:W-:Y:S04]  /*2560*/  STL [R1+0xac], R15 ;  /* 0x0000ac0f01007387 */ /* 0x0201e80000100800 */
[----:B0-----:R0:W5:Y:S02]  /*2570*/  LDG.E.U16 R15, desc[UR8][R12.64] ;  /* 0x000000080c0f7981 */ /* 0x001164000c1e1500 */
[----:B0-----:R-:W-:-:S04]  /*2580*/  LEA R12, P0, R18, R7, 0x1 ;  /* 0x00000007120c7211 */ /* 0x001fc800078008ff */
[----:B------:R-:W-:Y:S01]  /*2590*/  LEA.HI.X.SX32 R13, R18, R0, 0x1, P0 ;  /* 0x00000000120d7211 */ /* 0x000fe200000f0eff */
        /* <DEDUP_REMOVED lines=9> */
[----:B------:R-:W-:Y:S01]  /*2630*/  LEA.HI.X.SX32 R13, R29, R0, 0x1, P0 ;  /* 0x000000001d0d7211 */ /* 0x000fe200000f0eff */
[----:B--2---:R0:W-:Y:S04]  /*2640*/  STL [R1+0x74], R3 ;  /* 0x0000740301007387 */ /* 0x0041e80000100800 */
[----:B0-----:R0:W2:Y:S02]  /*2650*/  LDG.E.U16 R3, desc[UR8][R12.64] ;  /* 0x000000080c037981 */ /* 0x0010a4000c1e1500 */
[----:B0-----:R-:W-:-:S04]  /*2660*/  LEA R12, P0, R28, R7, 0x1 ;  /* 0x000000071c0c7211 */ /* 0x001fc800078008ff */
[----:B------:R-:W-:-:S05]  /*2670*/  LEA.HI.X.SX32 R13, R28, R0, 0x1, P0 ;  /* 0x000000001c0d7211 */ /* 0x000fca00000f0eff */
[----:B------:R0:W2:Y:S02]  /*2680*/  LDG.E.U16 R28, desc[UR8][R12.64] ;  /* 0x000000080c1c7981 */ /* 0x0000a4000c1e1500 */
[----:B0-----:R-:W-:-:S04]  /*2690*/  LEA R12, P0, R27, R7, 0x1 ;  /* 0x000000071b0c7211 */ /* 0x001fc800078008ff */
[----:B------:R-:W-:Y:S01]  /*26a0*/  LEA.HI.X.SX32 R13, R27, R0, 0x1, P0 ;  /* 0x000000001b0d7211 */ /* 0x000fe200000f0eff */
[----:B---3--:R0:W-:Y:S04]  /*26b0*/  STL [R1+0x70], R6 ;  /* 0x0000700601007387 */ /* 0x0081e80000100800 */
[----:B0-----:R0:W3:Y:S02]  /*26c0*/  LDG.E.U16 R6, desc[UR8][R12.64] ;  /* 0x000000080c067981 */ /* 0x0010e4000c1e1500 */
[----:B0-----:R-:W-:-:S04]  /*26d0*/  LEA R12, P0, R20, R7, 0x1 ;  /* 0x00000007140c7211 */ /* 0x001fc800078008ff */
[----:B------:R-:W-:-:S05]  /*26e0*/  LEA.HI.X.SX32 R13, R20, R0, 0x1, P0 ;  /* 0x00000000140d7211 */ /* 0x000fca00000f0eff */
[----:B------:R0:W3:Y:S02]  /*26f0*/  LDG.E.U16 R25, desc[UR8][R12.64] ;  /* 0x000000080c197981 */ /* 0x0000e4000c1e1500 */
[----:B0-----:R-:W-:-:S04]  /*2700*/  LEA R12, P0, R21, R7, 0x1 ;  /* 0x00000007150c7211 */ /* 0x001fc800078008ff */
[----:B------:R-:W-:Y:S01]  /*2710*/  LEA.HI.X.SX32 R13, R21, R0, 0x1, P0 ;  /* 0x00000000150d7211 */ /* 0x000fe200000f0eff */
[----:B-----5:R0:W-:Y:S04]  /*2720*/  STL [R1+0x68], R15 ;  /* 0x0000680f01007387 */ /* 0x0201e80000100800 */
        /* <DEDUP_REMOVED lines=8> */
[----:B------:R-:W-:-:S05]  /*27b0*/  LEA.HI.X.SX32 R13, R22, R0, 0x1, P0 ;  /* 0x00000000160d7211 */ /* 0x000fca00000f0eff */
[----:B------:R0:W4:Y:S02]  /*27c0*/  LDG.E.U16 R23, desc[UR8][R12.64] ;  /* 0x000000080c177981 */ /* 0x000124000c1e1500 */
[----:B0-----:R-:W-:-:S04]  /*27d0*/  LEA R12, P0, R24, R7, 0x1 ;  /* 0x00000007180c7211 */ /* 0x001fc800078008ff */
[----:B------:R-:W-:Y:S01]  /*27e0*/  LEA.HI.X.SX32 R13, R24, R0, 0x1, P0 ;  /* 0x00000000180d7211 */ /* 0x000fe200000f0eff */
[----:B------:R0:W-:Y:S04]  /*27f0*/  STL [R1+0x60], R18 ;  /* 0x0000601201007387 */ /* 0x0001e80000100800 */
[----:B------:R-:W4:Y:S04]  /*2800*/  LDL.LU R21, [R1+0xcc] ;  /* 0x0000cc0001157983 */ /* 0x000f280000300800 */
[----:B0-----:R0:W4:Y:S02]  /*2810*/  LDG.E.U16 R18, desc[UR8][R12.64] ;  /* 0x000000080c127981 */ /* 0x001124000c1e1500 */
[----:B0-----:R-:W-:-:S04]  /*2820*/  LEA R12, P0, R17, R7, 0x1 ;  /* 0x00000007110c7211 */ /* 0x001fc800078008ff */
[----:B------:R-:W-:Y:S01]  /*2830*/  LEA.HI.X.SX32 R13, R17, R0, 0x1, P0 ;  /* 0x00000000110d7211 */ /* 0x000fe200000f0eff */
[----:B------:R0:W-:Y:S04]  /*2840*/  STL [R1+0x5c], R16 ;  /* 0x00005c1001007387 */ /* 0x0001e80000100800 */
[----:B------:R-:W4:Y:S04]  /*2850*/  LDL.LU R19, [R1+0xd4] ;  /* 0x0000d40001137983 */ /* 0x000f280000300800 */
[----:B0-----:R0:W4:Y:S02]  /*2860*/  LDG.E.U16 R16, desc[UR8][R12.64] ;  /* 0x000000080c107981 */ /* 0x001124000c1e1500 */
[----:B0-----:R-:W-:-:S04]  /*2870*/  LEA R12, P0, R2, R7, 0x1 ;  /* 0x00000007020c7211 */ /* 0x001fc800078008ff */
[----:B------:R-:W-:Y:S02]  /*2880*/  LEA.HI.X.SX32 R13, R2, R0, 0x1, P0 ;  /* 0x00000000020d7211 */ /* 0x000fe400000f0eff */
[----:B------:R-:W-:-:S04]  /*2890*/  LEA R2, P0, R10, R7, 0x1 ;  /* 0x000000070a027211 */ /* 0x000fc800078008ff */
[----:B------:R-:W4:Y:S04]  /*28a0*/  LDG.E.U16 R13, desc[UR8][R12.64] ;  /* 0x000000080c0d7981 */ /* 0x000f28000c1e1500 */
[----:B--2---:R0:W-:Y:S04]  /*28b0*/  STL [R1+0x58], R3 ;  /* 0x0000580301007387 */ /* 0x0041e80000100800 */
[----:B------:R-:W2:Y:S01]  /*28c0*/  LDL.LU R22, [R1+0xd8] ;  /* 0x0000d80001167983 */ /* 0x000ea20000300800 */
[----:B0-----:R-:W-:-:S05]  /*28d0*/  LEA.HI.X.SX32 R3, R10, R0, 0x1, P0 ;  /* 0x000000000a037211 */ /* 0x001fca00000f0eff */
[----:B------:R0:W2:Y:S02]  /*28e0*/  LDG.E.U16 R12, desc[UR8][R2.64] ;  /* 0x00000008020c7981 */ /* 0x0000a4000c1e1500 */
[CC--:B0-----:R-:W-:Y:S02]  /*28f0*/  LEA R2, P0, R9.reuse, R7.reuse, 0x1 ;  /* 0x0000000709027211 */ /* 0x0c1fe400078008ff */
[----:B------:R-:W-:Y:S02]  /*2900*/  STL [R1+0x54], R28 ;  /* 0x0000541c01007387 */ /* 0x000fe40000100800 */
[----:B------:R-:W-:Y:S02]  /*2910*/  LEA.HI.X.SX32 R3, R9, R0, 0x1, P0 ;  /* 0x0000000009037211 */ /* 0x000fe400000f0eff */
[----:B---3--:R0:W-:Y:S04]  /*2920*/  STL [R1+0x50], R6 ;  /* 0x0000500601007387 */ /* 0x0081e80000100800 */
[----:B0-----:R0:W3:Y:S02]  /*2930*/  LDG.E.U16 R6, desc[UR8][R2.64] ;  /* 0x0000000802067981 */ /* 0x0010e4000c1e1500 */
[----:B0-----:R-:W-:-:S04]  /*2940*/  LEA R2, P0, R5, R7, 0x1 ;  /* 0x0000000705027211 */ /* 0x001fc800078008ff */
[----:B------:R-:W-:-:S05]  /*2950*/  LEA.HI.X.SX32 R3, R5, R0, 0x1, P0 ;  /* 0x0000000005037211 */ /* 0x000fca00000f0eff */
[----:B------:R0:W3:Y:S01]  /*2960*/  LDG.E.U16 R10, desc[UR8][R2.64] ;  /* 0x00000008020a7981 */ /* 0x0000e2000c1e1500 */
[----:B------:R-:W1:Y:S03]  /*2970*/  S2R R28, SR_TID.X ;  /* 0x00000000001c7919 */ /* 0x000e660000002100 */
[----:B------:R-:W-:Y:S04]  /*2980*/  STL [R1+0x4c], R25 ;  /* 0x00004c1901007387 */ /* 0x000fe80000100800 */
[----:B-----5:R-:W-:Y:S01]  /*2990*/  STL [R1+0x48], R15 ;  /* 0x0000480f01007387 */ /* 0x020fe20000100800 */
[----:B-1----:R-:W-:-:S04]  /*29a0*/  SHF.R.U32.HI R28, RZ, 0x8, R28 ;  /* 0x00000008ff1c7819 */ /* 0x002fc8000001161c */
[----:B------:R-:W-:-:S05]  /*29b0*/  SGXT.U32 R28, R28, 0x1 ;  /* 0x000000011c1c781a */ /* 0x000fca0000000000 */
[----:B------:R-:W-:-:S04]  /*29c0*/  IMAD R28, R28, R26, RZ ;  /* 0x0000001a1c1c7224 */ /* 0x000fc800078e02ff */
[----:B------:R-:W-:-:S04]  /*29d0*/  IMAD R28, R26, 0x2, R28 ;  /* 0x000000021a1c7824 */ /* 0x000fc800078e021c */
[----:B------:R-:W-:-:S05]  /*29e0*/  IMAD R28, R26, 0x2, R28 ;  /* 0x000000021a1c7824 */ /* 0x000fca00078e021c */
[C---:B------:R-:W-:Y:S01]  /*29f0*/  LEA R28, R26.reuse, R28, 0x1 ;  /* 0x0000001c1a1c7211 */ /* 0x040fe200078e08ff */
[----:B------:R-:W-:-:S04]  /*2a00*/  IMAD R11, R26, 0x2, R11 ;  /* 0x000000021a0b7824 */ /* 0x000fc800078e020b */
[----:B------:R-:W-:Y:S01]  /*2a10*/  IMAD R26, R26, 0x2, R11 ;  /* 0x000000021a1a7824 */ /* 0x000fe200078e020b */
[----:B----4-:R1:W-:Y:S02]  /*2a20*/  STL [R1+0x44], R14 ;  /* 0x0000440e01007387 */ /* 0x0103e40000100800 */
[----:B-1----:R-:W-:-:S04]  /*2a30*/  LEA R14, P0, R8, R7, 0x1 ;  /* 0x00000007080e7211 */ /* 0x002fc800078008ff */
[----:B------:R-:W-:Y:S02]  /*2a40*/  LEA.HI.X.SX32 R15, R8, R0, 0x1, P0 ;  /* 0x00000000080f7211 */ /* 0x000fe400000f0eff */
[----:B------:R-:W-:-:S04]  /*2a50*/  LEA R8, P0, R28, R7, 0x1 ;  /* 0x000000071c087211 */ /* 0x000fc800078008ff */
[----:B------:R-:W-:Y:S01]  /*2a60*/  LEA.HI.X.SX32 R9, R28, R0, 0x1, P0 ;  /* 0x000000001c097211 */ /* 0x000fe200000f0eff */
[----:B------:R-:W-:Y:S01]  /*2a70*/  STL [R1+0x40], R23 ;  /* 0x0000401701007387 */ /* 0x000fe20000100800 */
[----:B0-----:R-:W-:-:S03]  /*2a80*/  LEA R2, P0, R27, R7, 0x1 ;  /* 0x000000071b027211 */ /* 0x001fc600078008ff */
[----:B------:R-:W4:Y:S01]  /*2a90*/  LDG.E.U16 R15, desc[UR8][R14.64] ;  /* 0x000000080e0f7981 */ /* 0x000f22000c1e1500 */
[----:B------:R-:W-:-:S05]  /*2aa0*/  LEA.HI.X.SX32 R3, R27, R0, 0x1, P0 ;  /* 0x000000001b037211 */ /* 0x000fca00000f0eff */
[----:B------:R0:W5:Y:S04]  /*2ab0*/  LDG.E.U16 R5, desc[UR8][R2.64] ;  /* 0x0000000802057981 */ /* 0x000168000c1e1500 */
[----:B------:R-:W5:Y:S01]  /*2ac0*/  LDG.E.U16 R14, desc[UR8][R8.64] ;  /* 0x00000008080e7981 */ /* 0x000f62000c1e1500 */
[----:B0-----:R-:W-:-:S03]  /*2ad0*/  LEA R2, P0, R20, R7, 0x1 ;  /* 0x0000000714027211 */ /* 0x001fc600078008ff */
[----:B------:R-:W-:Y:S01]  /*2ae0*/  STL [R1+0x3c], R18 ;  /* 0x00003c1201007387 */ /* 0x000fe20000100800 */
[----:B------:R-:W-:-:S03]  /*2af0*/  LEA.HI.X.SX32 R3, R20, R0, 0x1, P0 ;  /* 0x0000000014037211 */ /* 0x000fc600000f0eff */
[----:B------:R-:W5:Y:S04]  /*2b00*/  LDL.LU R25, [R1+0xe4] ;  /* 0x0000e40001197983 */ /* 0x000f680000300800 */
[----:B------:R-:W-:Y:S04]  /*2b10*/  STL [R1+0x38], R16 ;  /* 0x0000381001007387 */ /* 0x000fe80000100800 */
[----:B------:R-:W5:Y:S04]  /*2b20*/  LDL.LU R29, [R1+0xec] ;  /* 0x0000ec00011d7983 */ /* 0x000f680000300800 */
[----:B------:R0:W-:Y:S04]  /*2b30*/  STL [R1+0x34], R13 ;  /* 0x0000340d01007387 */ /* 0x0001e80000100800 */
[----:B------:R-:W5:Y:S04]  /*2b40*/  LDL.LU R28, [R1+0xf0] ;  /* 0x0000f000011c7983 */ /* 0x000f680000300800 */
[----:B0-----:R0:W5:Y:S02]  /*2b50*/  LDG.E.U16 R13, desc[UR8][R2.64] ;  /* 0x00000008020d7981 */ /* 0x001164000c1e1500 */
        /* <DEDUP_REMOVED lines=9> */
[----:B0-----:R0:W2:Y:S02]  /*2bf0*/  LDG.E.U16 R6, desc[UR8][R2.64] ;  /* 0x0000000802067981 */ /* 0x0010a4000c1e1500 */
[----:B0-----:R-:W-:-:S04]  /*2c00*/  LEA R2, P0, R22, R7, 0x1 ;  /* 0x0000000716027211 */ /* 0x001fc800078008ff */
[----:B------:R-:W-:Y:S01]  /*2c10*/  LEA.HI.X.SX32 R3, R22, R0, 0x1, P0 ;  /* 0x0000000016037211 */ /* 0x000fe200000f0eff */
[----:B------:R0:W-:Y:S04]  /*2c20*/  STL [R1+0x28], R10 ;  /* 0x0000280a01007387 */ /* 0x0001e80000100800 */
[----:B------:R-:W2:Y:S04]  /*2c30*/  LDL.LU R22, [R1+0x110] ;  /* 0x0001100001167983 */ /* 0x000ea80000300800 */
[----:B------:R-:W2:Y:S04]  /*2c40*/  LDL.LU R21, [R1+0x108] ;  /* 0x0001080001157983 */ /* 0x000ea80000300800 */
[----:B0-----:R0:W2:Y:S04]  /*2c50*/  LDG.E.U16 R10, desc[UR8][R2.64] ;  /* 0x00000008020a7981 */ /* 0x0010a8000c1e1500 */
[----:B------:R-:W2:Y:S01]  /*2c60*/  LDL.LU R19, [R1+0xfc] ;  /* 0x0000fc0001137983 */ /* 0x000ea20000300800 */
[----:B0-----:R-:W-:-:S04]  /*2c70*/  LEA R2, P0, R11, R7, 0x1 ;  /* 0x000000070b027211 */ /* 0x001fc800078008ff */
[----:B------:R-:W-:Y:S02]  /*2c80*/  LEA.HI.X.SX32 R3, R11, R0, 0x1, P0 ;  /* 0x000000000b037211 */ /* 0x000fe400000f0eff */
[----:B------:R-:W-:-:S04]  /*2c90*/  LEA R8, P0, R26, R7, 0x1 ;  /* 0x000000071a087211 */ /* 0x000fc800078008ff */
[----:B------:R-:W-:Y:S01]  /*2ca0*/  LEA.HI.X.SX32 R9, R26, R0, 0x1, P0 ;  /* 0x000000001a097211 */ /* 0x000fe200000f0eff */
[----:B------:R-:W2:Y:S04]  /*2cb0*/  LDG.E.U16 R3, desc[UR8][R2.64] ;  /* 0x0000000802037981 */ /* 0x000ea8000c1e1500 */
[----:B------:R5:W3:Y:S04]  /*2cc0*/  LDG.E.U16 R2, desc[UR8][R8.64] ;  /* 0x0000000808027981 */ /* 0x000ae8000c1e1500 */
[----:B----4-:R-:W-:Y:S01]  /*2cd0*/  STL [R1+0xc], R15 ;  /* 0x00000c0f01007387 */ /* 0x010fe20000100800 */
[----:B-----5:R-:W-:-:S04]  /*2ce0*/  LEA R8, P0, R25, R7, 0x1 ;  /* 0x0000000719087211 */ /* 0x020fc800078008ff */
[----:B------:R-:W-:Y:S01]  /*2cf0*/  LEA.HI.X.SX32 R9, R25, R0, 0x1, P0 ;  /* 0x0000000019097211 */ /* 0x000fe200000f0eff */
[----:B--2---:R-:W-:Y:S04]  /*2d00*/  STL [R1+0xa8c], R3 ;  /* 0x000a8c0301007387 */ /* 0x004fe80000100800 */
[----:B------:R-:W-:Y:S04]  /*2d10*/  STL [R1+0x24], R14 ;  /* 0x0000240e01007387 */ /* 0x000fe80000100800 */
[----:B---3--:R-:W-:Y:S04]  /*2d20*/  STL [R1+0xa7c], R2 ;  /* 0x000a7c0201007387 */ /* 0x008fe80000100800 */
[----:B------:R0:W-:Y:S04]  /*2d30*/  STL [R1+0x20], R5 ;  /* 0x0000200501007387 */ /* 0x0001e80000100800 */
[----:B0-----:R0:W2:Y:S02]  /*2d40*/  LDG.E.U16 R5, desc[UR8][R8.64] ;  /* 0x0000000808057981 */ /* 0x0010a4000c1e1500 */
[----:B0-----:R-:W-:-:S04]  /*2d50*/  LEA R8, P0, R29, R7, 0x1 ;  /* 0x000000071d087211 */ /* 0x001fc800078008ff */
[----:B------:R-:W-:-:S05]  /*2d60*/  LEA.HI.X.SX32 R9, R29, R0, 0x1, P0 ;  /* 0x000000001d097211 */ /* 0x000fca00000f0eff */
[----:B------:R0:W3:Y:S02]  /*2d70*/  LDG.E.U16 R3, desc[UR8][R8.64] ;  /* 0x0000000808037981 */ /* 0x0000e4000c1e1500 */
[----:B0-----:R-:W-:-:S04]  /*2d80*/  LEA R8, P0, R28, R7, 0x1 ;  /* 0x000000071c087211 */ /* 0x001fc800078008ff */
[-C--:B------:R-:W-:Y:S02]  /*2d90*/  LEA.HI.X.SX32 R9, R28, R0.reuse, 0x1, P0 ;  /* 0x000000001c097211 */ /* 0x080fe400000f0eff */
[CC--:B------:R-:W-:Y:S01]  /*2da0*/  LEA R28, P0, R27.reuse, R7.reuse, 0x1 ;  /* 0x000000071b1c7211 */ /* 0x0c0fe200078008ff */
[----:B------:R-:W-:Y:S03]  /*2db0*/  STL [R1+0x1c], R13 ;  /* 0x00001c0d01007387 */ /* 0x000fe60000100800 */
[----:B------:R-:W-:Y:S01]  /*2dc0*/  LEA.HI.X.SX32 R29, R27, R0, 0x1, P0 ;  /* 0x000000001b1d7211 */ /* 0x000fe200000f0eff */
[----:B------:R-:W4:Y:S01]  /*2dd0*/  LDL.LU R17, [R1+0x104] ;  /* 0x0001040001117983 */ /* 0x000f220000300800 */
[----:B------:R-:W-:-:S03]  /*2de0*/  LEA R26, P0, R20, R7, 0x1 ;  /* 0x00000007141a7211 */ /* 0x000fc600078008ff */
[----:B------:R-:W5:Y:S01]  /*2df0*/  LDG.E.U16 R28, desc[UR8][R28.64] ;  /* 0x000000081c1c7981 */ /* 0x000f62000c1e1500 */
[-C--:B------:R-:W-:Y:S02]  /*2e00*/  LEA.HI.X.SX32 R27, R20, R0.reuse, 0x1, P0 ;  /* 0x00000000141b7211 */ /* 0x080fe400000f0eff */
[CC--:B------:R-:W-:Y:S01]  /*2e10*/  LEA R24, P0, R22.reuse, R7.reuse, 0x1 ;  /* 0x0000000716187211 */ /* 0x0c0fe200078008ff */
[----:B------:R0:W2:Y:S04]  /*2e20*/  LDG.E.U16 R2, desc[UR8][R8.64] ;  /* 0x0000000808027981 */ /* 0x0000a8000c1e1500 */
[----:B------:R-:W2:Y:S01]  /*2e30*/  LDG.E.U16 R26, desc[UR8][R26.64] ;  /* 0x000000081a1a7981 */ /* 0x000ea2000c1e1500 */
[----:B------:R-:W-:Y:S02]  /*2e40*/  LEA.HI.X.SX32 R25, R22, R0, 0x1, P0 ;  /* 0x0000000016197211 */ /* 0x000fe400000f0eff */
[----:B------:R-:W-:-:S03]  /*2e50*/  LEA R22, P0, R21, R7, 0x1 ;  /* 0x0000000715167211 */ /* 0x000fc600078008ff */
[----:B------:R-:W2:Y:S01]  /*2e60*/  LDG.E.U16 R24, desc[UR8][R24.64] ;  /* 0x0000000818187981 */ /* 0x000ea2000c1e1500 */
[----:B------:R-:W-:-:S05]  /*2e70*/  LEA.HI.X.SX32 R23, R21, R0, 0x1, P0 ;  /* 0x0000000015177211 */ /* 0x000fca00000f0eff */
[----:B------:R-:W3:Y:S04]  /*2e80*/  LDG.E.U16 R22, desc[UR8][R22.64] ;  /* 0x0000000816167981 */ /* 0x000ee8000c1e1500 */
[----:B------:R-:W-:Y:S04]  /*2e90*/  STL [R1+0x18], R12 ;  /* 0x0000180c01007387 */ /* 0x000fe80000100800 */
[----:B------:R-:W0:Y:S01]  /*2ea0*/  LDL.LU R16, [R1+0x114] ;  /* 0x0001140001107983 */ /* 0x000e220000300800 */
[----:B------:R-:W-:-:S03]  /*2eb0*/  LEA R20, P0, R19, R7, 0x1 ;  /* 0x0000000713147211 */ /* 0x000fc600078008ff */
[----:B------:R1:W-:Y:S01]  /*2ec0*/  STL [R1+0x14], R6 ;  /* 0x0000140601007387 */ /* 0x0003e20000100800 */
[----:B------:R-:W-:-:S05]  /*2ed0*/  LEA.HI.X.SX32 R21, R19, R0, 0x1, P0 ;  /* 0x0000000013157211 */ /* 0x000fca00000f0eff */
[----:B------:R-:W3:Y:S04]  /*2ee0*/  LDG.E.U16 R20, desc[UR8][R20.64] ;  /* 0x0000000814147981 */ /* 0x000ee8000c1e1500 */
[----:B-1----:R-:W3:Y:S04]  /*2ef0*/  LDL.LU R6, [R1+0x118] ;  /* 0x0001180001067983 */ /* 0x002ee80000300800 */
[----:B-----5:R-:W-:Y:S04]  /*2f00*/  STL [R1+0xa80], R28 ;  /* 0x000a801c01007387 */ /* 0x020fe80000100800 */
[----:B------:R1:W-:Y:S01]  /*2f10*/  STL [R1+0x10], R10 ;  /* 0x0000100a01007387 */ /* 0x0003e20000100800 */
[----:B----4-:R-:W-:-:S03]  /*2f20*/  LEA R18, P0, R17, R7, 0x1 ;  /* 0x0000000711127211 */ /* 0x010fc600078008ff */
[----:B-1----:R-:W4:Y:S01]  /*2f30*/  LDL.LU R10, [R1+0x120] ;  /* 0x00012000010a7983 */ /* 0x002f220000300800 */
[----:B------:R-:W-:-:S03]  /*2f40*/  LEA.HI.X.SX32 R19, R17, R0, 0x1, P0 ;  /* 0x0000000011137211 */ /* 0x000fc600000f0eff */
[----:B--2---:R-:W-:Y:S04]  /*2f50*/  STL [R1+0xa84], R26 ;  /* 0x000a841a01007387 */ /* 0x004fe80000100800 */
[----:B------:R-:W2:Y:S04]  /*2f60*/  LDL.LU R12, [R1+0x124] ;  /* 0x00012400010c7983 */ /* 0x000ea80000300800 */
[----:B------:R-:W5:Y:S04]  /*2f70*/  LDG.E.U16 R18, desc[UR8][R18.64] ;  /* 0x0000000812127981 */ /* 0x000f68000c1e1500 */
[----:B------:R-:W-:Y:S04]  /*2f80*/  STL [R1+0xa88], R24 ;  /* 0x000a881801007387 */ /* 0x000fe80000100800 */
[----:B------:R-:W5:Y:S04]  /*2f90*/  LDL.LU R13, [R1+0x12c] ;  /* 0x00012c00010d7983 */ /* 0x000f680000300800 */
[----:B---3--:R-:W-:Y:S04]  /*2fa0*/  STL [R1+0xa90], R22 ;  /* 0x000a901601007387 */ /* 0x008fe80000100800 */
[----:B------:R1:W-:Y:S04]  /*2fb0*/  STL [R1+0x8], R5 ;  /* 0x0000080501007387 */ /* 0x0003e80000100800 */
[----:B------:R-:W3:Y:S01]  /*2fc0*/  LDL.LU R15, [R1+0x128] ;  /* 0x00012800010f7983 */ /* 0x000ee20000300800 */
[----:B0-----:R-:W-:-:S04]  /*2fd0*/  LEA R8, P0, R16, R7, 0x1 ;  /* 0x0000000710087211 */ /* 0x001fc800078008ff */
[----:B------:R-:W-:-:S05]  /*2fe0*/  LEA.HI.X.SX32 R9, R16, R0, 0x1, P0 ;  /* 0x0000000010097211 */ /* 0x000fca00000f0eff */
[----:B-1----:R0:W3:Y:S02]  /*2ff0*/  LDG.E.U16 R5, desc[UR8][R8.64] ;  /* 0x0000000808057981 */ /* 0x0020e4000c1e1500 */
[----:B0-----:R-:W-:-:S04]  /*3000*/  LEA R8, P0, R6, R7, 0x1 ;  /* 0x0000000706087211 */ /* 0x001fc800078008ff */
[----:B------:R-:W-:Y:S01]  /*3010*/  LEA.HI.X.SX32 R9, R6, R0, 0x1, P0 ;  /* 0x0000000006097211 */ /* 0x000fe200000f0eff */
[----:B------:R-:W-:Y:S04]  /*3020*/  STL [R1+0xa94], R20 ;  /* 0x000a941401007387 */ /* 0x000fe80000100800 */
[----:B------:R4:W3:Y:S04]  /*3030*/  LDG.E.U16 R6, desc[UR8][R8.64] ;  /* 0x0000000808067981 */ /* 0x0008e8000c1e1500 */
[----:B------:R-:W-:Y:S04]  /*3040*/  STL [R1+0x4], R3 ;  /* 0x0000040301007387 */ /* 0x000fe80000100800 */
[----:B------:R-:W3:Y:S04]  /*3050*/  LDL.LU R17, [R1+0x11c] ;  /* 0x00011c0001117983 */ /* 0x000ee80000300800 */
[----:B------:R0:W-:Y:S01]  /*3060*/  STL [R1], R2 ;  /* 0x0000000201007387 */ /* 0x0001e20000100800 */
[----:B----4-:R-:W-:-:S04]  /*3070*/  LEA R8, P0, R10, R7, 0x1 ;  /* 0x000000070a087211 */ /* 0x010fc800078008ff */
[----:B------:R-:W-:Y:S02]  /*3080*/  LEA.HI.X.SX32 R9, R10, R0, 0x1, P0 ;  /* 0x000000000a097211 */ /* 0x000fe400000f0eff */
[----:B--2---:R-:W-:-:S03]  /*3090*/  LEA R10, P0, R12, R7, 0x1 ;  /* 0x000000070c0a7211 */ /* 0x004fc600078008ff */
[----:B------:R-:W2:Y:S01]  /*30a0*/  LDG.E.U16 R8, desc[UR8][R8.64] ;  /* 0x0000000808087981 */ /* 0x000ea2000c1e1500 */
[----:B------:R-:W-:-:S03]  /*30b0*/  LEA.HI.X.SX32 R11, R12, R0, 0x1, P0 ;  /* 0x000000000c0b7211 */ /* 0x000fc600000f0eff */
[----:B-----5:R-:W-:Y:S04]  /*30c0*/  STL [R1+0xa98], R18 ;  /* 0x000a981201007387 */ /* 0x020fe80000100800 */
[----:B------:R-:W4:Y:S04]  /*30d0*/  LDL.LU R16, [R1+0x10c] ;  /* 0x00010c0001107983 */ /* 0x000f280000300800 */
[----:B------:R1:W5:Y:S02]  /*30e0*/  LDG.E.U16 R9, desc[UR8][R10.64] ;  /* 0x000000080a097981 */ /* 0x000364000c1e1500 */
[----:B-1----:R-:W-:-:S04]  /*30f0*/  LEA R10, P0, R13, R7, 0x1 ;  /* 0x000000070d0a7211 */ /* 0x002fc800078008ff */
[----:B------:R-:W-:Y:S02]  /*3100*/  LEA.HI.X.SX32 R11, R13, R0, 0x1, P0 ;  /* 0x000000000d0b7211 */ /* 0x000fe400000f0eff */
[----:B---3--:R-:W-:-:S03]  /*3110*/  LEA R12, P0, R15, R7, 0x1 ;  /* 0x000000070f0c7211 */ /* 0x008fc600078008ff */
[----:B------:R-:W3:Y:S01]  /*3120*/  LDG.E.U16 R10, desc[UR8][R10.64] ;  /* 0x000000080a0a7981 */ /* 0x000ee2000c1e1500 */
[----:B------:R-:W-:-:S05]  /*3130*/  LEA.HI.X.SX32 R13, R15, R0, 0x1, P0 ;  /* 0x000000000f0d7211 */ /* 0x000fca00000f0eff */
[----:B------:R1:W3:Y:S04]  /*3140*/  LDG.E.U16 R11, desc[UR8][R12.64] ;  /* 0x000000080c0b7981 */ /* 0x0002e8000c1e1500 */
[----:B------:R-:W-:Y:S04]  /*3150*/  STL [R1+0xa9c], R5 ;  /* 0x000a9c0501007387 */ /* 0x000fe80000100800 */
[----:B------:R-:W3:Y:S04]  /*3160*/  LDL.LU R28, [R1+0xf4] ;  /* 0x0000f400011c7983 */ /* 0x000ee80000300800 */
[----:B------:R-:W-:Y:S04]  /*3170*/  STL [R1+0xaa0], R6 ;  /* 0x000aa00601007387 */ /* 0x000fe80000100800 */
[----:B------:R-:W3:Y:S01]  /*3180*/  LDL.LU R29, [R1+0xe8] ;  /* 0x0000e800011d7983 */ /* 0x000ee20000300800 */
[----:B-1----:R-:W-:-:S04]  /*3190*/  LEA R12, P0, R17, R7, 0x1 ;  /* 0x00000007110c7211 */ /* 0x002fc800078008ff */
[----:B------:R-:W-:-:S05]  /*31a0*/  LEA.HI.X.SX32 R13, R17, R0, 0x1, P0 ;  /* 0x00000000110d7211 */ /* 0x000fca00000f0eff */
[----:B------:R-:W3:Y:S04]  /*31b0*/  LDG.E.U16 R12, desc[UR8][R12.64] ;  /* 0x000000080c0c7981 */ /* 0x000ee8000c1e1500 */
[----:B--2---:R-:W-:Y:S04]  /*31c0*/  STL [R1+0xaa4], R8 ;  /* 0x000aa40801007387 */ /* 0x004fe80000100800 */
[----:B0-----:R-:W2:Y:S01]  /*31d0*/  LDL.LU R2, [R1+0xe0] ;  /* 0x0000e00001027983 */ /* 0x001ea20000300800 */
[----:B----4-:R-:W-:-:S04]  /*31e0*/  LEA R14, P0, R16, R7, 0x1 ;  /* 0x00000007100e7211 */ /* 0x010fc800078008ff */
[----:B------:R-:W-:Y:S01]  /*31f0*/  LEA.HI.X.SX32 R15, R16, R0, 0x1, P0 ;  /* 0x00000000100f7211 */ /* 0x000fe200000f0eff */
[----:B-----5:R0:W-:Y:S04]  /*3200*/  STL [R1+0xaa8], R9 ;  /* 0x000aa80901007387 */ /* 0x0201e80000100800 */
[----:B------:R1:W4:Y:S04]  /*3210*/  LDG.E.U16 R13, desc[UR8][R14.64] ;  /* 0x000000080e0d7981 */ /* 0x000328000c1e1500 */
[----:B---3--:R-:W-:Y:S04]  /*3220*/  STL [R1+0xaac], R10 ;  /* 0x000aac0a01007387 */ /* 0x008fe80000100800 */
[----:B------:R-:W3:Y:S04]  /*3230*/  LDL.LU R3, [R1+0xdc] ;  /* 0x0000dc0001037983 */ /* 0x000ee80000300800 */
[----:B------:R-:W-:Y:S04]  /*3240*/  STL [R1+0xab0], R11 ;  /* 0x000ab00b01007387 */ /* 0x000fe80000100800 */
[----:B------:R-:W5:Y:S01]  /*3250*/  LDL.LU R17, [R1+0xd0] ;  /* 0x0000d00001117983 */ /* 0x000f620000300800 */
[----:B-1----:R-:W-:-:S04]  /*3260*/  LEA R14, P0, R28, R7, 0x1 ;  /* 0x000000071c0e7211 */ /* 0x002fc800078008ff */
[----:B------:R-:W-:-:S05]  /*3270*/  LEA.HI.X.SX32 R15, R28, R0, 0x1, P0 ;  /* 0x000000001c0f7211 */ /* 0x000fca00000f0eff */
[----:B------:R1:W5:Y:S02]  /*3280*/  LDG.E.U16 R19, desc[UR8][R14.64] ;  /* 0x000000080e137981 */ /* 0x000364000c1e1500 */
[CC--:B-1----:R-:W-:Y:S02]  /*3290*/  LEA R14, P0, R29.reuse, R7.reuse, 0x1 ;  /* 0x000000071d0e7211 */ /* 0x0c2fe400078008ff */
[----:B------:R-:W-:Y:S02]  /*32a0*/  STL [R1+0xab4], R12 ;  /* 0x000ab40c01007387 */ /* 0x000fe40000100800 */
[----:B------:R-:W-:Y:S02]  /*32b0*/  LEA.HI.X.SX32 R15, R29, R0, 0x1, P0 ;  /* 0x000000001d0f7211 */ /* 0x000fe400000f0eff */
[----:B------:R-:W5:Y:S04]  /*32c0*/  LDL.LU R16, [R1+0xc4] ;  /* 0x0000c40001107983 */ /* 0x000f680000300800 */
[----:B------:R2:W5:Y:S02]  /*32d0*/  LDG.E.U16 R21, desc[UR8][R14.64] ;  /* 0x000000080e157981 */ /* 0x000564000c1e1500 */
[----:B--2---:R-:W-:-:S04]  /*32e0*/  LEA R14, P0, R2, R7, 0x1 ;  /* 0x00000007020e7211 */ /* 0x004fc800078008ff */
[----:B------:R-:W-:-:S05]  /*32f0*/  LEA.HI.X.SX32 R15, R2, R0, 0x1, P0 ;  /* 0x00000000020f7211 */ /* 0x000fca00000f0eff */
[----:B------:R3:W2:Y:S04]  /*3300*/  LDG.E.U16 R23, desc[UR8][R14.64] ;  /* 0x000000080e177981 */ /* 0x0006a8000c1e1500 */
[----:B----4-:R-:W-:Y:S04]  /*3310*/  STL [R1+0xab8], R13 ;  /* 0x000ab80d01007387 */ /* 0x010fe80000100800 */
[----:B------:R-:W4:Y:S04]  /*3320*/  LDL.LU R24, [R1+0xbc] ;  /* 0x0000bc0001187983 */ /* 0x000f280000300800 */
[----:B------:R-:W2:Y:S01]  /*3330*/  LDL.LU R26, [R1+0xb4] ;  /* 0x0000b400011a7983 */ /* 0x000ea20000300800 */
[----:B---3--:R-:W-:-:S04]  /*3340*/  LEA R14, P0, R3, R7, 0x1 ;  /* 0x00000007030e7211 */ /* 0x008fc800078008ff */
[----:B------:R-:W-:-:S05]  /*3350*/  LEA.HI.X.SX32 R15, R3, R0, 0x1, P0 ;  /* 0x00000000030f7211 */ /* 0x000fca00000f0eff */
[----:B------:R5:W3:Y:S02]  /*3360*/  LDG.E.U16 R25, desc[UR8][R14.64] ;  /* 0x000000080e197981 */ /* 0x000ae4000c1e1500 */
[----:B-----5:R-:W-:-:S04]  /*3370*/  LEA R14, P0, R17, R7, 0x1 ;  /* 0x00000007110e7211 */ /* 0x020fc800078008ff */
[----:B------:R-:W-:-:S05]  /*3380*/  LEA.HI.X.SX32 R15, R17, R0, 0x1, P0 ;  /* 0x00000000110f7211 */ /* 0x000fca00000f0eff */
[----:B------:R1:W5:Y:S02]  /*3390*/  LDG.E.U16 R27, desc[UR8][R14.64] ;  /* 0x000000080e1b7981 */ /* 0x000364000c1e1500 */
[----:B-1----:R-:W-:-:S04]  /*33a0*/  LEA R14, P0, R16, R7, 0x1 ;  /* 0x00000007100e7211 */ /* 0x002fc800078008ff */
[----:B------:R-:W-:-:S05]  /*33b0*/  LEA.HI.X.SX32 R15, R16, R0, 0x1, P0 ;  /* 0x00000000100f7211 */ /* 0x000fca00000f0eff */
[----:B------:R4:W5:Y:S04]  /*33c0*/  LDG.E.U16 R29, desc[UR8][R14.64] ;  /* 0x000000080e1d7981 */ /* 0x000968000c1e1500 */
[----:B------:R-:W-:Y:S04]  /*33d0*/  STL [R1+0xabc], R19 ;  /* 0x000abc1301007387 */ /* 0x000fe80000100800 */
[----:B------:R-:W-:Y:S04]  /*33e0*/  STL [R1+0xac0], R21 ;  /* 0x000ac01501007387 */ /* 0x000fe80000100800 */
[----:B0-----:R-:W5:Y:S04]  /*33f0*/  LDL.LU R9, [R1+0x240] ;  /* 0x0002400001097983 */ /* 0x001f680000300800 */
[----:B------:R-:W5:Y:S04]  /*3400*/  LDL.LU R8, [R1+0x23c] ;  /* 0x00023c0001087983 */ /* 0x000f680000300800 */
[----:B------:R-:W5:Y:S04]  /*3410*/  LDL.LU R28, [R1+0x238] ;  /* 0x00023800011c7983 */ /* 0x000f680000300800 */
[----:B------:R-:W5:Y:S04]  /*3420*/  LDL.LU R6, [R1+0x234] ;  /* 0x0002340001067983 */ /* 0x000f680000300800 */
[----:B------:R-:W5:Y:S04]  /*3430*/  LDL.LU R18, [R1+0x230] ;  /* 0x0002300001127983 */ /* 0x000f680000300800 */
[----:B------:R-:W5:Y:S01]  /*3440*/  LDL.LU R20, [R1+0x22c] ;  /* 0x00022c0001147983 */ /* 0x000f620000300800 */
[----:B----4-:R-:W-:-:S04]  /*3450*/  LEA R14, P0, R24, R7, 0x1 ;  /* 0x00000007180e7211 */ /* 0x010fc800078008ff */
[----:B------:R-:W-:-:S05]  /*3460*/  LEA.HI.X.SX32 R15, R24, R0, 0x1, P0 ;  /* 0x00000000180f7211 */ /* 0x000fca00000f0eff */
[----:B------:R-:W4:Y:S04]  /*3470*/  LDG.E.U16 R14, desc[UR8][R14.64] ;  /* 0x000000080e0e7981 */ /* 0x000f28000c1e1500 */
[----:B--2---:R-:W-:Y:S04]  /*3480*/  STL [R1+0xac4], R23 ;  /* 0x000ac41701007387 */ /* 0x004fe80000100800 */
[----:B---3--:R-:W-:Y:S04]  /*3490*/  STL [R1+0xac8], R25 ;  /* 0x000ac81901007387 */ /* 0x008fe80000100800 */
[----:B-----5:R-:W-:Y:S04]  /*34a0*/  STL [R1+0xacc], R27 ;  /* 0x000acc1b01007387 */ /* 0x020fe80000100800 */
[----:B------:R-:W2:Y:S01]  /*34b0*/  LDL.LU R3, [R1+0x228] ;  /* 0x0002280001037983 */ /* 0x000ea20000300800 */
[----:B------:R-:W-:-:S03]  /*34c0*/  LEA R16, P1, R26, R7, 0x1 ;  /* 0x000000071a107211 */ /* 0x000fc600078208ff */
[----:B------:R-:W3:Y:S01]  /*34d0*/  LDL.LU R2, [R1+0x224] ;  /* 0x0002240001027983 */ /* 0x000ee20000300800 */
[----:B------:R-:W-:-:S05]  /*34e0*/  LEA.HI.X.SX32 R17, R26, R0, 0x1, P1 ;  /* 0x000000001a117211 */ /* 0x000fca00008f0eff */
[----:B------:R-:W5:Y:S04]  /*34f0*/  LDG.E.U16 R16, desc[UR8][R16.64] ;  /* 0x0000000810107981 */ /* 0x000f68000c1e1500 */
[----:B------:R-:W-:Y:S04]  /*3500*/  STL [R1+0xad0], R29 ;  /* 0x000ad01d01007387 */ /* 0x000fe80000100800 */
[----:B------:R-:W3:Y:S04]  /*3510*/  LDL.LU R22, [R1+0x220] ;  /* 0x0002200001167983 */ /* 0x000ee80000300800 */
[----:B------:R-:W3:Y:S04]  /*3520*/  LDL.LU R5, [R1+0x21c] ;  /* 0x00021c0001057983 */ /* 0x000ee80000300800 */
[----:B------:R-:W3:Y:S04]  /*3530*/  LDL.LU R24, [R1+0x218] ;  /* 0x0002180001187983 */ /* 0x000ee80000300800 */
[----:B------:R-:W3:Y:S04]  /*3540*/  LDL.LU R26, [R1+0x214] ;  /* 0x00021400011a7983 */ /* 0x000ee80000300800 */
[----:B------:R0:W-:Y:S04]  /*3550*/  STS.U16 [R4+UR4+0x5000], R28 ;  /* 0x0050001c04007988 */ /* 0x0001e80008000404 */
[----:B----4-:R-:W-:Y:S04]  /*3560*/  STL [R1+0xad4], R14 ;  /* 0x000ad40e01007387 */ /* 0x010fe80000100800 */
[----:B0-----:R-:W4:Y:S04]  /*3570*/  LDL.LU R28, [R1+0x210] ;  /* 0x00021000011c7983 */ /* 0x001f280000300800 */
[----:B------:R-:W5:Y:S04]  /*3580*/  LDL.LU R0, [R1+0x20c] ;  /* 0x00020c0001007983 */ /* 0x000f680000300800 */
        /* <DEDUP_REMOVED lines=11> */
[----:B--2---:R0:W-:Y:S04]  /*3640*/  STS.U16 [R4+UR4+0x9000], R3 ;  /* 0x0090000304007988 */ /* 0x0041e80008000404 */
[----:B0-----:R-:W2:Y:S04]  /*3650*/  LDL.LU R3, [R1+0x1dc] ;  /* 0x0001dc0001037983 */ /* 0x001ea80000300800 */
[----:B---3--:R0:W-:Y:S04]  /*3660*/  STS.U16 [R4+UR4+0xa000], R2 ;  /* 0x00a0000204007988 */ /* 0x0081e80008000404 */
[----:B------:R1:W-:Y:S04]  /*3670*/  STS.U16 [R4+UR4+0x7000], R18 ;  /* 0x0070001204007988 */ /* 0x0003e80008000404 */
[----:B------:R3:W-:Y:S04]  /*3680*/  STS.U16 [R4+UR4+0x8000], R20 ;  /* 0x0080001404007988 */ /* 0x0007e80008000404 */
[----:B0-----:R-:W5:Y:S04]  /*3690*/  LDL.LU R2, [R1+0x1d8] ;  /* 0x0001d80001027983 */ /* 0x001f680000300800 */
[----:B-1----:R-:W5:Y:S04]  /*36a0*/  LDL.LU R18, [R1+0x1d4] ;  /* 0x0001d40001127983 */ /* 0x002f680000300800 */
[----:B------:R0:W-:Y:S04]  /*36b0*/  STS.U16 [R4+UR4+0xb000], R22 ;  /* 0x00b0001604007988 */ /* 0x0001e80008000404 */
[----:B---3--:R-:W3:Y:S04]  /*36c0*/  LDL.LU R20, [R1+0x1d0] ;  /* 0x0001d00001147983 */ /* 0x008ee80000300800 */
[----:B------:R1:W-:Y:S04]  /*36d0*/  STS.U16 [R4+UR4+0x3000], R9 ;  /* 0x0030000904007988 */ /* 0x0003e80008000404 */
[----:B0-----:R-:W3:Y:S04]  /*36e0*/  LDL.LU R22, [R1+0x1cc] ;  /* 0x0001cc0001167983 */ /* 0x001ee80000300800 */
[----:B------:R0:W-:Y:S04]  /*36f0*/  STS.U16 [R4+UR4+0x4000], R8 ;  /* 0x0040000804007988 */ /* 0x0001e80008000404 */
[----:B-1----:R-:W3:Y:S04]  /*3700*/  LDL.LU R9, [R1+0x1c8] ;  /* 0x0001c80001097983 */ /* 0x002ee80000300800 */
[----:B------:R1:W-:Y:S04]  /*3710*/  STS.U16 [R4+UR4+0x6000], R6 ;  /* 0x0060000604007988 */ /* 0x0003e80008000404 */
[----:B0-----:R-:W3:Y:S04]  /*3720*/  LDL.LU R8, [R1+0x1c4] ;  /* 0x0001c40001087983 */ /* 0x001ee80000300800 */
[----:B------:R0:W-:Y:S04]  /*3730*/  STS.U16 [R4+UR4+0xd000], R24 ;  /* 0x00d0001804007988 */ /* 0x0001e80008000404 */
[----:B-1----:R-:W3:Y:S04]  /*3740*/  LDL.LU R6, [R1+0x1c0] ;  /* 0x0001c00001067983 */ /* 0x002ee80000300800 */
[----:B0-----:R-:W3:Y:S04]  /*3750*/  LDL.LU R24, [R1+0x1bc] ;  /* 0x0001bc0001187983 */ /* 0x001ee80000300800 */
[----:B------:R0:W-:Y:S04]  /*3760*/  STS.U16 [R4+UR4+0xc000], R5 ;  /* 0x00c0000504007988 */ /* 0x0001e80008000404 */
[----:B------:R1:W-:Y:S04]  /*3770*/  STS.U16 [R4+UR4+0xe000], R26 ;  /* 0x00e0001a04007988 */ /* 0x0003e80008000404 */
[----:B0-----:R-:W3:Y:S04]  /*3780*/  LDL.LU R5, [R1+0x1b8] ;  /* 0x0001b80001057983 */ /* 0x001ee80000300800 */
[----:B-1----:R-:W3:Y:S04]  /*3790*/  LDL.LU R26, [R1+0x1b4] ;  /* 0x0001b400011a7983 */ /* 0x002ee80000300800 */
[----:B----4-:R0:W-:Y:S04]  /*37a0*/  STS.U16 [R4+UR4+0xf000], R28 ;  /* 0x00f0001c04007988 */ /* 0x0101e80008000404 */
[----:B0-----:R-:W4:Y:S04]  /*37b0*/  LDL.LU R28, [R1+0x1b0] ;  /* 0x0001b000011c7983 */ /* 0x001f280000300800 */
[----:B--2---:R0:W-:Y:S04]  /*37c0*/  STS.U16 [R4+UR4+0x1c000], R3 ;  /* 0x01c0000304007988 */ /* 0x0041e80008000404 */
[----:B0-----:R-:W2:Y:S04]  /*37d0*/  LDL.LU R3, [R1+0x1ac] ;  /* 0x0001ac0001037983 */ /* 0x001ea80000300800 */
[----:B-----5:R0:W-:Y:S04]  /*37e0*/  STS.U16 [R4+UR4+0x10000], R0 ;  /* 0x0100000004007988 */ /* 0x0201e80008000404 */
[----:B------:R1:W-:Y:S01]  /*37f0*/  STS.U16 [R4+UR4+0x1d000], R2 ;  /* 0x01d0000204007988 */ /* 0x0003e20008000404 */
[----:B0-----:R-:W-:-:S03]  /*3800*/  LOP3.LUT R0, R4, 0x20, RZ, 0x3c, !PT ;  /* 0x0000002004007812 */ /* 0x001fc600078e3cff */
[----:B------:R0:W-:Y:S04]  /*3810*/  STS.U16 [R4+UR4+0x1e000], R18 ;  /* 0x01e0001204007988 */ /* 0x0001e80008000404 */
[----:B-1----:R-:W5:Y:S04]  /*3820*/  LDL.LU R2, [R1+0x1a8] ;  /* 0x0001a80001027983 */ /* 0x002f680000300800 */
[----:B------:R-:W-:Y:S04]  /*3830*/  STS.U16 [R4+UR4+0x11000], R7 ;  /* 0x0110000704007988 */ /* 0x000fe80008000404 */
        /* <DEDUP_REMOVED lines=10> */
[----:B---3--:R1:W-:Y:S04]  /*38e0*/  STS.U16 [R4+UR4+0x1f000], R20 ;  /* 0x01f0001404007988 */ /* 0x0083e80008000404 */
[----:B0-----:R-:W3:Y:S04]  /*38f0*/  LDL.LU R18, [R1+0x1a4] ;  /* 0x0001a40001127983 */ /* 0x001ee80000300800 */
[----:B------:R0:W-:Y:S04]  /*3900*/  STS.U16 [R0+UR4+0x400], R22 ;  /* 0x0004001600007988 */ /* 0x0001e80008000404 */
[----:B-1----:R-:W3:Y:S04]  /*3910*/  LDL.LU R20, [R1+0x1a0] ;  /* 0x0001a00001147983 */ /* 0x002ee80000300800 */
[----:B------:R1:W-:Y:S04]  /*3920*/  STS.U16 [R0+UR4+0x4400], R24 ;  /* 0x0044001800007988 */ /* 0x0003e80008000404 */
[----:B0-----:R-:W3:Y:S04]  /*3930*/  LDL.LU R22, [R1+0x19c] ;  /* 0x00019c0001167983 */ /* 0x001ee80000300800 */
[----:B-1----:R-:W3:Y:S04]  /*3940*/  LDL.LU R24, [R1+0x198] ;  /* 0x0001980001187983 */ /* 0x002ee80000300800 */
[----:B------:R-:W3:Y:S04]  /*3950*/  LDL.LU R14, [R1+0x194] ;  /* 0x00019400010e7983 */ /* 0x000ee80000300800 */
        /* <DEDUP_REMOVED lines=11> */
[----:B------:R0:W-:Y:S04]  /*3a10*/  STS.U16 [R0+UR4+0x1400], R9 ;  /* 0x0014000900007988 */ /* 0x0001e80008000404 */
[----:B------:R-:W3:Y:S04]  /*3a20*/  LDL.LU R10, [R1+0x164] ;  /* 0x00016400010a7983 */ /* 0x000ee80000300800 */
[----:B0-----:R-:W3:Y:S04]  /*3a30*/  LDL.LU R9, [R1+0x160] ;  /* 0x0001600001097983 */ /* 0x001ee80000300800 */
[----:B--2---:R0:W-:Y:S04]  /*3a40*/  STS.U16 [R0+UR4+0x8400], R3 ;  /* 0x0084000300007988 */ /* 0x0041e80008000404 */
[----:B0-----:R-:W2:Y:S04]  /*3a50*/  LDL.LU R3, [R1+0x15c] ;  /* 0x00015c0001037983 */ /* 0x001ea80000300800 */
[----:B------:R0:W-:Y:S04]  /*3a60*/  STS.U16 [R0+UR4+0x6400], R26 ;  /* 0x0064001a00007988 */ /* 0x0001e80008000404 */
[----:B----4-:R1:W-:Y:S04]  /*3a70*/  STS.U16 [R0+UR4+0x7400], R28 ;  /* 0x0074001c00007988 */ /* 0x0103e80008000404 */
[----:B-----5:R4:W-:Y:S04]  /*3a80*/  STS.U16 [R0+UR4+0x9400], R2 ;  /* 0x0094000200007988 */ /* 0x0209e80008000404 */
[----:B0-----:R-:W5:Y:S04]  /*3a90*/  LDL.LU R26, [R1+0x158] ;  /* 0x00015800011a7983 */ /* 0x001f680000300800 */
[----:B-1----:R-:W5:Y:S04]  /*3aa0*/  LDL.LU R28, [R1+0x154] ;  /* 0x00015400011c7983 */ /* 0x002f680000300800 */
[----:B----4-:R-:W4:Y:S04]  /*3ab0*/  LDL.LU R2, [R1+0x150] ;  /* 0x0001500001027983 */ /* 0x010f280000300800 */
[----:B------:R0:W-:Y:S04]  /*3ac0*/  STS.U16 [R0+UR4+0x2400], R8 ;  /* 0x0024000800007988 */ /* 0x0001e80008000404 */
[----:B------:R1:W-:Y:S04]  /*3ad0*/  STS.U16 [R0+UR4+0x3400], R6 ;  /* 0x0034000600007988 */ /* 0x0003e80008000404 */
[----:B------:R1:W-:Y:S04]  /*3ae0*/  STS.U16 [R0+UR4+0x5400], R5 ;  /* 0x0054000500007988 */ /* 0x0003e80008000404 */
[----:B0-----:R-:W4:Y:S04]  /*3af0*/  LDL.LU R8, [R1+0x14c] ;  /* 0x00014c0001087983 */ /* 0x001f280000300800 */
[----:B-1----:R-:W4:Y:S04]  /*3b00*/  LDL.LU R6, [R1+0x148] ;  /* 0x0001480001067983 */ /* 0x002f280000300800 */
[----:B------:R-:W4:Y:S04]  /*3b10*/  LDL.LU R5, [R1+0x144] ;  /* 0x0001440001057983 */ /* 0x000f280000300800 */
[----:B---3--:R0:W-:Y:S04]  /*3b20*/  STS.U16 [R0+UR4+0xa400], R18 ;  /* 0x00a4001200007988 */ /* 0x0081e80008000404 */
[----:B------:R1:W-:Y:S04]  /*3b30*/  STS.U16 [R0+UR4+0xb400], R20 ;  /* 0x00b4001400007988 */ /* 0x0003e80008000404 */
[----:B0-----:R-:W3:Y:S04]  /*3b40*/  LDL.LU R18, [R1+0x140] ;  /* 0x0001400001127983 */ /* 0x001ee80000300800 */
[----:B------:R0:W-:Y:S04]  /*3b50*/  STS.U16 [R0+UR4+0xc400], R22 ;  /* 0x00c4001600007988 */ /* 0x0001e80008000404 */
[----:B-1----:R-:W3:Y:S04]  /*3b60*/  LDL.LU R20, [R1+0x13c] ;  /* 0x00013c0001147983 */ /* 0x002ee80000300800 */
[----:B------:R1:W-:Y:S04]  /*3b70*/  STS.U16 [R0+UR4+0xd400], R24 ;  /* 0x00d4001800007988 */ /* 0x0003e80008000404 */
[----:B0-----:R-:W3:Y:S04]  /*3b80*/  LDL.LU R22, [R1+0x138] ;  /* 0x0001380001167983 */ /* 0x001ee80000300800 */
[----:B-1----:R-:W3:Y:S04]  /*3b90*/  LDL.LU R24, [R1+0x134] ;  /* 0x0001340001187983 */ /* 0x002ee80000300800 */
[----:B--2---:R0:W-:Y:S04]  /*3ba0*/  STS.U16 [R0+UR4+0x1c400], R3 ;  /* 0x01c4000300007988 */ /* 0x0041e80008000404 */
[----:B0-----:R-:W2:Y:S04]  /*3bb0*/  LDL.LU R3, [R1+0x130] ;  /* 0x0001300001037983 */ /* 0x001ea80000300800 */
[----:B-----5:R0:W-:Y:S04]  /*3bc0*/  STS.U16 [R0+UR4+0x1d400], R26 ;  /* 0x01d4001a00007988 */ /* 0x0201e80008000404 */
[----:B------:R1:W-:Y:S04]  /*3bd0*/  STS.U16 [R0+UR4+0x1e400], R28 ;  /* 0x01e4001c00007988 */ /* 0x0003e80008000404 */
[----:B----4-:R4:W-:Y:S04]  /*3be0*/  STS.U16 [R0+UR4+0x1f400], R2 ;  /* 0x01f4000200007988 */ /* 0x0109e80008000404 */
        /* <DEDUP_REMOVED lines=8> */
[----:B------:R0:W-:Y:S04]  /*3c70*/  STS.U16 [R0+UR4+0x12400], R27 ;  /* 0x0124001b00007988 */ /* 0x0001e80008000404 */
[----:B------:R-:W4:Y:S04]  /*3c80*/  LDL.LU R29, [R1+0x68] ;  /* 0x00006800011d7983 */ /* 0x000f280000300800 */
[----:B------:R1:W-:Y:S04]  /*3c90*/  STS.U16 [R0+UR4+0x13400], R25 ;  /* 0x0134001900007988 */ /* 0x0003e80008000404 */
[----:B0-----:R-:W4:Y:S04]  /*3ca0*/  LDL.LU R27, [R1+0x64] ;  /* 0x00006400011b7983 */ /* 0x001f280000300800 */
[----:B------:R0:W-:Y:S04]  /*3cb0*/  STS.U16 [R0+UR4+0x14400], R23 ;  /* 0x0144001700007988 */ /* 0x0001e80008000404 */
[----:B-1----:R-:W4:Y:S04]  /*3cc0*/  LDL.LU R25, [R1+0x60] ;  /* 0x0000600001197983 */ /* 0x002f280000300800 */
[----:B------:R1:W-:Y:S04]  /*3cd0*/  STS.U16 [R0+UR4+0x15400], R21 ;  /* 0x0154001500007988 */ /* 0x0003e80008000404 */
[----:B0-----:R-:W4:Y:S04]  /*3ce0*/  LDL.LU R23, [R1+0x5c] ;  /* 0x00005c0001177983 */ /* 0x001f280000300800 */
[----:B------:R0:W-:Y:S04]  /*3cf0*/  STS.U16 [R0+UR4+0x10400], R7 ;  /* 0x0104000700007988 */ /* 0x0001e80008000404 */
[----:B------:R3:W-:Y:S04]  /*3d00*/  STS.U16 [R0+UR4+0x16400], R19 ;  /* 0x0164001300007988 */ /* 0x0007e80008000404 */
[----:B-1----:R-:W4:Y:S01]  /*3d10*/  LDL.LU R21, [R1+0x58] ;  /* 0x0000580001157983 */ /* 0x002f220000300800 */
[----:B0-----:R-:W-:-:S03]  /*3d20*/  LOP3.LUT R7, R4, 0x40, RZ, 0x3c, !PT ;  /* 0x0000004004077812 */ /* 0x001fc600078e3cff */
        /* <DEDUP_REMOVED lines=23> */
[----:B--2---:R0:W-:Y:S04]  /*3ea0*/  STS.U16 [R7+UR4+0x7800], R3 ;  /* 0x0078000307007988 */ /* 0x0041e80008000404 */
[----:B0-----:R-:W2:Y:S04]  /*3eb0*/  LDL.LU R3, [R1+0xc] ;  /* 0x00000c0001037983 */ /* 0x001ea80000300800 */
[----:B------:R0:W-:Y:S04]  /*3ec0*/  STS.U16 [R7+UR4+0x6800], R24 ;  /* 0x0068001807007988 */ /* 0x0001e80008000404 */
[----:B-----5:R1:W-:Y:S04]  /*3ed0*/  STS.U16 [R7+UR4+0x8800], R26 ;  /* 0x0088001a07007988 */ /* 0x0203e80008000404 */
[----:B------:R5:W-:Y:S04]  /*3ee0*/  STS.U16 [R7+UR4+0x9800], R28 ;  /* 0x0098001c07007988 */ /* 0x000be80008000404 */
[----:B0-----:R-:W2:Y:S04]  /*3ef0*/  LDL.LU R24, [R1+0x24] ;  /* 0x0000240001187983 */ /* 0x001ea80000300800 */
[----:B-1----:R-:W2:Y:S04]  /*3f00*/  LDL.LU R26, [R1+0x20] ;  /* 0x00002000011a7983 */ /* 0x002ea80000300800 */
[----:B----4-:R0:W-:Y:S04]  /*3f10*/  STS.U16 [R7+UR4+0xa800], R2 ;  /* 0x00a8000207007988 */ /* 0x0101e80008000404 */
[----:B-----5:R-:W4:Y:S04]  /*3f20*/  LDL.LU R28, [R1+0x1c] ;  /* 0x00001c00011c7983 */ /* 0x020f280000300800 */
[----:B------:R1:W-:Y:S04]  /*3f30*/  STS.U16 [R7+UR4+0xb800], R15 ;  /* 0x00b8000f07007988 */ /* 0x0003e80008000404 */
[----:B0-----:R-:W5:Y:S04]  /*3f40*/  LDL.LU R2, [R1+0x18] ;  /* 0x0000180001027983 */ /* 0x001f680000300800 */
[----:B------:R-:W4:Y:S04]  /*3f50*/  LDL.LU R0, [R1+0x8] ;  /* 0x0000080001007983 */ /* 0x000f280000300800 */
[----:B------:R-:W4:Y:S04]  /*3f60*/  LDL.LU R17, [R1+0x4] ;  /* 0x0000040001117983 */ /* 0x000f280000300800 */
[----:B-1----:R-:W4:Y:S04]  /*3f70*/  LDL.LU R15, [R1] ;  /* 0x00000000010f7983 */ /* 0x002f280000300800 */
[----:B------:R0:W-:Y:S04]  /*3f80*/  STS.U16 [R7+UR4+0xc800], R14 ;  /* 0x00c8000e07007988 */ /* 0x0001e80008000404 */
[----:B------:R1:W-:Y:S04]  /*3f90*/  STS.U16 [R7+UR4+0xd800], R29 ;  /* 0x00d8001d07007988 */ /* 0x0003e80008000404 */
[----:B------:R1:W-:Y:S04]  /*3fa0*/  STS.U16 [R7+UR4+0xe800], R27 ;  /* 0x00e8001b07007988 */ /* 0x0003e80008000404 */
[----:B0-----:R-:W4:Y:S04]  /*3fb0*/  LDL.LU R14, [R1+0xad4] ;  /* 0x000ad400010e7983 */ /* 0x001f280000300800 */
[----:B-1----:R-:W4:Y:S04]  /*3fc0*/  LDL.LU R29, [R1+0xad0] ;  /* 0x000ad000011d7983 */ /* 0x002f280000300800 */
[----:B------:R-:W4:Y:S04]  /*3fd0*/  LDL.LU R27, [R1+0xacc] ;  /* 0x000acc00011b7983 */ /* 0x000f280000300800 */
        /* <DEDUP_REMOVED lines=8> */
[----:B------:R3:W-:Y:S04]  /*4060*/  STS.U16 [R7+UR4+0x14800], R12 ;  /* 0x0148000c07007988 */ /* 0x0007e80008000404 */
[----:B0-----:R-:W4:Y:S04]  /*4070*/  LDL.LU R19, [R1+0xabc] ;  /* 0x000abc0001137983 */ /* 0x001f280000300800 */
[----:B-1----:R-:W4:Y:S04]  /*4080*/  LDL.LU R13, [R1+0xab8] ;  /* 0x000ab800010d7983 */ /* 0x002f280000300800 */
[----:B---3--:R-:W3:Y:S04]  /*4090*/  LDL.LU R12, [R1+0xab4] ;  /* 0x000ab400010c7983 */ /* 0x008ee80000300800 */
[----:B------:R0:W-:Y:S04]  /*40a0*/  STS.U16 [R7+UR4+0x15800], R11 ;  /* 0x0158000b07007988 */ /* 0x0001e80008000404 */
[----:B------:R1:W-:Y:S04]  /*40b0*/  STS.U16 [R7+UR4+0x16800], R10 ;  /* 0x0168000a07007988 */ /* 0x0003e80008000404 */
[----:B------:R1:W-:Y:S04]  /*40c0*/  STS.U16 [R7+UR4+0x17800], R9 ;  /* 0x0178000907007988 */ /* 0x0003e80008000404 */
[----:B0-----:R-:W3:Y:S04]  /*40d0*/  LDL.LU R11, [R1+0xab0] ;  /* 0x000ab000010b7983 */ /* 0x001ee80000300800 */
[----:B-1----:R-:W3:Y:S04]  /*40e0*/  LDL.LU R10, [R1+0xaac] ;  /* 0x000aac00010a7983 */ /* 0x002ee80000300800 */
[----:B------:R-:W3:Y:S04]  /*40f0*/  LDL.LU R9, [R1+0xaa8] ;  /* 0x000aa80001097983 */ /* 0x000ee80000300800 */
        /* <DEDUP_REMOVED lines=12> */
[----:B--2---:R0:W-:Y:S04]  /*41c0*/  STS.U16 [R7+UR4+0x1e800], R3 ;  /* 0x01e8000307007988 */ /* 0x0041e80008000404 */
[----:B0-----:R-:W2:Y:S01]  /*41d0*/  LDL.LU R3, [R1+0xa8c] ;  /* 0x000a8c0001037983 */ /* 0x001ea20000300800 */
[----:B------:R-:W-:-:S03]  /*41e0*/  LOP3.LUT R4, R4, 0x60, RZ, 0x3c, !PT ;  /* 0x0000006004047812 */ /* 0x000fc600078e3cff */
[----:B--2---:R0:W-:Y:S04]  /*41f0*/  STS.U16 [R7+UR4+0x1f800], R3 ;  /* 0x01f8000307007988 */ /* 0x0041e80008000404 */
[----:B------:R1:W-:Y:S04]  /*4200*/  STS.U16 [R4+UR4+0xc00], R24 ;  /* 0x000c001804007988 */ /* 0x0003e80008000404 */
[----:B------:R2:W-:Y:S04]  /*4210*/  STS.U16 [R4+UR4+0x1c00], R26 ;  /* 0x001c001a04007988 */ /* 0x0005e80008000404 */
[----:B0-----:R-:W3:Y:S04]  /*4220*/  LDL.LU R3, [R1+0x14] ;  /* 0x0000140001037983 */ /* 0x001ee80000300800 */
[----:B------:R-:W3:Y:S04]  /*4230*/  LDL.LU R7, [R1+0x10] ;  /* 0x0000100001077983 */ /* 0x000ee80000300800 */
[----:B-1----:R-:W3:Y:S04]  /*4240*/  LDL.LU R24, [R1+0xa88] ;  /* 0x000a880001187983 */ /* 0x002ee80000300800 */
[----:B--2---:R-:W2:Y:S04]  /*4250*/  LDL.LU R26, [R1+0xa84] ;  /* 0x000a8400011a7983 */ /* 0x004ea80000300800 */
[----:B----4-:R0:W-:Y:S04]  /*4260*/  STS.U16 [R4+UR4+0x2c00], R28 ;  /* 0x002c001c04007988 */ /* 0x0101e80008000404 */
[----:B-----5:R1:W-:Y:S04]  /*4270*/  STS.U16 [R4+UR4+0x3c00], R2 ;  /* 0x003c000204007988 */ /* 0x0203e80008000404 */
[----:B0-----:R-:W4:Y:S04]  /*4280*/  LDL.LU R28, [R1+0xa80] ;  /* 0x000a8000011c7983 */ /* 0x001f280000300800 */
[----:B-1----:R-:W5:Y:S04]  /*4290*/  LDL.LU R2, [R1+0xa7c] ;  /* 0x000a7c0001027983 */ /* 0x002f680000300800 */
[----:B------:R0:W-:Y:S02]  /*42a0*/  STS.U16 [R4+UR4+0x6c00], R0 ;  /* 0x006c000004007988 */ /* 0x0001e40008000404 */
[----:B0-----:R-:W-:-:S05]  /*42b0*/  MOV R0, 0xff800000 ;  /* 0xff80000000007802 */ /* 0x001fca0000000f00 */
[----:B------:R-:W-:Y:S04]  /*42c0*/  STL [R1+0x214], R0 ;  /* 0x0002140001007387 */ /* 0x000fe80000100800 */
[----:B------:R-:W-:Y:S04]  /*42d0*/  STS.U16 [R4+UR4+0x7c00], R17 ;  /* 0x007c001104007988 */ /* 0x000fe80008000404 */
[----:B------:R-:W-:Y:S04]  /*42e0*/  STS.U16 [R4+UR4+0x8c00], R15 ;  /* 0x008c000f04007988 */ /* 0x000fe80008000404 */
[----:B---3--:R-:W-:Y:S04]  /*42f0*/  STS.U16 [R4+UR4+0xcc00], R22 ;  /* 0x00cc001604007988 */ /* 0x008fe80008000404 */
        /* <DEDUP_REMOVED lines=18> */
[----:B------:R0:W-:Y:S02]  /*4420*/  STS.U16 [R4+UR4+0x4c00], R3 ;  /* 0x004c000304007988 */ /* 0x0001e40008000404 */
[----:B0-----:R-:W-:-:S05]  /*4430*/  IMAD.MOV.U32 R3, RZ, RZ, 0x3f800000 ;  /* 0x3f800000ff037424 */ /* 0x001fca00078e00ff */
[----:B------:R-:W-:Y:S04]  /*4440*/  STL [R1+0x670], R3 ;  /* 0x0006700301007387 */ /* 0x000fe80000100800 */
[----:B-----5:R0:W-:Y:S02]  /*4450*/  STS.U16 [R4+UR4+0x1fc00], R2 ;  /* 0x01fc000204007988 */ /* 0x0201e40008000404 */
[----:B0-----:R-:W-:-:S05]  /*4460*/  IMAD.MOV.U32 R2, RZ, RZ, 0x3f800000 ;  /* 0x3f800000ff027424 */ /* 0x001fca00078e00ff */
[----:B------:R0:W-:Y:S04]  /*4470*/  STL [R1+0x674], R2 ;  /* 0x0006740201007387 */ /* 0x0001e80000100800 */
[----:B------:R0:W-:Y:S04]  /*4480*/  STL [R1+0x300], RZ ;  /* 0x000300ff01007387 */ /* 0x0001e80000100800 */
[----:B------:R0:W-:Y:S04]  /*4490*/  STL [R1+0x210], R0 ;  /* 0x0002100001007387 */ /* 0x0001e80000100800 */
[----:B------:R0:W-:Y:S04]  /*44a0*/  STL [R1+0x304], RZ ;  /* 0x000304ff01007387 */ /* 0x0001e80000100800 */
        /* <DEDUP_REMOVED lines=115> */
[----:B------:R0:W-:Y:S04]  /*4be0*/  STS.U16 [R4+UR4+0x5c00], R7 ;  /* 0x005c000704007988 */ /* 0x0001e80008000404 */
[----:B----4-:R0:W-:Y:S04]  /*4bf0*/  STS.U16 [R4+UR4+0x9c00], R28 ;  /* 0x009c001c04007988 */ /* 0x0101e80008000404 */
[----:B--2---:R0:W-:Y:S04]  /*4c00*/  STS.U16 [R4+UR4+0xac00], R26 ;  /* 0x00ac001a04007988 */ /* 0x0041e80008000404 */
[----:B------:R0:W-:Y:S01]  /*4c10*/  STS.U16 [R4+UR4+0xbc00], R24 ;  /* 0x00bc001804007988 */ /* 0x0001e20008000404 */
[----:B------:R-:W1:Y:S03]  /*4c20*/  LDCU UR4, c[0x0][0x3f0] ;  /* 0x00007e00ff0477ac */ /* 0x000e660008000800 */
        /* <DEDUP_REMOVED lines=10> */
[----:B------:R0:W-:Y:S01]  /*4cd0*/  STL [R1+0x64c], RZ ;  /* 0x00064cff01007387 */ /* 0x0001e20000100800 */
[----:B-1----:R-:W-:-:S09]  /*4ce0*/  UISETP.GE.AND UP0, UPT, UR4, 0x1, UPT ;  /* 0x000000010400788c */ /* 0x002fd2000bf06270 */
[----:B0-----:R-:W-:Y:S05]  /*4cf0*/  BRA.U !UP0, `(.L_x_0) ;  /* 0x0000027908287547 */ /* 0x001fea000b800000 */
[----:B------:R-:W0:Y:S01]  /*4d00*/  S2R R15, SR_TID.X ;  /* 0x00000000000f7919 */ /* 0x000e220000002100 */
[----:B------:R-:W1:Y:S01]  /*4d10*/  LDCU UR7, c[0x0][0x3c8] ;  /* 0x00007900ff0777ac */ /* 0x000e620008000800 */
[----:B------:R-:W2:Y:S01]  /*4d20*/  LDCU.64 UR10, c[0x0][0x388] ;  /* 0x00007100ff0a77ac */ /* 0x000ea20008000a00 */
[----:B------:R-:W3:Y:S02]  /*4d30*/  LDCU.64 UR4, c[0x0][0x3d0] ;  /* 0x00007a00ff0477ac */ /* 0x000ee40008000a00 */
[----:B---3--:R-:W-:Y:S01]  /*4d40*/  UIMAD UR4, UR6, UR4, URZ ;  /* 0x00000004060472a4 */ /* 0x008fe2000f8e02ff */
[----:B0-----:R-:W-:Y:S02]  /*4d50*/  SHF.R.U32.HI R17, RZ, 0x8, R15 ;  /* 0x00000008ff117819 */ /* 0x001fe4000001160f */
[----:B------:R-:W0:Y:S02]  /*4d60*/  LDC.64 R14, c[0x0][0x3c0] ;  /* 0x0000f000ff0e7b82 */ /* 0x000e240000000a00 */
[----:B------:R-:W-:-:S05]  /*4d70*/  SGXT.U32 R17, R17, 0x1 ;  /* 0x000000011111781a */ /* 0x000fca0000000000 */
[----:B0-----:R-:W-:Y:S02]  /*4d80*/  IMAD R0, R17, R15, RZ ;  /* 0x0000000f11007224 */ /* 0x001fe400078e02ff */
[----:B------:R-:W0:Y:S01]  /*4d90*/  S2R R17, SR_TID.X ;  /* 0x0000000000117919 */ /* 0x000e220000002100 */
[----:B------:R-:W-:Y:S02]  /*4da0*/  IMAD R14, R14, UR6, RZ ;  /* 0x000000060e0e7c24 */ /* 0x000fe4000f8e02ff */
[----:B------:R-:W-:-:S05]  /*4db0*/  LEA R27, R15, R0, 0x1 ;  /* 0x000000000f1b7211 */ /* 0x000fca00078e08ff */
[C---:B------:R-:W-:Y:S01]  /*4dc0*/  IMAD R0, R15.reuse, 0x2, R27 ;  /* 0x000000020f007824 */ /* 0x040fe200078e021b */
[----:B------:R-:W-:Y:S03]  /*4dd0*/  STL [R1+0xbf8], R27 ;  /* 0x000bf81b01007387 */ /* 0x000fe60000100800 */
[C---:B------:R-:W-:Y:S01]  /*4de0*/  IMAD R29, R15.reuse, 0x2, R0 ;  /* 0x000000020f1d7824 */ /* 0x040fe200078e0200 */
[----:B------:R3:W-:Y:S04]  /*4df0*/  STL [R1+0xa0], R0 ;  /* 0x0000a00001007387 */ /* 0x0007e80000100800 */
[----:B---3--:R-:W-:-:S05]  /*4e00*/  LEA R0, R15, R29, 0x1 ;  /* 0x0000001d0f007211 */ /* 0x008fca00078e08ff */
[----:B------:R-:W-:Y:S01]  /*4e10*/  IMAD R9, R15, 0x2, R0 ;  /* 0x000000020f097824 */ /* 0x000fe200078e0200 */
[----:B------:R3:W-:Y:S01]  /*4e20*/  STL [R1+0xac], R0 ;  /* 0x0000ac0001007387 */ /* 0x0007e20000100800 */
[----:B0-----:R-:W-:-:S05]  /*4e30*/  LOP3.LUT R17, R17, 0xff, RZ, 0xc0, !PT ;  /* 0x000000ff11117812 */ /* 0x001fca00078ec0ff */
[----:B-1----:R-:W-:Y:S02]  /*4e40*/  IMAD R24, R17, UR7, RZ ;  /* 0x0000000711187c24 */ /* 0x002fe4000f8e02ff */
[----:B---3--:R-:W-:-:S03]  /*4e50*/  IMAD R0, R15, 0x2, R9 ;  /* 0x000000020f007824 */ /* 0x008fc600078e0209 */
[C---:B------:R-:W-:Y:S01]  /*4e60*/  SHF.L.U32 R22, R24.reuse, 0x1, RZ ;  /* 0x0000000118167819 */ /* 0x040fe200000006ff */
[----:B------:R-:W-:Y:S01]  /*4e70*/  IMAD.HI R24, R24, 0x2, RZ ;  /* 0x0000000218187827 */ /* 0x000fe200078e02ff */
[C---:B------:R-:W-:Y:S01]  /*4e80*/  LEA R8, R15.reuse, R0, 0x1 ;  /* 0x000000000f087211 */ /* 0x040fe200078e08ff */
[----:B------:R0:W-:Y:S04]  /*4e90*/  STL [R1], R0 ;  /* 0x0000000001007387 */ /* 0x0001e80000100800 */
[C---:B------:R-:W-:Y:S01]  /*4ea0*/  IMAD R6, R15.reuse, 0x2, R8 ;  /* 0x000000020f067824 */ /* 0x040fe200078e0208 */
[----:B------:R-:W-:Y:S03]  /*4eb0*/  STL [R1+0xbd0], R8 ;  /* 0x000bd00801007387 */ /* 0x000fe60000100800 */
[----:B0-----:R-:W-:-:S05]  /*4ec0*/  IMAD R0, R15, 0x2, R6 ;  /* 0x000000020f007824 */ /* 0x001fca00078e0206 */
[C---:B------:R-:W-:Y:S01]  /*4ed0*/  LEA R11, R15.reuse, R0, 0x1 ;  /* 0x000000000f0b7211 */ /* 0x040fe200078e08ff */
[----:B------:R0:W-:Y:S04]  /*4ee0*/  STL [R1+0x4], R0 ;  /* 0x0000040001007387 */ /* 0x0001e80000100800 */
[----:B------:R-:W-:-:S04]  /*4ef0*/  IMAD R10, R15, 0x2, R11 ;  /* 0x000000020f0a7824 */ /* 0x000fc800078e020b */
[C---:B------:R-:W-:Y:S01]  /*4f00*/  IMAD R16, R15.reuse, 0x2, R10 ;  /* 0x000000020f107824 */ /* 0x040fe200078e020a */
[----:B------:R-:W-:Y:S04]  /*4f10*/  STL.64 [R1+0xba8], R10 ;  /* 0x000ba80a01007387 */ /* 0x000fe80000100a00 */
[----:B------:R-:W-:-:S05]  /*4f20*/  LEA R7, R15, R16, 0x1 ;  /* 0x000000100f077211 */ /* 0x000fca00078e08ff */
[C---:B0-----:R-:W-:Y:S01]  /*4f30*/  IMAD R0, R15.reuse, 0x2, R7 ;  /* 0x000000020f007824 */ /* 0x041fe200078e0207 */
[----:B------:R-:W-:Y:S03]  /*4f40*/  STL.64 [R1+0xbc0], R6 ;  /* 0x000bc00601007387 */ /* 0x000fe60000100a00 */
[----:B------:R-:W-:-:S05]  /*4f50*/  IMAD R2, R15, 0x2, R0 ;  /* 0x000000020f027824 */ /* 0x000fca00078e0200 */
[----:B------:R-:W-:-:S05]  /*4f60*/  LEA R13, R15, R2, 0x1 ;  /* 0x000000020f0d7211 */ /* 0x000fca00078e08ff */
[----:B------:R-:W-:-:S04]  /*4f70*/  IMAD R12, R15, 0x2, R13 ;  /* 0x000000020f0c7824 */ /* 0x000fc800078e020d */
[C---:B------:R-:W-:Y:S01]  /*4f80*/  IMAD R2, R15.reuse, 0x2, R12 ;  /* 0x000000020f027824 */ /* 0x040fe200078e020c */
[----:B------:R0:W-:Y:S04]  /*4f90*/  STL.64 [R1+0xb80], R12 ;  /* 0x000b800c01007387 */ /* 0x0001e80000100a00 */
[----:B------:R-:W-:-:S05]  /*4fa0*/  LEA R3, R15, R2, 0x1 ;  /* 0x000000020f037211 */ /* 0x000fca00078e08ff */
[C---:B------:R-:W-:Y:S02]  /*4fb0*/  IMAD R2, R15.reuse, 0x2, R3 ;  /* 0x000000020f027824 */ /* 0x040fe400078e0203 */
[----:B0-----:R-:W-:Y:S02]  /*4fc0*/  IMAD.MOV.U32 R13, RZ, RZ, R16 ;  /* 0x000000ffff0d7224 */ /* 0x001fe400078e0010 */
[----:B------:R-:W-:Y:S01]  /*4fd0*/  IMAD R4, R15, 0x2, R2 ;  /* 0x000000020f047824 */ /* 0x000fe200078e0202 */
[----:B------:R-:W-:Y:S01]  /*4fe0*/  STL.64 [R1+0xb68], R2 ;  /* 0x000b680201007387 */ /* 0x000fe20000100a00 */
[----:B------:R-:W-:-:S03]  /*4ff0*/  IMAD.SHL.U32 R16, R14, 0x2, RZ ;  /* 0x000000020e107824 */ /* 0x000fc600078e00ff */
[----:B------:R0:W-:Y:S02]  /*5000*/  STL [R1+0x9c], R4 ;  /* 0x00009c0401007387 */ /* 0x0001e40000100800 */
[----:B--2---:R-:W-:Y:S01]  /*5010*/  IADD3 R22, P0, P1, R22, UR10, R16 ;  /* 0x0000000a16167c10 */ /* 0x004fe2000f91e010 */
[----:B------:R-:W-:Y:S01]  /*5020*/  IMAD.HI R16, R14, 0x2, RZ ;  /* 0x000000020e107827 */ /* 0x000fe200078e02ff */
[----:B------:R-:W1:Y:S01]  /*5030*/  LDCU UR10, c[0x0][0x3a8] ;  /* 0x00007500ff0a77ac */ /* 0x000e620008000800 */
[----:B0-----:R-:W-:-:S05]  /*5040*/  LEA R4, R15, R4, 0x1 ;  /* 0x000000040f047211 */ /* 0x001fca00078e08ff */
[C---:B------:R-:W-:Y:S01]  /*5050*/  IMAD R2, R15.reuse, 0x2, R4 ;  /* 0x000000020f027824 */ /* 0x040fe200078e0204 */
[----:B------:R0:W-:Y:S03]  /*5060*/  STL [R1+0x98], R4 ;  /* 0x0000980401007387 */ /* 0x0001e60000100800 */
[C---:B------:R-:W-:Y:S01]  /*5070*/  IMAD R6, R15.reuse, 0x2, R2 ;  /* 0x000000020f067824 */ /* 0x040fe200078e0202 */
[----:B------:R2:W-:Y:S04]  /*5080*/  STL [R1+0x94], R2 ;  /* 0x0000940201007387 */ /* 0x0005e80000100800 */
[C---:B------:R-:W-:Y:S02]  /*5090*/  LEA R11, R15.reuse, R6, 0x1 ;  /* 0x000000060f0b7211 */ /* 0x040fe400078e08ff */
[----:B------:R-:W-:Y:S01]  /*50a0*/  IADD3.X R16, PT, PT, R24, UR11, R16, P0, P1 ;  /* 0x0000000b18107c10 */ /* 0x000fe200087e2410 */
[----:B0-----:R-:W0:Y:S01]  /*50b0*/  LDC R4, c[0x0][0x3d8] ;  /* 0x0000f600ff047b82 */ /* 0x001e220000000800 */
[----:B------:R-:W3:Y:S01]  /*50c0*/  LDCU UR11, c[0x0][0x3f0] ;  /* 0x00007e00ff0b77ac */ /* 0x000ee20008000800 */
[----:B--2---:R-:W-:-:S05]  /*50d0*/  IMAD R2, R15, 0x2, R11 ;  /* 0x000000020f027824 */ /* 0x004fca00078e020b */
[----:B------:R2:W-:Y:S02]  /*50e0*/  STL [R1+0x88], R2 ;  /* 0x0000880201007387 */ /* 0x0005e40000100800 */
[----:B--2---:R-:W-:-:S05]  /*50f0*/  IMAD R2, R15, 0x2, R2 ;  /* 0x000000020f027824 */ /* 0x004fca00078e0202 */
[----:B------:R2:W-:Y:S02]  /*5100*/  STL [R1+0x84], R2 ;  /* 0x0000840201007387 */ /* 0x0005e40000100800 */
[----:B--2---:R-:W-:-:S05]  /*5110*/  LEA R2, R15, R2, 0x1 ;  /* 0x000000020f027211 */ /* 0x004fca00078e08ff */
[----:B------:R-:W-:-:S05]  /*5120*/  IMAD R3, R15, 0x2, R2 ;  /* 0x000000020f037824 */ /* 0x000fca00078e0202 */
[----:B------:R2:W-:Y:S02]  /*5130*/  STL [R1+0x7c], R3 ;  /* 0x00007c0301007387 */ /* 0x0005e40000100800 */
[----:B--2---:R-:W-:-:S05]  /*5140*/  IMAD R3, R15, 0x2, R3 ;  /* 0x000000020f037824 */ /* 0x004fca00078e0203 */
[----:B------:R2:W-:Y:S02]  /*5150*/  STL [R1+0x78], R3 ;  /* 0x0000780301007387 */ /* 0x0005e40000100800 */
[----:B--2---:R-:W-:-:S05]  /*5160*/  LEA R3, R15, R3, 0x1 ;  /* 0x000000030f037211 */ /* 0x004fca00078e08ff */
[----:B------:R2:W-:Y:S02]  /*5170*/  STL [R1+0x74], R3 ;  /* 0x0000740301007387 */ /* 0x0005e40000100800 */
[----:B--2---:R-:W-:-:S05]  /*5180*/  IMAD R3, R15, 0x2, R3 ;  /* 0x000000020f037824 */ /* 0x004fca00078e0203 */
[----:B------:R2:W-:Y:S02]  /*5190*/  STL [R1+0x70], R3 ;  /* 0x0000700301007387 */ /* 0x0005e40000100800 */
[----:B--2---:R-:W-:-:S05]  /*51a0*/  IMAD R3, R15, 0x2, R3 ;  /* 0x000000020f037824 */ /* 0x004fca00078e0203 */
[C---:B------:R-:W-:Y:S01]  /*51b0*/  LEA R20, R15.reuse, R3, 0x1 ;  /* 0x000000030f147211 */ /* 0x040fe200078e08ff */
[----:B------:R2:W-:Y:S04]  /*51c0*/  STL [R1+0x6c], R3 ;  /* 0x00006c0301007387 */ /* 0x0005e80000100800 */
[----:B--2---:R-:W-:-:S04]  /*51d0*/  IMAD R3, R15, 0x2, R20 ;  /* 0x000000020f037824 */ /* 0x004fc800078e0214 */
[C---:B------:R-:W-:Y:S01]  /*51e0*/  IMAD R23, R15.reuse, 0x2, R3 ;  /* 0x000000020f177824 */ /* 0x040fe200078e0203 */
[----:B------:R2:W-:Y:S04]  /*51f0*/  STL [R1+0x64], R3 ;  /* 0x0000640301007387 */ /* 0x0005e80000100800 */
[----:B--2---:R-:W-:-:S05]  /*5200*/  LEA R3, R15, R23, 0x1 ;  /* 0x000000170f037211 */ /* 0x004fca00078e08ff */
[----:B------:R2:W-:Y:S02]  /*5210*/  STL [R1+0x5c], R3 ;  /* 0x00005c0301007387 */ /* 0x0005e40000100800 */
[----:B--2---:R-:W-:-:S04]  /*5220*/  IMAD R3, R15, 0x2, R3 ;  /* 0x000000020f037824 */ /* 0x004fc800078e0203 */
[C---:B------:R-:W-:Y:S01]  /*5230*/  IMAD R21, R15.reuse, 0x2, R3 ;  /* 0x000000020f157824 */ /* 0x040fe200078e0203 */
[----:B------:R2:W-:Y:S04]  /*5240*/  STL [R1+0x58], R3 ;  /* 0x0000580301007387 */ /* 0x0005e80000100800 */
[----:B------:R-:W-:-:S05]  /*5250*/  LEA R10, R15, R21, 0x1 ;  /* 0x000000150f0a7211 */ /* 0x000fca00078e08ff */
[----:B--2---:R-:W-:-:S05]  /*5260*/  IMAD R3, R15, 0x2, R10 ;  /* 0x000000020f037824 */ /* 0x004fca00078e020a */
[----:B------:R2:W-:Y:S02]  /*5270*/  STL [R1+0x4c], R3 ;  /* 0x00004c0301007387 */ /* 0x0005e40000100800 */
[----:B--2---:R-:W-:-:S05]  /*5280*/  IMAD R3, R15, 0x2, R3 ;  /* 0x000000020f037824 */ /* 0x004fca00078e0203 */
[----:B------:R2:W-:Y:S02]  /*5290*/  STL [R1+0x48], R3 ;  /* 0x0000480301007387 */ /* 0x0005e40000100800 */
[----:B--2---:R-:W-:-:S05]  /*52a0*/  LEA R3, R15, R3, 0x1 ;  /* 0x000000030f037211 */ /* 0x004fca00078e08ff */
[C---:B------:R-:W-:Y:S01]  /*52b0*/  IMAD R7, R15.reuse, 0x2, R3 ;  /* 0x000000020f077824 */ /* 0x040fe200078e0203 */
[----:B------:R2:W-:Y:S03]  /*52c0*/  STL [R1+0x44], R3 ;  /* 0x0000440301007387 */ /* 0x0005e60000100800 */
[C-C-:B------:R-:W-:Y:S01]  /*52d0*/  IMAD R14, R15.reuse, 0x2, R7.reuse ;  /* 0x000000020f0e7824 */ /* 0x140fe200078e0207 */
[----:B------:R4:W-:Y:S03]  /*52e0*/  STL.64 [R1+0xbe0], R10 ;  /* 0x000be00a01007387 */ /* 0x0009e60000100a00 */
[C---:B------:R-:W-:Y:S02]  /*52f0*/  IMAD R14, R15.reuse, 0x2, R14 ;  /* 0x000000020f0e7824 */ /* 0x040fe400078e020e */
[----:B--2---:R-:W-:-:S03]  /*5300*/  IMAD R3, R15, 0x2, R7 ;  /* 0x000000020f037824 */ /* 0x004fc600078e0207 */
[C---:B------:R-:W-:Y:S02]  /*5310*/  LEA R14, R15.reuse, R14, 0x1 ;  /* 0x0000000e0f0e7211 */ /* 0x040fe400078e08ff */
[----:B------:R2:W-:Y:S01]  /*5320*/  STL [R1+0x3c], R3 ;  /* 0x00003c0301007387 */ /* 0x0005e20000100800 */
[----:B----4-:R-:W4:Y:S01]  /*5330*/  LDC.64 R10, c[0x0][0x390] ;  /* 0x0000e400ff0a7b82 */ /* 0x010f220000000a00 */
[----:B--2---:R-:W-:-:S05]  /*5340*/  LEA R3, R15, R3, 0x1 ;  /* 0x000000030f037211 */ /* 0x004fca00078e08ff */
[----:B------:R2:W-:Y:S02]  /*5350*/  STL [R1+0x38], R3 ;  /* 0x0000380301007387 */ /* 0x0005e40000100800 */
[C---:B--2---:R-:W-:Y:S01]  /*5360*/  IMAD R3, R15.reuse, 0x2, R3 ;  /* 0x000000020f037824 */ /* 0x044fe200078e0203 */
[----:B----4-:R-:W-:Y:S01]  /*5370*/  MOV R27, R10 ;  /* 0x0000000a001b7202 */ /* 0x010fe20000000f00 */
[----:B------:R-:W-:Y:S02]  /*5380*/  IMAD.MOV.U32 R12, RZ, RZ, R11 ;  /* 0x000000ffff0c7224 */ /* 0x000fe400078e000b */
[----:B------:R-:W-:-:S05]  /*5390*/  IMAD R8, R15, 0x2, R3 ;  /* 0x000000020f087824 */ /* 0x000fca00078e0203 */
[----:B------:R-:W-:-:S05]  /*53a0*/  LEA R3, R15, R8, 0x1 ;  /* 0x000000080f037211 */ /* 0x000fca00078e08ff */
[----:B------:R2:W-:Y:S02]  /*53b0*/  STL [R1+0x2c], R3 ;  /* 0x00002c0301007387 */ /* 0x0005e40000100800 */
[----:B--2---:R-:W-:-:S04]  /*53c0*/  IMAD R3, R15, 0x2, R3 ;  /* 0x000000020f037824 */ /* 0x004fc800078e0203 */
[C---:B------:R-:W-:Y:S01]  /*53d0*/  IMAD R26, R15.reuse, 0x2, R3 ;  /* 0x000000020f1a7824 */ /* 0x040fe200078e0203 */
[----:B------:R2:W-:Y:S04]  /*53e0*/  STL [R1+0x28], R3 ;  /* 0x0000280301007387 */ /* 0x0005e80000100800 */
[----:B------:R-:W-:-:S05]  /*53f0*/  LEA R5, R15, R26, 0x1 ;  /* 0x0000001a0f057211 */ /* 0x000fca00078e08ff */
[C---:B------:R-:W-:Y:S01]  /*5400*/  IMAD R5, R15.reuse, 0x2, R5 ;  /* 0x000000020f057824 */ /* 0x040fe200078e0205 */
[----:B--2---:R-:W2:Y:S04]  /*5410*/  S2R R3, SR_TID.X ;  /* 0x0000000000037919 */ /* 0x004ea80000002100 */
[----:B------:R4:W-:Y:S02]  /*5420*/  STL [R1+0x1c], R5 ;  /* 0x00001c0501007387 */ /* 0x0009e40000100800 */
[----:B----4-:R-:W-:-:S05]  /*5430*/  IMAD R5, R15, 0x2, R5 ;  /* 0x000000020f057824 */ /* 0x010fca00078e0205 */
[----:B------:R4:W-:Y:S02]  /*5440*/  STL [R1+0x18], R5 ;  /* 0x0000180501007387 */ /* 0x0009e40000100800 */
[----:B----4-:R-:W-:Y:S02]  /*5450*/  LEA R5, R15, R5, 0x1 ;  /* 0x000000050f057211 */ /* 0x010fe400078e08ff */
[----:B--2---:R-:W-:-:S03]  /*5460*/  LOP3.LUT R28, R3, 0x7f, RZ, 0xc0, !PT ;  /* 0x0000007f031c7812 */ /* 0x004fc600078ec0ff */
[C---:B------:R-:W-:Y:S01]  /*5470*/  IMAD R5, R15.reuse, 0x2, R5 ;  /* 0x000000020f057824 */ /* 0x040fe200078e0205 */
[----:B------:R-:W-:Y:S01]  /*5480*/  SHF.R.U32.HI R25, RZ, 0x7, R3 ;  /* 0x00000007ff197819 */ /* 0x000fe20000011603 */
[----:B------:R-:W-:Y:S02]  /*5490*/  IMAD R28, R28, UR5, RZ ;  /* 0x000000051c1c7c24 */ /* 0x000fe4000f8e02ff */
[----:B------:R-:W-:Y:S01]  /*54a0*/  IMAD R19, R15, 0x2, R5 ;  /* 0x000000020f137824 */ /* 0x000fe200078e0205 */
[----:B------:R-:W-:Y:S02]  /*54b0*/  SGXT.U32 R25, R25, 0x2 ;  /* 0x000000021919781a */ /* 0x000fe40000000000 */
[----:B------:R-:W-:Y:S01]  /*54c0*/  SHF.R.U32.HI R3, RZ, 0x8, R3 ;  /* 0x00000008ff037819 */ /* 0x000fe20000011603 */
[----:B------:R-:W-:Y:S01]  /*54d0*/  IMAD R18, R15, 0x2, R19 ;  /* 0x000000020f127824 */ /* 0x000fe200078e0213 */
[----:B------:R-:W-:Y:S01]  /*54e0*/  USHF.L.U32 UR5, UR4, 0x1, URZ ;  /* 0x0000000104057899 */ /* 0x000fe200080006ff */
[----:B0-----:R-:W-:Y:S01]  /*54f0*/  IMAD R25, R25, R4, RZ ;  /* 0x0000000419197224 */ /* 0x001fe200078e02ff */
[----:B------:R-:W-:Y:S01]  /*5500*/  SGXT.U32 R3, R3, 0x1 ;  /* 0x000000010303781a */ /* 0x000fe20000000000 */
[----:B------:R-:W-:Y:S01]  /*5510*/  IMAD R17, R15, 0x2, R18 ;  /* 0x000000020f117824 */ /* 0x000fe200078e0212 */
[----:B------:R0:W-:Y:S02]  /*5520*/  STL.64 [R1+0xab0], R18 ;  /* 0x000ab01201007387 */ /* 0x0001e40000100a00 */
[C---:B------:R-:W-:Y:S01]  /*5530*/  LEA R10, R4.reuse, R25, 0x2 ;  /* 0x00000019040a7211 */ /* 0x040fe200078e10ff */
[----:B------:R-:W-:Y:S01]  /*5540*/  IMAD R3, R3, R15, RZ ;  /* 0x0000000f03037224 */ /* 0x000fe200078e02ff */
[----:B------:R2:W-:Y:S03]  /*5550*/  STL [R1+0xb20], R17 ;  /* 0x000b201101007387 */ /* 0x0005e60000100800 */
[----:B------:R-:W-:-:S02]  /*5560*/  IMAD R11, R4, 0x4, R10 ;  /* 0x00000004040b7824 */ /* 0x000fc400078e020a */
[C---:B------:R-:W-:Y:S01]  /*5570*/  IMAD R10, R15.reuse, 0x2, R0 ;  /* 0x000000020f0a7824 */ /* 0x040fe200078e0200 */
[----:B0-----:R-:W-:Y:S01]  /*5580*/  MOV R18, R23 ;  /* 0x0000001700127202 */ /* 0x001fe20000000f00 */
[C---:B------:R-:W-:Y:S01]  /*5590*/  IMAD R23, R15.reuse, 0x2, R17 ;  /* 0x000000020f177824 */ /* 0x040fe200078e0211 */
[----:B------:R-:W-:Y:S01]  /*55a0*/  LEA R11, R4, R11, 0x2 ;  /* 0x0000000b040b7211 */ /* 0x000fe200078e10ff */
[----:B--2---:R-:W-:Y:S01]  /*55b0*/  IMAD.MOV.U32 R17, RZ, RZ, R21 ;  /* 0x000000ffff117224 */ /* 0x004fe200078e0015 */
[C---:B------:R-:W-:Y:S01]  /*55c0*/  LEA R10, R15.reuse, R10, 0x1 ;  /* 0x0000000a0f0a7211 */ /* 0x040fe200078e08ff */
[C---:B------:R-:W-:Y:S01]  /*55d0*/  IMAD R21, R15.reuse, 0x2, R23 ;  /* 0x000000020f157824 */ /* 0x040fe200078e0217 */
[----:B------:R0:W-:Y:S01]  /*55e0*/  STL [R1+0xb40], R23 ;  /* 0x000b401701007387 */ /* 0x0001e20000100800 */
[C---:B------:R-:W-:Y:S02]  /*55f0*/  IMAD R19, R15.reuse, 0x2, R26 ;  /* 0x000000020f137824 */ /* 0x040fe400078e021a */
[C---:B------:R-:W-:Y:S01]  /*5600*/  IMAD R10, R15.reuse, 0x2, R10 ;  /* 0x000000020f0a7824 */ /* 0x040fe200078e020a */
[----:B------:R2:W-:Y:S03]  /*5610*/  STL.64 [R1+0xbe8], R12 ;  /* 0x000be80c01007387 */ /* 0x0005e60000100a00 */
[C---:B------:R-:W-:Y:S01]  /*5620*/  IMAD R10, R15.reuse, 0x2, R10 ;  /* 0x000000020f0a7824 */ /* 0x040fe200078e020a */
[----:B0-----:R-:W-:Y:S01]  /*5630*/  MOV R23, R11 ;  /* 0x0000000b00177202 */ /* 0x001fe20000000f00 */
[----:B------:R-:W-:Y:S01]  /*5640*/  IMAD.MOV.U32 R11, RZ, RZ, R3 ;  /* 0x000000ffff0b7224 */ /* 0x000fe200078e0003 */
[----:B------:R-:W-:Y:S01]  /*5650*/  LEA R3, R15, R0, 0x1 ;  /* 0x000000000f037211 */ /* 0x000fe200078e08ff */
[----:B--2---:R-:W-:-:S02]  /*5660*/  IMAD.MOV.U32 R13, RZ, RZ, R8 ;  /* 0x000000ffff0d7224 */ /* 0x004fc400078e0008 */
[----:B------:R-:W2:Y:S01]  /*5670*/  LDL.LU R8, [R1+0xac] ;  /* 0x0000ac0001087983 */ /* 0x000ea20000300800 */
[----:B------:R-:W-:Y:S02]  /*5680*/  IMAD.MOV.U32 R12, RZ, RZ, R14 ;  /* 0x000000ffff0c7224 */ /* 0x000fe400078e000e */
[----:B------:R-:W-:-:S05]  /*5690*/  IMAD.SHL.U32 R14, R28, 0x2, RZ ;  /* 0x000000021c0e7824 */ /* 0x000fca00078e00ff */
[----:B------:R-:W-:Y:S01]  /*56a0*/  IADD3 R14, P0, P1, R14, UR5, R27 ;  /* 0x000000050e0e7c10 */ /* 0x000fe2000f91e01b */
[----:B--2---:R0:W-:Y:S04]  /*56b0*/  STL.64 [R1+0xbf0], R8 ;  /* 0x000bf00801007387 */ /* 0x0041e80000100a00 */
[----:B------:R-:W2:Y:S01]  /*56c0*/  LDL.LU R27, [R1+0xbf8] ;  /* 0x000bf800011b7983 */ /* 0x000ea20000300800 */
[----:B0-----:R-:W-:-:S04]  /*56d0*/  IMAD R9, R4, 0x4, R23 ;  /* 0x0000000404097824 */ /* 0x001fc800078e0217 */
[----:B------:R-:W-:Y:S02]  /*56e0*/  IMAD R24, R4, 0x4, R9 ;  /* 0x0000000404187824 */ /* 0x000fe400078e0209 */
[----:B------:R-:W-:-:S05]  /*56f0*/  IMAD R9, R15, 0x2, R26 ;  /* 0x000000020f097824 */ /* 0x000fca00078e021a */
[----:B------:R-:W-:Y:S02]  /*5700*/  LEA R9, R15, R9, 0x1 ;  /* 0x000000090f097211 */ /* 0x000fe400078e08ff */
[----:B------:R-:W-:-:S03]  /*5710*/  MOV R8, R20 ;  /* 0x0000001400087202 */ /* 0x000fc60000000f00 */
[C---:B------:R-:W-:Y:S01]  /*5720*/  IMAD R9, R15.reuse, 0x2, R9 ;  /* 0x000000020f097824 */ /* 0x040fe200078e0209 */
[----:B------:R-:W-:-:S03]  /*5730*/  LEA R20, R15, R21, 0x1 ;  /* 0x000000150f147211 */ /* 0x000fc600078e08ff */
[C---:B------:R-:W-:Y:S01]  /*5740*/  IMAD R9, R15.reuse, 0x2, R9 ;  /* 0x000000020f097824 */ /* 0x040fe200078e0209 */
[----:B------:R-:W-:Y:S01]  /*5750*/  LEA R15, R15, R20, 0x1 ;  /* 0x000000140f0f7211 */ /* 0x000fe200078e08ff */
[----:B------:R0:W-:Y:S02]  /*5760*/  STL.64 [R1+0xaa8], R20 ;  /* 0x000aa81401007387 */ /* 0x0001e40000100a00 */
[----:B0-----:R-:W-:Y:S02]  /*5770*/  IMAD.MOV.U32 R20, RZ, RZ, R8 ;  /* 0x000000ffff147224 */ /* 0x001fe400078e0008 */
[----:B------:R-:W-:-:S05]  /*5780*/  IMAD.MOV.U32 R21, RZ, RZ, R9 ;  /* 0x000000ffff157224 */ /* 0x000fca00078e0009 */
[----:B------:R0:W-:Y:S04]  /*5790*/  STL.64 [R1+0xbc8], R20 ;  /* 0x000bc81401007387 */ /* 0x0001e80000100a00 */
[----:B------:R4:W-:Y:S01]  /*57a0*/  STL.64 [R1+0xa98], R24 ;  /* 0x000a981801007387 */ /* 0x0009e20000100a00 */
[----:B------:R-:W-:Y:S02]  /*57b0*/  IMAD.MOV.U32 R9, RZ, RZ, R11 ;  /* 0x000000ffff097224 */ /* 0x000fe400078e000b */
[----:B0-----:R-:W-:Y:S02]  /*57c0*/  IMAD.MOV.U32 R21, RZ, RZ, R18 ;  /* 0x000000ffff157224 */ /* 0x001fe400078e0012 */
[----:B------:R-:W-:Y:S01]  /*57d0*/  IMAD.MOV.U32 R18, RZ, RZ, R26 ;  /* 0x000000ffff127224 */ /* 0x000fe200078e001a */
[----:B------:R-:W-:Y:S01]  /*57e0*/  LEA R26, R4, R24, 0x2 ;  /* 0x00000018041a7211 */ /* 0x000fe200078e10ff */
[----:B----4-:R-:W-:-:S02]  /*57f0*/  IMAD.MOV.U32 R25, RZ, RZ, R13 ;  /* 0x000000ffff197224 */ /* 0x010fc400078e000d */
[----:B------:R-:W-:Y:S01]  /*5800*/  IMAD.MOV.U32 R24, RZ, RZ, R17 ;  /* 0x000000ffff187224 */ /* 0x000fe200078e0011 */
[----:B------:R-:W-:Y:S02]  /*5810*/  LEA R8, P2, R11, R22, 0x1 ;  /* 0x000000160b087211 */ /* 0x000fe400078408ff */
[----:B------:R-:W-:Y:S02]  /*5820*/  MOV R20, R12 ;  /* 0x0000000c00147202 */ /* 0x000fe40000000f00 */
[----:B------:R0:W-:Y:S01]  /*5830*/  STL.64 [R1+0xbd8], R24 ;  /* 0x000bd81801007387 */ /* 0x0001e20000100a00 */
[----:B------:R-:W-:-:S03]  /*5840*/  LEA.HI.X.SX32 R9, R9, R16, 0x1, P2 ;  /* 0x0000001009097211 */ /* 0x000fc600010f0eff */
[----:B0-----:R-:W4:Y:S04]  /*5850*/  LDL.LU R24, [R1+0xa0] ;  /* 0x0000a00001187983 */ /* 0x001f280000300800 */
[----:B------:R0:W-:Y:S04]  /*5860*/  STL.64 [R1+0xa70], R8 ;  /* 0x000a700801007387 */ /* 0x0001e80000100a00 */
[----:B0-----:R-:W5:Y:S01]  /*5870*/  LDL.LU.64 R8, [R1+0xbf0] ;  /* 0x000bf00001087983 */ /* 0x001f620000300a00 */
[----:B--2---:R-:W-:-:S04]  /*5880*/  LEA R12, P3, R27, R22, 0x1 ;  /* 0x000000161b0c7211 */ /* 0x004fc800078608ff */
[----:B------:R-:W-:-:S05]  /*5890*/  LEA.HI.X.SX32 R13, R27, R16, 0x1, P3 ;  /* 0x000000101b0d7211 */ /* 0x000fca00018f0eff */
[----:B------:R0:W-:Y:S04]  /*58a0*/  STL.64 [R1+0xa68], R12 ;  /* 0x000a680c01007387 */ /* 0x0001e80000100a00 */
[----:B0-----:R-:W2:Y:S01]  /*58b0*/  LDL.LU.64 R12, [R1+0xbe8] ;  /* 0x000be800010c7983 */ /* 0x001ea20000300a00 */
[----:B------:R-:W-:Y:S01]  /*58c0*/  MOV R25, R10 ;  /* 0x0000000a00197202 */ /* 0x000fe20000000f00 */
[----:B------:R-:W-:Y:S02]  /*58d0*/  IMAD.MOV.U32 R17, RZ, RZ, R6 ;  /* 0x000000ffff117224 */ /* 0x000fe400078e0006 */
[----:B------:R-:W-:Y:S01]  /*58e0*/  IMAD.HI R6, R28, 0x2, RZ ;  /* 0x000000021c067827 */ /* 0x000fe200078e02ff */
[----:B------:R-:W-:-:S05]  /*58f0*/  LEA R28, R4, R26, 0x2 ;  /* 0x0000001a041c7211 */ /* 0x000fca00078e10ff */
[----:B------:R-:W-:Y:S01]  /*5900*/  IMAD R27, R4, 0x4, R28 ;  /* 0x00000004041b7824 */ /* 0x000fe200078e021c */
[----:B----4-:R-:W-:-:S04]  /*5910*/  LEA R10, P4, R24, R22, 0x1 ;  /* 0x00000016180a7211 */ /* 0x010fc800078808ff */
[----:B------:R-:W-:-:S05]  /*5920*/  LEA.HI.X.SX32 R11, R24, R16, 0x1, P4 ;  /* 0x00000010180b7211 */ /* 0x000fca00020f0eff */
[----:B------:R0:W-:Y:S01]  /*5930*/  STL.64 [R1+0xa60], R10 ;  /* 0x000a600a01007387 */ /* 0x0001e20000100a00 */
[----:B------:R-:W-:-:S03]  /*5940*/  LEA R24, P2, R29, R22, 0x1 ;  /* 0x000000161d187211 */ /* 0x000fc600078408ff */
[----:B0-----:R-:W4:Y:S04]  /*5950*/  LDL.LU.64 R10, [R1+0xbe0] ;  /* 0x000be000010a7983 */ /* 0x001f280000300a00 */
[----:B--2---:R0:W-:Y:S04]  /*5960*/  STL.64 [R1+0xbb0], R12 ;  /* 0x000bb00c01007387 */ /* 0x0041e80000100a00 */
[----:B------:R2:W-:Y:S01]  /*5970*/  STL.64 [R1+0xa90], R26 ;  /* 0x000a901a01007387 */ /* 0x0005e20000100a00 */
[----:B0-----:R-:W-:Y:S02]  /*5980*/  IMAD.MOV.U32 R12, RZ, RZ, R25 ;  /* 0x000000ffff0c7224 */ /* 0x001fe400078e0019 */
[----:B------:R-:W-:Y:S01]  /*5990*/  IMAD.MOV.U32 R25, RZ, RZ, R21 ;  /* 0x000000ffff197224 */ /* 0x000fe200078e0015 */
[----:B------:R-:W-:Y:S01]  /*59a0*/  MOV R13, R20 ;  /* 0x00000014000d7202 */ /* 0x000fe20000000f00 */
[----:B------:R-:W-:Y:S01]  /*59b0*/  IMAD.MOV.U32 R21, RZ, RZ, R15 ;  /* 0x000000ffff157224 */ /* 0x000fe200078e000f */
[----:B-----5:R-:W-:Y:S01]  /*59c0*/  LEA R20, P3, R8, R22, 0x1 ;  /* 0x0000001608147211 */ /* 0x020fe200078608ff */
[----:B--2---:R-:W-:Y:S01]  /*59d0*/  IMAD.MOV.U32 R26, RZ, RZ, R7 ;  /* 0x000000ffff1a7224 */ /* 0x004fe200078e0007 */
[----:B------:R-:W-:-:S02]  /*59e0*/  MOV R7, R25 ;  /* 0x0000001900077202 */ /* 0x000fc40000000f00 */
[-C--:B------:R-:W-:Y:S01]  /*59f0*/  LEA.HI.X.SX32 R25, R29, R16.reuse, 0x1, P2 ;  /* 0x000000101d197211 */ /* 0x080fe200010f0eff */
[----:B------:R-:W-:Y:S01]  /*5a00*/  IMAD.MOV.U32 R29, RZ, RZ, R21 ;  /* 0x000000ffff1d7224 */ /* 0x000fe200078e0015 */
[----:B------:R-:W-:-:S03]  /*5a10*/  LEA.HI.X.SX32 R21, R8, R16, 0x1, P3 ;  /* 0x0000001008157211 */ /* 0x000fc600018f0eff */
[----:B------:R0:W-:Y:S04]  /*5a20*/  STL.64 [R1+0xa58], R24 ;  /* 0x000a581801007387 */ /* 0x0001e80000100a00 */
[----:B0-----:R-:W2:Y:S04]  /*5a30*/  LDL.LU.64 R24, [R1+0xbd8] ;  /* 0x000bd80001187983 */ /* 0x001ea80000300a00 */
[----:B------:R-:W5:Y:S04]  /*5a40*/  LDL.LU R8, [R1+0xbd0] ;  /* 0x000bd00001087983 */ /* 0x000f680000300800 */
[----:B------:R0:W-:Y:S04]  /*5a50*/  STL.64 [R1+0xa50], R20 ;  /* 0x000a501401007387 */ /* 0x0001e80000100a00 */
[----:B0-----:R-:W2:Y:S01]  /*5a60*/  LDL.LU.64 R20, [R1+0xbc8] ;  /* 0x000bc80001147983 */ /* 0x001ea20000300a00 */
[----:B------:R-:W-:Y:S01]  /*5a70*/  LEA R15, R4, R27, 0x2 ;  /* 0x0000001b040f7211 */ /* 0x000fe200078e10ff */
[----:B------:R-:W-:Y:S01]  /*5a80*/  IMAD.MOV.U32 R27, RZ, RZ, R6 ;  /* 0x000000ffff1b7224 */ /* 0x000fe200078e0006 */
[----:B------:R-:W-:-:S04]  /*5a90*/  LEA R6, P4, R9, R22, 0x1 ;  /* 0x0000001609067211 */ /* 0x000fc800078808ff */
[----:B------:R-:W-:Y:S04]  /*5aa0*/  STL.64 [R1+0xbb8], R26 ;  /* 0x000bb81a01007387 */ /* 0x000fe80000100a00 */
[----:B------:R0:W-:Y:S02]  /*5ab0*/  STL.64 [R1+0xaa0], R14 ;  /* 0x000aa00e01007387 */ /* 0x0001e40000100a00 */
[----:B0-----:R-:W-:Y:S01]  /*5ac0*/  IMAD.MOV.U32 R14, RZ, RZ, R7 ;  /* 0x000000ffff0e7224 */ /* 0x001fe200078e0007 */
[----:B------:R-:W-:-:S05]  /*5ad0*/  LEA.HI.X.SX32 R7, R9, R16, 0x1, P4 ;  /* 0x0000001009077211 */ /* 0x000fca00020f0eff */
[----:B------:R0:W-:Y:S04]  /*5ae0*/  STL.64 [R1+0xa48], R6 ;  /* 0x000a480601007387 */ /* 0x0001e80000100a00 */
[----:B0-----:R-:W3:Y:S04]  /*5af0*/  LDL.LU.64 R6, [R1+0xbc0] ;  /* 0x000bc00001067983 */ /* 0x001ee80000300a00 */
[----:B--2---:R-:W-:Y:S04]  /*5b00*/  STL.64 [R1+0xb90], R20 ;  /* 0x000b901401007387 */ /* 0x004fe80000100a00 */
[----:B------:R0:W-:Y:S04]  /*5b10*/  STL.64 [R1+0xb98], R2 ;  /* 0x000b980201007387 */ /* 0x0001e80000100a00 */
[----:B0-----:R-:W2:Y:S01]  /*5b20*/  LDL.LU R2, [R1] ;  /* 0x0000000001027983 */ /* 0x001ea20000300800 */
[----:B------:R-:W-:Y:S01]  /*5b30*/  IMAD.MOV.U32 R27, RZ, RZ, R29 ;  /* 0x000000ffff1b7224 */ /* 0x000fe200078e001d */
[----:B------:R-:W-:-:S02]  /*5b40*/  MOV R20, R12 ;  /* 0x0000000c00147202 */ /* 0x000fc40000000f00 */
[----:B------:R-:W-:Y:S01]  /*5b50*/  LEA R29, R4, R15, 0x2 ;  /* 0x0000000f041d7211 */ /* 0x000fe200078e10ff */
[----:B------:R-:W-:Y:S01]  /*5b60*/  IMAD.MOV.U32 R15, RZ, RZ, R27 ;  /* 0x000000ffff0f7224 */ /* 0x000fe200078e001b */
[----:B-----5:R-:W-:Y:S01]  /*5b70*/  LEA R12, P3, R8, R22, 0x1 ;  /* 0x00000016080c7211 */ /* 0x020fe200078608ff */
[----:B------:R-:W-:-:S03]  /*5b80*/  IMAD.MOV.U32 R21, RZ, RZ, R13 ;  /* 0x000000ffff157224 */ /* 0x000fc600078e000d */
[----:B------:R-:W-:Y:S01]  /*5b90*/  LEA.HI.X.SX32 R13, R8, R16, 0x1, P3 ;  /* 0x00000010080d7211 */ /* 0x000fe200018f0eff */
[----:B------:R-:W-:Y:S01]  /*5ba0*/  STL.64 [R1+0xab8], R28 ;  /* 0x000ab81c01007387 */ /* 0x000fe20000100a00 */
[----:B--2---:R-:W-:-:S04]  /*5bb0*/  LEA R26, P2, R2, R22, 0x1 ;  /* 0x00000016021a7211 */ /* 0x004fc800078408ff */
[----:B------:R-:W-:-:S05]  /*5bc0*/  LEA.HI.X.SX32 R27, R2, R16, 0x1, P2 ;  /* 0x00000010021b7211 */ /* 0x000fca00010f0eff */
[----:B------:R0:W-:Y:S04]  /*5bd0*/  STL.64 [R1+0xa40], R26 ;  /* 0x000a401a01007387 */ /* 0x0001e80000100a00 */
[----:B0-----:R-:W2:Y:S04]  /*5be0*/  LDL.LU.64 R26, [R1+0xbb8] ;  /* 0x000bb800011a7983 */ /* 0x001ea80000300a00 */
[----:B------:R0:W-:Y:S04]  /*5bf0*/  STL.64 [R1+0xa38], R12 ;  /* 0x000a380c01007387 */ /* 0x0001e80000100a00 */
[----:B0-----:R-:W5:Y:S01]  /*5c00*/  LDL.LU.64 R12, [R1+0xbb0] ;  /* 0x000bb000010c7983 */ /* 0x001f620000300a00 */
[----:B------:R-:W-:Y:S01]  /*5c10*/  LEA R9, R4, R29, 0x2 ;  /* 0x0000001d04097211 */ /* 0x000fe200078e10ff */
[----:B----4-:R-:W-:Y:S01]  /*5c20*/  IMAD.MOV.U32 R29, RZ, RZ, R10 ;  /* 0x000000ffff1d7224 */ /* 0x010fe200078e000a */
[----:B---3--:R-:W-:Y:S01]  /*5c30*/  LEA R10, P4, R6, R22, 0x1 ;  /* 0x00000016060a7211 */ /* 0x008fe200078808ff */
[----:B------:R-:W-:-:S03]  /*5c40*/  IMAD.MOV.U32 R3, RZ, RZ, R11 ;  /* 0x000000ffff037224 */ /* 0x000fc600078e000b */
[----:B------:R-:W-:Y:S01]  /*5c50*/  LEA.HI.X.SX32 R11, R6, R16, 0x1, P4 ;  /* 0x00000010060b7211 */ /* 0x000fe200020f0eff */
[----:B-----5:R-:W-:Y:S04]  /*5c60*/  STL.64 [R1+0xba0], R12 ;  /* 0x000ba00c01007387 */ /* 0x020fe80000100a00 */
[----:B------:R0:W-:Y:S04]  /*5c70*/  STL.64 [R1+0xa30], R10 ;  /* 0x000a300a01007387 */ /* 0x0001e80000100a00 */
[----:B0-----:R-:W3:Y:S04]  /*5c80*/  LDL.LU.64 R10, [R1+0xba8] ;  /* 0x000ba800010a7983 */ /* 0x001ee80000300a00 */
[----:B--2---:R0:W-:Y:S04]  /*5c90*/  STL.64 [R1+0xb88], R26 ;  /* 0x000b881a01007387 */ /* 0x0041e80000100a00 */
[----:B0-----:R-:W2:Y:S01]  /*5ca0*/  LDL.LU R26, [R1+0x4] ;  /* 0x00000400011a7983 */ /* 0x001ea20000300800 */
[----:B------:R-:W-:-:S02]  /*5cb0*/  IMAD R8, R4, 0x4, R9 ;  /* 0x0000000404087824 */ /* 0x000fc400078e0209 */
[----:B------:R-:W-:Y:S01]  /*5cc0*/  IMAD.MOV.U32 R27, RZ, RZ, R20 ;  /* 0x000000ffff1b7224 */ /* 0x000fe200078e0014 */
[----:B------:R-:W-:Y:S02]  /*5cd0*/  MOV R28, R3 ;  /* 0x00000003001c7202 */ /* 0x000fe40000000f00 */
[----:B------:R0:W-:Y:S02]  /*5ce0*/  STL.64 [R1+0xac0], R8 ;  /* 0x000ac00801007387 */ /* 0x0001e40000100a00 */
[----:B0-----:R-:W-:Y:S02]  /*5cf0*/  MOV R9, R21 ;  /* 0x0000001500097202 */ /* 0x001fe40000000f00 */
[CC--:B---3--:R-:W-:Y:S02]  /*5d00*/  LEA R2, P3, R11.reuse, R22.reuse, 0x1 ;  /* 0x000000160b027211 */ /* 0x0c8fe400078608ff */
[----:B------:R-:W-:Y:S02]  /*5d10*/  LEA R20, P4, R10, R22, 0x1 ;  /* 0x000000160a147211 */ /* 0x000fe400078808ff */
[----:B------:R-:W-:-:S02]  /*5d20*/  LEA.HI.X.SX32 R3, R11, R16, 0x1, P3 ;  /* 0x000000100b037211 */ /* 0x000fc400018f0eff */
[----:B------:R-:W-:Y:S02]  /*5d30*/  LEA.HI.X.SX32 R21, R10, R16, 0x1, P4 ;  /* 0x000000100a157211 */ /* 0x000fe400020f0eff */
[----:B--2---:R-:W-:-:S04]  /*5d40*/  LEA R12, P2, R26, R22, 0x1 ;  /* 0x000000161a0c7211 */ /* 0x004fc800078408ff */
[----:B------:R-:W-:-:S05]  /*5d50*/  LEA.HI.X.SX32 R13, R26, R16, 0x1, P2 ;  /* 0x000000101a0d7211 */ /* 0x000fca00010f0eff */
[----:B------:R0:W-:Y:S04]  /*5d60*/  STL.64 [R1+0xa28], R12 ;  /* 0x000a280c01007387 */ /* 0x0001e80000100a00 */
[----:B0-----:R-:W2:Y:S04]  /*5d70*/  LDL.LU.64 R12, [R1+0xba0] ;  /* 0x000ba000010c7983 */ /* 0x001ea80000300a00 */
[----:B------:R0:W-:Y:S04]  /*5d80*/  STL.64 [R1+0xa20], R2 ;  /* 0x000a200201007387 */ /* 0x0001e80000100a00 */
[----:B0-----:R-:W3:Y:S04]  /*5d90*/  LDL.LU.64 R2, [R1+0xb98] ;  /* 0x000b980001027983 */ /* 0x001ee80000300a00 */
[----:B------:R0:W-:Y:S04]  /*5da0*/  STL.64 [R1+0xa18], R20 ;  /* 0x000a181401007387 */ /* 0x0001e80000100a00 */
[----:B0-----:R-:W4:Y:S01]  /*5db0*/  LDL.LU.64 R20, [R1+0xb90] ;  /* 0x000b900001147983 */ /* 0x001f220000300a00 */
[----:B------:R-:W-:-:S02]  /*5dc0*/  IMAD.MOV.U32 R10, RZ, RZ, R27 ;  /* 0x000000ffff0a7224 */ /* 0x000fc400078e001b */
[----:B------:R-:W-:Y:S02]  /*5dd0*/  IMAD R6, R4, 0x4, R8 ;  /* 0x0000000404067824 */ /* 0x000fe400078e0208 */
[----:B--2---:R-:W-:Y:S01]  /*5de0*/  IMAD.MOV.U32 R27, RZ, RZ, R13 ;  /* 0x000000ffff1b7224 */ /* 0x004fe200078e000d */
[----:B------:R-:W-:Y:S02]  /*5df0*/  LEA R26, P2, R13, R22, 0x1 ;  /* 0x000000160d1a7211 */ /* 0x000fe400078408ff */
[----:B------:R-:W-:Y:S02]  /*5e00*/  MOV R13, R10 ;  /* 0x0000000a000d7202 */ /* 0x000fe40000000f00 */
[----:B------:R-:W-:Y:S02]  /*5e10*/  LEA.HI.X.SX32 R27, R27, R16, 0x1, P2 ;  /* 0x000000101b1b7211 */ /* 0x000fe400010f0eff */
[----:B----4-:R-:W-:Y:S01]  /*5e20*/  MOV R8, R20 ;  /* 0x0000001400087202 */ /* 0x010fe20000000f00 */
[----:B------:R-:W-:Y:S01]  /*5e30*/  IMAD.MOV.U32 R20, RZ, RZ, R12 ;  /* 0x000000ffff147224 */ /* 0x000fe200078e000c */
[----:B------:R-:W-:-:S04]  /*5e40*/  LEA R12, P3, R7, R22, 0x1 ;  /* 0x00000016070c7211 */ /* 0x000fc800078608ff */
[----:B------:R0:W-:Y:S04]  /*5e50*/  STL.64 [R1+0xb70], R20 ;  /* 0x000b701401007387 */ /* 0x0001e80000100a00 */
[----:B------:R2:W-:Y:S01]  /*5e60*/  STL.64 [R1+0xa10], R26 ;  /* 0x000a101a01007387 */ /* 0x0005e20000100a00 */
[----:B0-----:R-:W-:Y:S01]  /*5e70*/  IMAD.MOV.U32 R21, RZ, RZ, R13 ;  /* 0x000000ffff157224 */ /* 0x001fe200078e000d */
[----:B------:R-:W-:Y:S02]  /*5e80*/  LEA.HI.X.SX32 R13, R7, R16, 0x1, P3 ;  /* 0x00000010070d7211 */ /* 0x000fe400018f0eff */
[----:B--2---:R-:W2:Y:S04]  /*5e90*/  LDL.LU.64 R26, [R1+0xb88] ;  /* 0x000b8800011a7983 */ /* 0x004ea80000300a00 */
[----:B------:R-:W-:Y:S04]  /*5ea0*/  STL.64 [R1+0xb78], R18 ;  /* 0x000b781201007387 */ /* 0x000fe80000100a00 */
[----:B------:R0:W-:Y:S04]  /*5eb0*/  STL.64 [R1+0xa08], R12 ;  /* 0x000a080c01007387 */ /* 0x0001e80000100a00 */
[----:B0-----:R-:W4:Y:S01]  /*5ec0*/  LDL.LU.64 R12, [R1+0xb80] ;  /* 0x000b8000010c7983 */ /* 0x001f220000300a00 */
[----:B------:R-:W-:Y:S01]  /*5ed0*/  IMAD R11, R4, 0x4, R6 ;  /* 0x00000004040b7824 */ /* 0x000fe200078e0206 */
[----:B------:R-:W-:-:S03]  /*5ee0*/  LEA R20, P4, R0, R22, 0x1 ;  /* 0x0000001600147211 */ /* 0x000fc600078808ff */
[----:B------:R-:W-:-:S05]  /*5ef0*/  IMAD R10, R4, 0x4, R11 ;  /* 0x00000004040a7824 */ /* 0x000fca00078e020b */
[----:B------:R-:W-:Y:S01]  /*5f00*/  LEA R7, R4, R10, 0x2 ;  /* 0x0000000a04077211 */ /* 0x000fe200078e10ff */
[----:B------:R0:W-:Y:S01]  /*5f10*/  STL.64 [R1+0xa88], R10 ;  /* 0x000a880a01007387 */ /* 0x0001e20000100a00 */
[----:B---3--:R-:W-:Y:S02]  /*5f20*/  LEA R18, P2, R3, R22, 0x1 ;  /* 0x0000001603127211 */ /* 0x008fe400078408ff */
[----:B------:R-:W-:Y:S01]  /*5f30*/  MOV R19, R3 ;  /* 0x0000000300137202 */ /* 0x000fe20000000f00 */
[----:B0-----:R-:W-:Y:S01]  /*5f40*/  IMAD.MOV.U32 R10, RZ, RZ, R21 ;  /* 0x000000ffff0a7224 */ /* 0x001fe200078e0015 */
[-C--:B------:R-:W-:Y:S02]  /*5f50*/  LEA.HI.X.SX32 R21, R0, R16.reuse, 0x1, P4 ;  /* 0x0000001000157211 */ /* 0x080fe400020f0eff */
[----:B------:R-:W-:-:S03]  /*5f60*/  LEA.HI.X.SX32 R19, R19, R16, 0x1, P2 ;  /* 0x0000001013137211 */ /* 0x000fc600010f0eff */
[----:B------:R-:W-:Y:S04]  /*5f70*/  STL.64 [R1+0xa00], R20 ;  /* 0x000a001401007387 */ /* 0x000fe80000100a00 */
[----:B------:R-:W-:Y:S04]  /*5f80*/  STL.64 [R1+0xac8], R6 ;  /* 0x000ac80601007387 */ /* 0x000fe80000100a00 */
[----:B------:R0:W-:Y:S04]  /*5f90*/  STL.64 [R1+0x9f8], R18 ;  /* 0x0009f81201007387 */ /* 0x0001e80000100a00 */
[----:B0-----:R-:W3:Y:S01]  /*5fa0*/  LDL.LU.64 R18, [R1+0xb78] ;  /* 0x000b780001127983 */ /* 0x001ee20000300a00 */
[----:B----4-:R-:W-:-:S04]  /*5fb0*/  LEA R20, P3, R13, R22, 0x1 ;  /* 0x000000160d147211 */ /* 0x010fc800078608ff */
[----:B------:R-:W-:-:S05]  /*5fc0*/  LEA.HI.X.SX32 R21, R13, R16, 0x1, P3 ;  /* 0x000000100d157211 */ /* 0x000fca00018f0eff */
[----:B------:R0:W-:Y:S04]  /*5fd0*/  STL.64 [R1+0x9f0], R20 ;  /* 0x0009f01401007387 */ /* 0x0001e80000100a00 */
[----:B0-----:R-:W4:Y:S01]  /*5fe0*/  LDL.LU.64 R20, [R1+0xb70] ;  /* 0x000b700001147983 */ /* 0x001f220000300a00 */
[----:B------:R-:W-:Y:S01]  /*5ff0*/  IMAD.MOV.U32 R11, RZ, RZ, R2 ;  /* 0x000000ffff0b7224 */ /* 0x000fe200078e0002 */
[----:B------:R-:W-:-:S04]  /*6000*/  LEA R2, P4, R12, R22, 0x1 ;  /* 0x000000160c027211 */ /* 0x000fc800078808ff */
[----:B------:R-:W-:Y:S01]  /*6010*/  LEA.HI.X.SX32 R3, R12, R16, 0x1, P4 ;  /* 0x000000100c037211 */ /* 0x000fe200020f0eff */
[----:B----4-:R-:W-:Y:S04]  /*6020*/  STL.64 [R1+0xb50], R20 ;  /* 0x000b501401007387 */ /* 0x010fe80000100a00 */
[----:B------:R0:W-:Y:S04]  /*6030*/  STL.64 [R1+0x9e8], R2 ;  /* 0x0009e80201007387 */ /* 0x0001e80000100a00 */
[----:B0-----:R-:W4:Y:S01]  /*6040*/  LDL.LU.64 R2, [R1+0xb68] ;  /* 0x000b680001027983 */ /* 0x001f220000300a00 */
[----:B------:R-:W-:Y:S01]  /*6050*/  IMAD.MOV.U32 R20, RZ, RZ, R10 ;  /* 0x000000ffff147224 */ /* 0x000fe200078e000a */
[----:B------:R-:W-:-:S02]  /*6060*/  MOV R21, R11 ;  /* 0x0000000b00157202 */ /* 0x000fc40000000f00 */
[----:B---3--:R0:W-:Y:S01]  /*6070*/  STL.64 [R1+0xb58], R18 ;  /* 0x000b581201007387 */ /* 0x0081e20000100a00 */
[----:B------:R-:W-:-:S03]  /*6080*/  IMAD R0, R4, 0x4, R7 ;  /* 0x0000000404007824 */ /* 0x000fc600078e0207 */
[----:B------:R3:W-:Y:S01]  /*6090*/  STL.64 [R1+0xb60], R8 ;  /* 0x000b600801007387 */ /* 0x0007e20000100a00 */
[----:B------:R-:W-:Y:S01]  /*60a0*/  IMAD.MOV.U32 R6, RZ, RZ, R28 ;  /* 0x000000ffff067224 */ /* 0x000fe200078e001c */
[----:B--2---:R-:W-:Y:S01]  /*60b0*/  MOV R28, R26 ;  /* 0x0000001a001c7202 */ /* 0x004fe20000000f00 */
[----:B------:R-:W-:Y:S01]  /*60c0*/  IMAD.MOV.U32 R10, RZ, RZ, R29 ;  /* 0x000000ffff0a7224 */ /* 0x000fe200078e001d */
[----:B------:R-:W-:Y:S01]  /*60d0*/  MOV R29, R15 ;  /* 0x0000000f001d7202 */ /* 0x000fe20000000f00 */
[----:B------:R-:W-:Y:S01]  /*60e0*/  IMAD R13, R4, 0x4, R0 ;  /* 0x00000004040d7824 */ /* 0x000fe200078e0200 */
[----:B0-----:R-:W-:Y:S01]  /*60f0*/  MOV R19, R21 ;  /* 0x0000001500137202 */ /* 0x001fe20000000f00 */
[----:B---3--:R-:W-:Y:S01]  /*6100*/  IMAD.MOV.U32 R9, RZ, RZ, R20 ;  /* 0x000000ffff097224 */ /* 0x008fe200078e0014 */
[----:B------:R-:W-:Y:S01]  /*6110*/  LEA R8, P2, R20, R22, 0x1 ;  /* 0x0000001614087211 */ /* 0x000fe200078408ff */
[----:B------:R-:W-:Y:S01]  /*6120*/  IMAD.MOV.U32 R26, RZ, RZ, R24 ;  /* 0x000000ffff1a7224 */ /* 0x000fe200078e0018 */
[----:B------:R-:W-:-:S02]  /*6130*/  MOV R21, R19 ;  /* 0x0000001300157202 */ /* 0x000fc40000000f00 */
[----:B------:R-:W-:Y:S01]  /*6140*/  LEA.HI.X.SX32 R9, R9, R16, 0x1, P2 ;  /* 0x0000001009097211 */ /* 0x000fe200010f0eff */
[C---:B------:R-:W-:Y:S01]  /*6150*/  IMAD R15, R4.reuse, 0x4, R23 ;  /* 0x00000004040f7824 */ /* 0x040fe200078e0217 */
[----:B------:R-:W-:Y:S01]  /*6160*/  MOV R24, R23 ;  /* 0x0000001700187202 */ /* 0x000fe20000000f00 */
[----:B------:R-:W-:Y:S01]  /*6170*/  IMAD R12, R4, 0x4, R13 ;  /* 0x00000004040c7824 */ /* 0x000fe200078e020d */
[----:B------:R-:W2:Y:S04]  /*6180*/  LDL.LU R23, [R1+0x98] ;  /* 0x0000980001177983 */ /* 0x000ea80000300800 */
[----:B------:R-:W3:Y:S04]  /*6190*/  LDL.LU R11, [R1+0x94] ;  /* 0x00009400010b7983 */ /* 0x000ee80000300800 */
[----:B------:R0:W-:Y:S04]  /*61a0*/  STL.64 [R1+0x9e0], R8 ;  /* 0x0009e00801007387 */ /* 0x0001e80000100a00 */
[----:B0-----:R-:W5:Y:S01]  /*61b0*/  LDL.LU.64 R8, [R1+0xb60] ;  /* 0x000b600001087983 */ /* 0x001f620000300a00 */
[----:B----4-:R-:W-:-:S04]  /*61c0*/  LEA R18, P3, R3, R22, 0x1 ;  /* 0x0000001603127211 */ /* 0x010fc800078608ff */
[----:B------:R-:W-:Y:S02]  /*61d0*/  LEA.HI.X.SX32 R19, R3, R16, 0x1, P3 ;  /* 0x0000001003137211 */ /* 0x000fe400018f0eff */
[----:B------:R-:W-:-:S03]  /*61e0*/  LEA R20, P4, R2, R22, 0x1 ;  /* 0x0000001602147211 */ /* 0x000fc600078808ff */
[----:B------:R0:W-:Y:S01]  /*61f0*/  STL.64 [R1+0x9d8], R18 ;  /* 0x0009d81201007387 */ /* 0x0001e20000100a00 */
[----:B------:R-:W-:-:S03]  /*6200*/  IMAD R3, R4, 0x4, R12 ;  /* 0x0000000404037824 */ /* 0x000fc600078e020c */
[----:B0-----:R-:W4:Y:S04]  /*6210*/  LDL.LU.64 R18, [R1+0xb58] ;  /* 0x000b580001127983 */ /* 0x001f280000300a00 */
[----:B------:R0:W-:Y:S02]  /*6220*/  STL.64 [R1+0xa80], R12 ;  /* 0x000a800c01007387 */ /* 0x0001e40000100a00 */
[----:B0-----:R-:W-:Y:S02]  /*6230*/  MOV R13, R21 ;  /* 0x00000015000d7202 */ /* 0x001fe40000000f00 */
[----:B------:R-:W2:Y:S01]  /*6240*/  LDL.LU R12, [R1+0x9c] ;  /* 0x00009c00010c7983 */ /* 0x000ea20000300800 */
[----:B------:R-:W-:-:S05]  /*6250*/  LEA.HI.X.SX32 R21, R2, R16, 0x1, P4 ;  /* 0x0000001002157211 */ /* 0x000fca00020f0eff */
[----:B------:R0:W-:Y:S04]  /*6260*/  STL.64 [R1+0x9d0], R20 ;  /* 0x0009d01401007387 */ /* 0x0001e80000100a00 */
[----:B0-----:R-:W3:Y:S01]  /*6270*/  LDL.LU.64 R20, [R1+0xb50] ;  /* 0x000b500001147983 */ /* 0x001ee20000300a00 */
[----:B--2---:R-:W-:-:S03]  /*6280*/  IMAD.MOV.U32 R2, RZ, RZ, R12 ;  /* 0x000000ffff027224 */ /* 0x004fc600078e000c */
[----:B---3--:R0:W-:Y:S04]  /*6290*/  STL.64 [R1+0xb18], R20 ;  /* 0x000b181401007387 */ /* 0x0081e80000100a00 */
[----:B----4-:R-:W-:Y:S04]  /*62a0*/  STL.64 [R1+0xb38], R18 ;  /* 0x000b381201007387 */ /* 0x010fe80000100a00 */
[----:B-----5:R2:W-:Y:S01]  /*62b0*/  STL.64 [R1+0xb48], R8 ;  /* 0x000b480801007387 */ /* 0x0205e20000100a00 */
[----:B0-----:R-:W-:Y:S01]  /*62c0*/  IMAD.MOV.U32 R20, RZ, RZ, R17 ;  /* 0x000000ffff147224 */ /* 0x001fe200078e0011 */
[----:B------:R-:W-:-:S02]  /*62d0*/  MOV R21, R6 ;  /* 0x0000000600157202 */ /* 0x000fc40000000f00 */
[----:B------:R-:W3:Y:S04]  /*62e0*/  LDL.LU R17, [R1+0x88] ;  /* 0x0000880001117983 */ /* 0x000ee80000300800 */
[----:B------:R-:W4:Y:S04]  /*62f0*/  LDL.LU R12, [R1+0x84] ;  /* 0x00008400010c7983 */ /* 0x000f280000300800 */
[----:B------:R-:W5:Y:S01]  /*6300*/  LDL.LU R6, [R1+0x74] ;  /* 0x0000740001067983 */ /* 0x000f620000300800 */
[----:B--2---:R-:W-:Y:S02]  /*6310*/  LEA R8, P2, R2, R22, 0x1 ;  /* 0x0000001602087211 */ /* 0x004fe400078408ff */
[----:B------:R-:W-:Y:S01]  /*6320*/  MOV R9, R2 ;  /* 0x0000000200097202 */ /* 0x000fe20000000f00 */
[----:B------:R-:W-:-:S03]  /*6330*/  IMAD R2, R4, 0x4, R3 ;  /* 0x0000000404027824 */ /* 0x000fc600078e0203 */
[----:B------:R-:W-:Y:S01]  /*6340*/  LEA.HI.X.SX32 R9, R9, R16, 0x1, P2 ;  /* 0x0000001009097211 */ /* 0x000fe200010f0eff */
[----:B-----5:R-:W-:Y:S04]  /*6350*/  STL.64 [R1+0xb28], R6 ;  /* 0x000b280601007387 */ /* 0x020fe80000100a00 */
[----:B------:R0:W-:Y:S04]  /*6360*/  STL.64 [R1+0xad8], R2 ;  /* 0x000ad80201007387 */ /* 0x0001e80000100a00 */
[----:B0-----:R-:W2:Y:S04]  /*6370*/  LDL.LU R2, [R1+0x78] ;  /* 0x0000780001027983 */ /* 0x001ea80000300800 */
[----:B------:R0:W-:Y:S04]  /*6380*/  STL.64 [R1+0xad0], R4 ;  /* 0x000ad00401007387 */ /* 0x0001e80000100a00 */
[----:B0-----:R-:W5:Y:S04]  /*6390*/  LDL.LU R5, [R1+0x7c] ;  /* 0x00007c0001057983 */ /* 0x001f680000300800 */
[----:B------:R0:W-:Y:S04]  /*63a0*/  STL.64 [R1+0x9c8], R8 ;  /* 0x0009c80801007387 */ /* 0x0001e80000100a00 */
[----:B0-----:R-:W2:Y:S01]  /*63b0*/  LDL.LU.64 R8, [R1+0xb48] ;  /* 0x000b480001087983 */ /* 0x001ea20000300a00 */
[----:B------:R-:W-:-:S02]  /*63c0*/  LEA R18, P3, R23, R22, 0x1 ;  /* 0x0000001617127211 */ /* 0x000fc400078608ff */
[----:B------:R-:W-:Y:S02]  /*63d0*/  LEA R6, P4, R11, R22, 0x1 ;  /* 0x000000160b067211 */ /* 0x000fe400078808ff */
[-C--:B------:R-:W-:Y:S02]  /*63e0*/  LEA.HI.X.SX32 R19, R23, R16.reuse, 0x1, P3 ;  /* 0x0000001017137211 */ /* 0x080fe400018f0eff */
[----:B------:R-:W-:Y:S01]  /*63f0*/  LEA.HI.X.SX32 R7, R11, R16, 0x1, P4 ;  /* 0x000000100b077211 */ /* 0x000fe200020f0eff */
[----:B------:R-:W3:Y:S04]  /*6400*/  LDL.LU R23, [R1+0xb40] ;  /* 0x000b400001177983 */ /* 0x000ee80000300800 */
[----:B------:R0:W-:Y:S04]  /*6410*/  STL.64 [R1+0x9c0], R18 ;  /* 0x0009c01201007387 */ /* 0x0001e80000100a00 */
[----:B0-----:R-:W3:Y:S01]  /*6420*/  LDL.LU.64 R18, [R1+0xb38] ;  /* 0x000b380001127983 */ /* 0x001ee20000300a00 */
[----:B--2---:R-:W-:-:S05]  /*6430*/  MOV R11, R8 ;  /* 0x00000008000b7202 */ /* 0x004fca0000000f00 */
[----:B------:R0:W-:Y:S04]  /*6440*/  STL.64 [R1+0xb30], R10 ;  /* 0x000b300a01007387 */ /* 0x0001e80000100a00 */
[----:B------:R2:W-:Y:S01]  /*6450*/  STL.64 [R1+0x9b8], R6 ;  /* 0x0009b80601007387 */ /* 0x0005e20000100a00 */
[----:B0-----:R-:W-:Y:S01]  /*6460*/  IMAD.MOV.U32 R11, RZ, RZ, R20 ;  /* 0x000000ffff0b7224 */ /* 0x001fe200078e0014 */
[-C--:B------:R-:W-:Y:S02]  /*6470*/  LEA R10, P2, R20, R22.reuse, 0x1 ;  /* 0x00000016140a7211 */ /* 0x080fe400078408ff */
[----:B--2---:R-:W-:Y:S02]  /*6480*/  LEA R6, P3, R21, R22, 0x1 ;  /* 0x0000001615067211 */ /* 0x004fe400078608ff */
[----:B------:R-:W-:Y:S01]  /*6490*/  MOV R7, R21 ;  /* 0x0000001500077202 */ /* 0x000fe20000000f00 */
[----:B------:R-:W-:Y:S01]  /*64a0*/  STL.64 [R1+0xb10], R14 ;  /* 0x000b100e01007387 */ /* 0x000fe20000100a00 */
[----:B------:R-:W-:-:S02]  /*64b0*/  LEA.HI.X.SX32 R11, R11, R16, 0x1, P2 ;  /* 0x000000100b0b7211 */ /* 0x000fc400010f0eff */
[----:B---3--:R-:W-:Y:S01]  /*64c0*/  LEA R20, P4, R17, R22, 0x1 ;  /* 0x0000001611147211 */ /* 0x008fe200078808ff */
[----:B------:R-:W2:Y:S01]  /*64d0*/  LDL.LU R4, [R1+0x70] ;  /* 0x0000700001047983 */ /* 0x000ea20000300800 */
[----:B------:R-:W-:-:S03]  /*64e0*/  LEA.HI.X.SX32 R7, R7, R16, 0x1, P3 ;  /* 0x0000001007077211 */ /* 0x000fc600018f0eff */
[----:B------:R-:W3:Y:S01]  /*64f0*/  LDL.LU R3, [R1+0x6c] ;  /* 0x00006c0001037983 */ /* 0x000ee20000300800 */
[----:B------:R-:W-:-:S03]  /*6500*/  LEA.HI.X.SX32 R21, R17, R16, 0x1, P4 ;  /* 0x0000001011157211 */ /* 0x000fc600020f0eff */
[----:B------:R-:W2:Y:S04]  /*6510*/  LDL.LU R8, [R1+0x64] ;  /* 0x0000640001087983 */ /* 0x000ea80000300800 */
[----:B------:R0:W-:Y:S04]  /*6520*/  STL.64 [R1+0x9b0], R10 ;  /* 0x0009b00a01007387 */ /* 0x0001e80000100a00 */
[----:B0-----:R-:W2:Y:S04]  /*6530*/  LDL.LU.64 R10, [R1+0xb30] ;  /* 0x000b3000010a7983 */ /* 0x001ea80000300a00 */
[----:B------:R0:W-:Y:S04]  /*6540*/  STL.64 [R1+0x9a8], R6 ;  /* 0x0009a80601007387 */ /* 0x0001e80000100a00 */
[----:B0-----:R-:W2:Y:S04]  /*6550*/  LDL.LU.64 R6, [R1+0xb28] ;  /* 0x000b280001067983 */ /* 0x001ea80000300a00 */
[----:B------:R-:W2:Y:S04]  /*6560*/  LDL.LU R17, [R1+0xb20] ;  /* 0x000b200001117983 */ /* 0x000ea80000300800 */
[----:B------:R0:W-:Y:S04]  /*6570*/  STL.64 [R1+0x9a0], R20 ;  /* 0x0009a01401007387 */ /* 0x0001e80000100a00 */
[----:B0-----:R-:W2:Y:S01]  /*6580*/  LDL.LU.64 R20, [R1+0xb18] ;  /* 0x000b180001147983 */ /* 0x001ea20000300a00 */
[----:B----4-:R-:W-:-:S04]  /*6590*/  LEA R14, P5, R12, R22, 0x1 ;  /* 0x000000160c0e7211 */ /* 0x010fc800078a08ff */
[----:B------:R-:W-:-:S05]  /*65a0*/  LEA.HI.X.SX32 R15, R12, R16, 0x1, P5 ;  /* 0x000000100c0f7211 */ /* 0x000fca00028f0eff */
[----:B------:R0:W-:Y:S02]  /*65b0*/  STL.64 [R1+0x998], R14 ;  /* 0x0009980e01007387 */ /* 0x0001e40000100a00 */
[----:B0-----:R-:W-:Y:S01]  /*65c0*/  IMAD.MOV.U32 R15, RZ, RZ, R13 ;  /* 0x000000ffff0f7224 */ /* 0x001fe200078e000d */
[----:B------:R-:W-:-:S04]  /*65d0*/  LEA R14, P2, R13, R22, 0x1 ;  /* 0x000000160d0e7211 */ /* 0x000fc800078408ff */
[----:B------:R-:W-:Y:S01]  /*65e0*/  LEA.HI.X.SX32 R15, R15, R16, 0x1, P2 ;  /* 0x000000100f0f7211 */ /* 0x000fe200010f0eff */
[----:B--2---:R-:W-:Y:S04]  /*65f0*/  STL.64 [R1+0xaf8], R20 ;  /* 0x000af81401007387 */ /* 0x004fe80000100a00 */
[----:B------:R-:W-:Y:S04]  /*6600*/  STL.64 [R1+0xb08], R10 ;  /* 0x000b080a01007387 */ /* 0x000fe80000100a00 */
[----:B------:R0:W-:Y:S04]  /*6610*/  STL.64 [R1+0x990], R14 ;  /* 0x0009900e01007387 */ /* 0x0001e80000100a00 */
[----:B0-----:R-:W2:Y:S01]  /*6620*/  LDL.LU.64 R14, [R1+0xb10] ;  /* 0x000b1000010e7983 */ /* 0x001ea20000300a00 */
[----:B-----5:R-:W-:-:S02]  /*6630*/  LEA R10, P3, R5, R22, 0x1 ;  /* 0x00000016050a7211 */ /* 0x020fc400078608ff */
[C---:B------:R-:W-:Y:S02]  /*6640*/  LEA R20, P4, R2.reuse, R22, 0x1 ;  /* 0x0000001602147211 */ /* 0x040fe400078808ff */
[-C--:B------:R-:W-:Y:S02]  /*6650*/  LEA.HI.X.SX32 R11, R5, R16.reuse, 0x1, P3 ;  /* 0x00000010050b7211 */ /* 0x080fe400018f0eff */
[----:B------:R-:W-:Y:S01]  /*6660*/  LEA.HI.X.SX32 R21, R2, R16, 0x1, P4 ;  /* 0x0000001002157211 */ /* 0x000fe200020f0eff */
[----:B------:R0:W-:Y:S01]  /*6670*/  STL.64 [R1+0xb00], R18 ;  /* 0x000b001201007387 */ /* 0x0001e20000100a00 */
[----:B------:R-:W-:-:S03]  /*6680*/  LEA R12, P5, R6, R22, 0x1 ;  /* 0x00000016060c7211 */ /* 0x000fc600078a08ff */
[----:B------:R4:W-:Y:S01]  /*6690*/  STL.64 [R1+0x988], R10 ;  /* 0x0009880a01007387 */ /* 0x0009e20000100a00 */
[----:B------:R-:W-:Y:S02]  /*66a0*/  LEA.HI.X.SX32 R13, R6, R16, 0x1, P5 ;  /* 0x00000010060d7211 */ /* 0x000fe400028f0eff */
[C---:B0-----:R-:W-:Y:S01]  /*66b0*/  LEA R18, P2, R4.reuse, R22, 0x1 ;  /* 0x0000001604127211 */ /* 0x041fe200078408ff */
[----:B----4-:R-:W4:Y:S03]  /*66c0*/  LDL.LU.64 R10, [R1+0xb08] ;  /* 0x000b0800010a7983 */ /* 0x010f260000300a00 */
[----:B------:R-:W-:Y:S01]  /*66d0*/  LEA.HI.X.SX32 R19, R4, R16, 0x1, P2 ;  /* 0x0000001004137211 */ /* 0x000fe200010f0eff */
[----:B------:R3:W-:Y:S04]  /*66e0*/  STL.64 [R1+0x980], R20 ;  /* 0x0009801401007387 */ /* 0x0007e80000100a00 */
[----:B------:R-:W-:Y:S04]  /*66f0*/  STL.64 [R1+0x978], R12 ;  /* 0x0009780c01007387 */ /* 0x000fe80000100a00 */
[----:B------:R-:W5:Y:S01]  /*6700*/  LDL.LU R2, [R1+0x5c] ;  /* 0x00005c0001027983 */ /* 0x000f620000300800 */
[----:B---3--:R-:W-:-:S04]  /*6710*/  LEA R20, P3, R3, R22, 0x1 ;  /* 0x0000001603147211 */ /* 0x008fc800078608ff */
[----:B------:R-:W-:Y:S02]  /*6720*/  LEA.HI.X.SX32 R21, R3, R16, 0x1, P3 ;  /* 0x0000001003157211 */ /* 0x000fe400018f0eff */
[----:B--2---:R-:W-:Y:S02]  /*6730*/  MOV R5, R14 ;  /* 0x0000000e00057202 */ /* 0x004fe40000000f00 */
[----:B------:R-:W2:Y:S04]  /*6740*/  LDL.LU R14, [R1+0x58] ;  /* 0x00005800010e7983 */ /* 0x000ea80000300800 */
[----:B------:R0:W-:Y:S04]  /*6750*/  STL.64 [R1+0x970], R18 ;  /* 0x0009701201007387 */ /* 0x0001e80000100a00 */
[----:B0-----:R-:W3:Y:S04]  /*6760*/  LDL.LU.64 R18, [R1+0xb00] ;  /* 0x000b000001127983 */ /* 0x001ee80000300a00 */
[----:B------:R0:W-:Y:S04]  /*6770*/  STL.64 [R1+0x968], R20 ;  /* 0x0009681401007387 */ /* 0x0001e80000100a00 */
[----:B0-----:R-:W2:Y:S01]  /*6780*/  LDL.LU.64 R20, [R1+0xaf8] ;  /* 0x000af80001147983 */ /* 0x001ea20000300a00 */
[----:B----4-:R-:W-:-:S02]  /*6790*/  LEA R6, P4, R11, R22, 0x1 ;  /* 0x000000160b067211 */ /* 0x010fc400078808ff */
[----:B------:R-:W-:-:S03]  /*67a0*/  LEA R12, P5, R8, R22, 0x1 ;  /* 0x00000016080c7211 */ /* 0x000fc600078a08ff */
[----:B------:R-:W-:Y:S01]  /*67b0*/  STL [R1+0x960], R6 ;  /* 0x0009600601007387 */ /* 0x000fe20000100800 */
[-C--:B------:R-:W-:Y:S01]  /*67c0*/  LEA.HI.X.SX32 R13, R8, R16.reuse, 0x1, P5 ;  /* 0x00000010080d7211 */ /* 0x080fe200028f0eff */
[----:B------:R-:W-:Y:S02]  /*67d0*/  IMAD.MOV.U32 R3, RZ, RZ, R10 ;  /* 0x000000ffff037224 */ /* 0x000fe400078e000a */
[----:B--2---:R0:W-:Y:S02]  /*67e0*/  STL.64 [R1+0xaf0], R20 ;  /* 0x000af01401007387 */ /* 0x0041e40000100a00 */
[----:B0-----:R-:W-:Y:S01]  /*67f0*/  MOV R21, R7 ;  /* 0x0000000700157202 */ /* 0x001fe20000000f00 */
[----:B------:R-:W-:Y:S01]  /*6800*/  IMAD.MOV.U32 R20, RZ, RZ, R6 ;  /* 0x000000ffff147224 */ /* 0x000fe200078e0006 */
[----:B------:R-:W-:Y:S01]  /*6810*/  LEA.HI.X.SX32 R21, R11, R16, 0x1, P4 ;  /* 0x000000100b157211 */ /* 0x000fe200020f0eff */
[----:B------:R-:W2:Y:S04]  /*6820*/  LDL.LU R6, [R1+0x4c] ;  /* 0x00004c0001067983 */ /* 0x000ea80000300800 */
[----:B------:R-:W4:Y:S04]  /*6830*/  LDL.LU R7, [R1+0x48] ;  /* 0x0000480001077983 */ /* 0x000f280000300800 */
[----:B------:R-:W2:Y:S04]  /*6840*/  LDL.LU R10, [R1+0x44] ;  /* 0x00004400010a7983 */ /* 0x000ea80000300800 */
[----:B------:R-:W-:Y:S04]  /*6850*/  STL [R1+0x964], R21 ;  /* 0x0009641501007387 */ /* 0x000fe80000100800 */
[----:B------:R0:W-:Y:S04]  /*6860*/  STL.64 [R1+0x958], R12 ;  /* 0x0009580c01007387 */ /* 0x0001e80000100a00 */
[----:B0-----:R-:W2:Y:S04]  /*6870*/  LDL.LU R12, [R1+0x3c] ;  /* 0x00003c00010c7983 */ /* 0x001ea80000300800 */
[----:B------:R-:W2:Y:S01]  /*6880*/  LDL.LU R13, [R1+0x38] ;  /* 0x00003800010d7983 */ /* 0x000ea20000300800 */
[----:B------:R-:W-:-:S02]  /*6890*/  LEA R20, P2, R5, R22, 0x1 ;  /* 0x0000001605147211 */ /* 0x000fc400078408ff */
[----:B------:R-:W-:Y:S01]  /*68a0*/  MOV R21, R5 ;  /* 0x0000000500157202 */ /* 0x000fe20000000f00 */
[----:B------:R-:W-:Y:S01]  /*68b0*/  IMAD.MOV.U32 R8, RZ, RZ, R29 ;  /* 0x000000ffff087224 */ /* 0x000fe200078e001d */
[----:B------:R-:W-:Y:S02]  /*68c0*/  MOV R11, R28 ;  /* 0x0000001c000b7202 */ /* 0x000fe40000000f00 */
[----:B------:R-:W-:Y:S01]  /*68d0*/  LEA.HI.X.SX32 R21, R21, R16, 0x1, P2 ;  /* 0x0000001015157211 */ /* 0x000fe200010f0eff */
[----:B--2---:R-:W-:Y:S04]  /*68e0*/  STL.64 [R1+0xae0], R12 ;  /* 0x000ae00c01007387 */ /* 0x004fe80000100a00 */
[----:B------:R-:W-:Y:S04]  /*68f0*/  STL.64 [R1+0xae8], R24 ;  /* 0x000ae81801007387 */ /* 0x000fe80000100a00 */
[----:B------:R-:W2:Y:S04]  /*6900*/  LDL.LU R28, [R1+0x2c] ;  /* 0x00002c00011c7983 */ /* 0x000ea80000300800 */
[----:B------:R-:W2:Y:S04]  /*6910*/  LDL.LU R29, [R1+0x28] ;  /* 0x00002800011d7983 */ /* 0x000ea80000300800 */
[----:B------:R0:W-:Y:S04]  /*6920*/  STL.64 [R1+0x950], R20 ;  /* 0x0009501401007387 */ /* 0x0001e80000100a00 */
[----:B0-----:R-:W2:Y:S01]  /*6930*/  LDL.LU.64 R20, [R1+0xaf0] ;  /* 0x000af00001147983 */ /* 0x001ea20000300a00 */
[----:B-----5:R-:W-:-:S02]  /*6940*/  LEA R24, P3, R2, R22, 0x1 ;  /* 0x0000001602187211 */ /* 0x020fc400078608ff */
[----:B------:R-:W-:Y:S02]  /*6950*/  LEA R12, P4, R14, R22, 0x1 ;  /* 0x000000160e0c7211 */ /* 0x000fe400078808ff */
[-C--:B------:R-:W-:Y:S02]  /*6960*/  LEA.HI.X.SX32 R25, R2, R16.reuse, 0x1, P3 ;  /* 0x0000001002197211 */ /* 0x080fe400018f0eff */
[----:B------:R-:W-:Y:S02]  /*6970*/  LEA.HI.X.SX32 R13, R14, R16, 0x1, P4 ;  /* 0x000000100e0d7211 */ /* 0x000fe400020f0eff */
[C---:B------:R-:W-:Y:S01]  /*6980*/  LEA R4, P5, R26.reuse, R22, 0x1 ;  /* 0x000000161a047211 */ /* 0x040fe200078a08ff */
[----:B------:R0:W-:Y:S03]  /*6990*/  STL.64 [R1+0x948], R24 ;  /* 0x0009481801007387 */ /* 0x0001e60000100a00 */
[----:B------:R-:W-:Y:S01]  /*69a0*/  LEA.HI.X.SX32 R5, R26, R16, 0x1, P5 ;  /* 0x000000101a057211 */ /* 0x000fe200028f0eff */
[----:B------:R5:W-:Y:S01]  /*69b0*/  STL.64 [R1+0x940], R12 ;  /* 0x0009400c01007387 */ /* 0x000be20000100a00 */
[----:B0-----:R-:W-:-:S02]  /*69c0*/  LEA R24, P2, R3, R22, 0x1 ;  /* 0x0000001603187211 */ /* 0x001fc400078408ff */
[----:B------:R-:W-:Y:S02]  /*69d0*/  MOV R25, R3 ;  /* 0x0000000300197202 */ /* 0x000fe40000000f00 */
[C---:B-----5:R-:W-:Y:S02]  /*69e0*/  LEA R12, P3, R6.reuse, R22, 0x1 ;  /* 0x00000016060c7211 */ /* 0x060fe400078608ff */
[-C--:B------:R-:W-:Y:S01]  /*69f0*/  LEA.HI.X.SX32 R25, R25, R16.reuse, 0x1, P2 ;  /* 0x0000001019197211 */ /* 0x080fe200010f0eff */
[----:B------:R-:W-:Y:S01]  /*6a00*/  STL.64 [R1+0x938], R4 ;  /* 0x0009380401007387 */ /* 0x000fe20000100a00 */
[----:B------:R-:W-:-:S03]  /*6a10*/  LEA.HI.X.SX32 R13, R6, R16, 0x1, P3 ;  /* 0x00000010060d7211 */ /* 0x000fc600018f0eff */
[----:B------:R-:W5:Y:S01]  /*6a20*/  LDL.LU R14, [R1+0x1c] ;  /* 0x00001c00010e7983 */ /* 0x000f620000300800 */
[----:B--2---:R-:W-:-:S03]  /*6a30*/  IMAD.MOV.U32 R26, RZ, RZ, R20 ;  /* 0x000000ffff1a7224 */ /* 0x004fc600078e0014 */
[----:B------:R-:W2:Y:S04]  /*6a40*/  LDL.LU R20, [R1+0x18] ;  /* 0x0000180001147983 */ /* 0x000ea80000300800 */
[----:B------:R0:W-:Y:S04]  /*6a50*/  STL.64 [R1+0x930], R24 ;  /* 0x0009301801007387 */ /* 0x0001e80000100a00 */
[----:B0-----:R-:W2:Y:S04]  /*6a60*/  LDL.LU.64 R24, [R1+0xae8] ;  /* 0x000ae80001187983 */ /* 0x001ea80000300a00 */
[----:B------:R0:W-:Y:S04]  /*6a70*/  STL.64 [R1+0x928], R12 ;  /* 0x0009280c01007387 */ /* 0x0001e80000100a00 */
[----:B0-----:R-:W2:Y:S01]  /*6a80*/  LDL.LU.64 R12, [R1+0xae0] ;  /* 0x000ae000010c7983 */ /* 0x001ea20000300a00 */
[----:B------:R-:W-:-:S02]  /*6a90*/  LEA R2, P5, R10, R22, 0x1 ;  /* 0x000000160a027211 */ /* 0x000fc400078a08ff */
[C---:B----4-:R-:W-:Y:S02]  /*6aa0*/  LEA R4, P4, R7.reuse, R22, 0x1 ;  /* 0x0000001607047211 */ /* 0x050fe400078808ff */
[-C--:B------:R-:W-:Y:S02]  /*6ab0*/  LEA.HI.X.SX32 R3, R10, R16.reuse, 0x1, P5 ;  /* 0x000000100a037211 */ /* 0x080fe400028f0eff */
[----:B------:R-:W-:-:S03]  /*6ac0*/  LEA.HI.X.SX32 R5, R7, R16, 0x1, P4 ;  /* 0x0000001007057211 */ /* 0x000fc600020f0eff */
[----:B------:R0:W-:Y:S04]  /*6ad0*/  STL.64 [R1+0x918], R2 ;  /* 0x0009180201007387 */ /* 0x0001e80000100a00 */
[----:B------:R-:W-:Y:S01]  /*6ae0*/  STL.64 [R1+0x920], R4 ;  /* 0x0009200401007387 */ /* 0x000fe20000100a00 */
[----:B0-----:R-:W-:Y:S01]  /*6af0*/  IMAD.MOV.U32 R3, RZ, RZ, R11 ;  /* 0x000000ffff037224 */ /* 0x001fe200078e000b */
[----:B------:R-:W-:-:S04]  /*6b00*/  LEA R2, P2, R11, R22, 0x1 ;  /* 0x000000160b027211 */ /* 0x000fc800078408ff */
[----:B------:R-:W-:-:S05]  /*6b10*/  LEA.HI.X.SX32 R3, R3, R16, 0x1, P2 ;  /* 0x0000001003037211 */ /* 0x000fca00010f0eff */
[----:B------:R0:W-:Y:S04]  /*6b20*/  STL.64 [R1+0x910], R2 ;  /* 0x0009100201007387 */ /* 0x0001e80000100a00 */
[----:B0-----:R-:W4:Y:S01]  /*6b30*/  LDL.LU.64 R2, [R1+0xad8] ;  /* 0x000ad80001027983 */ /* 0x001f220000300a00 */
[----:B--2---:R-:W-:-:S04]  /*6b40*/  LEA R4, P3, R12, R22, 0x1 ;  /* 0x000000160c047211 */ /* 0x004fc800078608ff */
[----:B------:R-:W-:-:S05]  /*6b50*/  LEA.HI.X.SX32 R5, R12, R16, 0x1, P3 ;  /* 0x000000100c057211 */ /* 0x000fca00018f0eff */
[----:B------:R0:W-:Y:S04]  /*6b60*/  STL.64 [R1+0x908], R4 ;  /* 0x0009080401007387 */ /* 0x0001e80000100a00 */
[----:B0-----:R-:W2:Y:S01]  /*6b70*/  LDL.LU.64 R4, [R1+0xad0] ;  /* 0x000ad00001047983 */ /* 0x001ea20000300a00 */
[-C--:B------:R-:W-:Y:S02]  /*6b80*/  LEA R10, P4, R13, R22.reuse, 0x1 ;  /* 0x000000160d0a7211 */ /* 0x080fe400078808ff */
[----:B------:R-:W-:Y:S02]  /*6b90*/  LEA R6, P5, R9, R22, 0x1 ;  /* 0x0000001609067211 */ /* 0x000fe400078a08ff */
[-C--:B------:R-:W-:Y:S02]  /*6ba0*/  LEA.HI.X.SX32 R11, R13, R16.reuse, 0x1, P4 ;  /* 0x000000100d0b7211 */ /* 0x080fe400020f0eff */
[----:B------:R-:W-:Y:S01]  /*6bb0*/  LEA.HI.X.SX32 R7, R9, R16, 0x1, P5 ;  /* 0x0000001009077211 */ /* 0x000fe200028f0eff */
[----:B------:R-:W-:-:S02]  /*6bc0*/  IMAD.MOV.U32 R12, RZ, RZ, R24 ;  /* 0x000000ffff0c7224 */ /* 0x000fc400078e0018 */
[----:B------:R3:W-:Y:S01]  /*6bd0*/  STL.64 [R1+0x900], R10 ;  /* 0x0009000a01007387 */ /* 0x0007e20000100a00 */
[----:B------:R-:W-:Y:S02]  /*6be0*/  MOV R13, R8 ;  /* 0x00000008000d7202 */ /* 0x000fe40000000f00 */
[-C--:B------:R-:W-:Y:S01]  /*6bf0*/  LEA R24, P4, R29, R22.reuse, 0x1 ;  /* 0x000000161d187211 */ /* 0x080fe200078808ff */
[----:B------:R0:W-:Y:S01]  /*6c00*/  STL.64 [R1+0x8f8], R6 ;  /* 0x0008f80601007387 */ /* 0x0001e20000100a00 */
[----:B------:R-:W-:-:S04]  /*6c10*/  LEA R8, P3, R28, R22, 0x1 ;  /* 0x000000161c087211 */ /* 0x000fc800078608ff */
[----:B------:R-:W-:Y:S02]  /*6c20*/  LEA.HI.X.SX32 R9, R28, R16, 0x1, P3 ;  /* 0x000000101c097211 */ /* 0x000fe400018f0eff */
[-C--:B---3--:R-:W-:Y:S02]  /*6c30*/  LEA R10, P5, R18, R22.reuse, 0x1 ;  /* 0x00000016120a7211 */ /* 0x088fe400078a08ff */
[----:B0-----:R-:W-:Y:S02]  /*6c40*/  LEA R6, P2, R25, R22, 0x1 ;  /* 0x0000001619067211 */ /* 0x001fe400078408ff */
[----:B------:R-:W-:Y:S02]  /*6c50*/  MOV R7, R25 ;  /* 0x0000001900077202 */ /* 0x000fe40000000f00 */
[-C--:B------:R-:W-:Y:S01]  /*6c60*/  LEA.HI.X.SX32 R25, R29, R16.reuse, 0x1, P4 ;  /* 0x000000101d197211 */ /* 0x080fe200020f0eff */
[----:B------:R-:W-:Y:S01]  /*6c70*/  IMAD.MOV.U32 R29, RZ, RZ, R19 ;  /* 0x000000ffff1d7224 */ /* 0x000fe200078e0013 */
[----:B------:R-:W-:-:S02]  /*6c80*/  LEA.HI.X.SX32 R7, R7, R16, 0x1, P2 ;  /* 0x0000001007077211 */ /* 0x000fc400010f0eff */
[----:B------:R-:W-:Y:S02]  /*6c90*/  LEA R28, P2, R19, R22, 0x1 ;  /* 0x00000016131c7211 */ /* 0x000fe400078408ff */
[----:B------:R-:W-:Y:S01]  /*6ca0*/  LEA.HI.X.SX32 R11, R18, R16, 0x1, P5 ;  /* 0x00000010120b7211 */ /* 0x000fe200028f0eff */
[----:B------:R0:W-:Y:S01]  /*6cb0*/  STL.64 [R1+0x8f0], R6 ;  /* 0x0008f00601007387 */ /* 0x0001e20000100a00 */
[C---:B-----5:R-:W-:Y:S02]  /*6cc0*/  LEA R18, P3, R14.reuse, R22, 0x1 ;  /* 0x000000160e127211 */ /* 0x060fe400078608ff */
[-C--:B------:R-:W-:Y:S02]  /*6cd0*/  LEA.HI.X.SX32 R29, R29, R16.reuse, 0x1, P2 ;  /* 0x000000101d1d7211 */ /* 0x080fe400010f0eff */
[----:B------:R-:W-:Y:S01]  /*6ce0*/  LEA.HI.X.SX32 R19, R14, R16, 0x1, P3 ;  /* 0x000000100e137211 */ /* 0x000fe200018f0eff */
[----:B0-----:R-:W3:Y:S04]  /*6cf0*/  LDL.LU.64 R6, [R1+0xac8] ;  /* 0x000ac80001067983 */ /* 0x001ee80000300a00 */
[----:B------:R0:W-:Y:S04]  /*6d00*/  STL.64 [R1+0x8e8], R8 ;  /* 0x0008e80801007387 */ /* 0x0001e80000100a00 */
[----:B0-----:R-:W5:Y:S04]  /*6d10*/  LDL.LU.64 R8, [R1+0xac0] ;  /* 0x000ac00001087983 */ /* 0x001f680000300a00 */
[----:B------:R0:W-:Y:S04]  /*6d20*/  STL.64 [R1+0x8e0], R24 ;  /* 0x0008e01801007387 */ /* 0x0001e80000100a00 */
[----:B------:R1:W-:Y:S04]  /*6d30*/  STL.64 [R1+0x8d8], R10 ;  /* 0x0008d80a01007387 */ /* 0x0003e80000100a00 */
[----:B------:R4:W-:Y:S01]  /*6d40*/  STL.64 [R1+0x8d0], R28 ;  /* 0x0008d01c01007387 */ /* 0x0009e20000100a00 */
[----:B0-----:R-:W-:-:S02]  /*6d50*/  LEA R24, P4, R20, R22, 0x1 ;  /* 0x0000001614187211 */ /* 0x001fc400078808ff */
[----:B-1----:R-:W-:Y:S01]  /*6d60*/  LEA R10, P5, R21, R22, 0x1 ;  /* 0x00000016150a7211 */ /* 0x002fe200078a08ff */
[----:B----4-:R-:W4:Y:S01]  /*6d70*/  LDL.LU.64 R28, [R1+0xab8] ;  /* 0x000ab800011c7983 */ /* 0x010f220000300a00 */
[----:B------:R-:W-:-:S03]  /*6d80*/  LEA.HI.X.SX32 R25, R20, R16, 0x1, P4 ;  /* 0x0000001014197211 */ /* 0x000fc600020f0eff */
[----:B------:R0:W-:Y:S01]  /*6d90*/  STL.64 [R1+0x8c8], R18 ;  /* 0x0008c81201007387 */ /* 0x0001e20000100a00 */
[----:B------:R-:W-:-:S03]  /*6da0*/  LEA.HI.X.SX32 R11, R21, R16, 0x1, P5 ;  /* 0x00000010150b7211 */ /* 0x000fc600028f0eff */
[----:B0-----:R-:W3:Y:S04]  /*6db0*/  LDL.LU.64 R18, [R1+0xab0] ;  /* 0x000ab00001127983 */ /* 0x001ee80000300a00 */
[----:B------:R-:W-:Y:S04]  /*6dc0*/  STL.64 [R1+0x8c0], R24 ;  /* 0x0008c01801007387 */ /* 0x000fe80000100a00 */
[----:B------:R-:W-:Y:S01]  /*6dd0*/  STL.64 [R1+0x8b8], R10 ;  /* 0x0008b80a01007387 */ /* 0x000fe20000100a00 */
[----:B--2---:R-:W-:-:S04]  /*6de0*/  LEA R20, P2, R5, R22, 0x1 ;  /* 0x0000001605147211 */ /* 0x004fc800078408ff */
[----:B------:R-:W-:-:S05]  /*6df0*/  LEA.HI.X.SX32 R21, R5, R16, 0x1, P2 ;  /* 0x0000001005157211 */ /* 0x000fca00010f0eff */
[----:B------:R0:W-:Y:S04]  /*6e00*/  STL.64 [R1+0x8b0], R20 ;  /* 0x0008b01401007387 */ /* 0x0001e80000100a00 */
[----:B0-----:R-:W2:Y:S01]  /*6e10*/  LDL.LU.64 R20, [R1+0xaa8] ;  /* 0x000aa80001147983 */ /* 0x001ea20000300a00 */
[----:B------:R-:W-:-:S05]  /*6e20*/  MOV R25, R15 ;  /* 0x0000000f00197202 */ /* 0x000fca0000000f00 */
[----:B------:R-:W-:Y:S01]  /*6e30*/  IMAD.MOV.U32 R5, RZ, RZ, R25 ;  /* 0x000000ffff057224 */ /* 0x000fe200078e0019 */
[----:B------:R-:W-:-:S04]  /*6e40*/  LEA R10, P5, R17, R22, 0x1 ;  /* 0x00000016110a7211 */ /* 0x000fc800078a08ff */
[----:B------:R-:W-:Y:S02]  /*6e50*/  LEA.HI.X.SX32 R11, R17, R16, 0x1, P5 ;  /* 0x00000010110b7211 */ /* 0x000fe400028f0eff */
[CC--:B---3--:R-:W-:Y:S02]  /*6e60*/  LEA R14, P4, R18.reuse, R22.reuse, 0x1 ;  /* 0x00000016120e7211 */ /* 0x0c8fe400078808ff */
[C---:B------:R-:W-:Y:S02]  /*6e70*/  LEA R24, P3, R19.reuse, R22, 0x1 ;  /* 0x0000001613187211 */ /* 0x040fe400078608ff */
[-C--:B------:R-:W-:Y:S02]  /*6e80*/  LEA.HI.X.SX32 R15, R18, R16.reuse, 0x1, P4 ;  /* 0x00000010120f7211 */ /* 0x080fe400020f0eff */
[----:B------:R-:W-:-:S03]  /*6e90*/  LEA.HI.X.SX32 R25, R19, R16, 0x1, P3 ;  /* 0x0000001013197211 */ /* 0x000fc600018f0eff */
[----:B------:R0:W-:Y:S04]  /*6ea0*/  STL.64 [R1+0x8a0], R14 ;  /* 0x0008a00e01007387 */ /* 0x0001e80000100a00 */
[----:B------:R-:W-:Y:S01]  /*6eb0*/  STL.64 [R1+0x8a8], R24 ;  /* 0x0008a81801007387 */ /* 0x000fe20000100a00 */
[----:B0-----:R-:W-:-:S04]  /*6ec0*/  LEA R14, P2, R23, R22, 0x1 ;  /* 0x00000016170e7211 */ /* 0x001fc800078408ff */
[----:B------:R-:W-:Y:S01]  /*6ed0*/  LEA.HI.X.SX32 R15, R23, R16, 0x1, P2 ;  /* 0x00000010170f7211 */ /* 0x000fe200010f0eff */
[----:B------:R-:W-:Y:S04]  /*6ee0*/  STL.64 [R1+0x898], R10 ;  /* 0x0008980a01007387 */ /* 0x000fe80000100a00 */
[----:B------:R0:W-:Y:S04]  /*6ef0*/  STL.64 [R1+0x890], R14 ;  /* 0x0008900e01007387 */ /* 0x0001e80000100a00 */
[----:B0-----:R-:W3:Y:S01]  /*6f00*/  LDL.LU.64 R14, [R1+0xaa0] ;  /* 0x000aa000010e7983 */ /* 0x001ee20000300a00 */
[----:B--2---:R-:W-:-:S04]  /*6f10*/  LEA R24, P3, R21, R22, 0x1 ;  /* 0x0000001615187211 */ /* 0x004fc800078608ff */
[----:B------:R-:W-:-:S05]  /*6f20*/  LEA.HI.X.SX32 R25, R21, R16, 0x1, P3 ;  /* 0x0000001015197211 */ /* 0x000fca00018f0eff */
[----:B------:R0:W-:Y:S04]  /*6f30*/  STL.64 [R1+0x888], R24 ;  /* 0x0008881801007387 */ /* 0x0001e80000100a00 */
[----:B0-----:R-:W2:Y:S01]  /*6f40*/  LDL.LU.64 R24, [R1+0xa98] ;  /* 0x000a980001187983 */ /* 0x001ea20000300a00 */
[----:B------:R-:W-:Y:S01]  /*6f50*/  UIMAD.WIDE UR4, UR4, 0x2, URZ ;  /* 0x00000002040478a5 */ /* 0x000fe2000f8e02ff */
[-C--:B------:R-:W-:Y:S02]  /*6f60*/  LEA R18, P4, R20, R22.reuse, 0x1 ;  /* 0x0000001614127211 */ /* 0x080fe400078808ff */
[----:B------:R-:W-:Y:S02]  /*6f70*/  LEA R10, P5, R13, R22, 0x1 ;  /* 0x000000160d0a7211 */ /* 0x000fe400078a08ff */
[----:B------:R-:W-:-:S02]  /*6f80*/  MOV R22, R5 ;  /* 0x0000000500167202 */ /* 0x000fc40000000f00 */
[----:B------:R-:W-:Y:S02]  /*6f90*/  IADD3.X R5, PT, PT, R27, UR5, R26, P0, P1 ;  /* 0x000000051b057c10 */ /* 0x000fe400087e241a */
[-C--:B------:R-:W-:Y:S01]  /*6fa0*/  LEA.HI.X.SX32 R19, R20, R16.reuse, 0x1, P4 ;  /* 0x0000001014137211 */ /* 0x080fe200020f0eff */
[----:B------:R-:W-:Y:S01]  /*6fb0*/  IMAD.MOV.U32 R23, RZ, RZ, R12 ;  /* 0x000000ffff177224 */ /* 0x000fe200078e000c */
[----:B------:R-:W-:-:S03]  /*6fc0*/  LEA.HI.X.SX32 R11, R13, R16, 0x1, P5 ;  /* 0x000000100d0b7211 */ /* 0x000fc600028f0eff */
[----:B------:R-:W-:Y:S04]  /*6fd0*/  STL.64 [R1+0x880], R18 ;  /* 0x0008801201007387 */ /* 0x000fe80000100a00 */
[----:B------:R0:W-:Y:S01]  /*6fe0*/  STL.64 [R1+0x878], R10 ;  /* 0x0008780a01007387 */ /* 0x0001e20000100a00 */
[C---:B--2---:R-:W-:Y:S01]  /*6ff0*/  IMAD R27, R4.reuse, 0x4, R25 ;  /* 0x00000004041b7824 */ /* 0x044fe200078e0219 */
[C---:B------:R-:W-:Y:S02]  /*7000*/  LEA R26, R4.reuse, R25, 0x2 ;  /* 0x00000019041a7211 */ /* 0x040fe400078e10ff */
[-C--:B---3--:R-:W-:Y:S01]  /*7010*/  LEA R20, P0, R25, R14.reuse, 0x1 ;  /* 0x0000000e19147211 */ /* 0x088fe200078008ff */
[----:B------:R-:W-:Y:S01]  /*7020*/  IMAD R27, R4, 0x4, R27 ;  /* 0x00000004041b7824 */ /* 0x000fe200078e021b */
[----:B------:R-:W-:-:S02]  /*7030*/  LEA R12, P1, R26, R14, 0x1 ;  /* 0x0000000e1a0c7211 */ /* 0x000fc400078208ff */
[-C--:B------:R-:W-:Y:S02]  /*7040*/  LEA.HI.X.SX32 R21, R25, R5.reuse, 0x1, P0 ;  /* 0x0000000519157211 */ /* 0x080fe400000f0eff */
[-C--:B0-----:R-:W-:Y:S02]  /*7050*/  LEA R10, P2, R27, R14.reuse, 0x1 ;  /* 0x0000000e1b0a7211 */ /* 0x081fe400078408ff */
[-C--:B------:R-:W-:Y:S02]  /*7060*/  LEA.HI.X.SX32 R13, R26, R5.reuse, 0x1, P1 ;  /* 0x000000051a0d7211 */ /* 0x080fe400008f0eff */
[-C--:B------:R-:W-:Y:S02]  /*7070*/  LEA R26, P0, R23, R14.reuse, 0x1 ;  /* 0x0000000e171a7211 */ /* 0x080fe400078008ff */
[-C--:B------:R-:W-:Y:S02]  /*7080*/  LEA.HI.X.SX32 R11, R27, R5.reuse, 0x1, P2 ;  /* 0x000000051b0b7211 */ /* 0x080fe400010f0eff */
[----:B------:R-:W-:Y:S01]  /*7090*/  LEA.HI.X.SX32 R27, R23, R5, 0x1, P0 ;  /* 0x00000005171b7211 */ /* 0x000fe200000f0eff */
[----:B------:R-:W-:Y:S04]  /*70a0*/  STL.64 [R1+0x870], R20 ;  /* 0x0008701401007387 */ /* 0x000fe80000100a00 */
[----:B------:R-:W-:Y:S04]  /*70b0*/  STL.64 [R1+0x868], R12 ;  /* 0x0008680c01007387 */ /* 0x000fe80000100a00 */
[----:B------:R-:W-:Y:S04]  /*70c0*/  STL.64 [R1+0x860], R10 ;  /* 0x0008600a01007387 */ /* 0x000fe80000100a00 */
[----:B------:R0:W-:Y:S04]  /*70d0*/  STL.64 [R1+0x858], R26 ;  /* 0x0008581a01007387 */ /* 0x0001e80000100a00 */
[----:B0-----:R-:W2:Y:S01]  /*70e0*/  LDL.LU.64 R26, [R1+0xa90] ;  /* 0x000a9000011a7983 */ /* 0x001ea20000300a00 */
[----:B------:R-:W-:-:S02]  /*70f0*/  LEA R12, P1, R22, R14, 0x1 ;  /* 0x0000000e160c7211 */ /* 0x000fc400078208ff */
[----:B------:R-:W-:Y:S02]  /*7100*/  LEA R10, P2, R24, R14, 0x1 ;  /* 0x0000000e180a7211 */ /* 0x000fe400078408ff */
[-C--:B------:R-:W-:Y:S02]  /*7110*/  LEA.HI.X.SX32 R13, R22, R5.reuse, 0x1, P1 ;  /* 0x00000005160d7211 */ /* 0x080fe400008f0eff */
[----:B------:R-:W-:-:S03]  /*7120*/  LEA.HI.X.SX32 R11, R24, R5, 0x1, P2 ;  /* 0x00000005180b7211 */ /* 0x000fc600010f0eff */
[----:B------:R4:W-:Y:S04]  /*7130*/  STL.64 [R1+0x850], R12 ;  /* 0x0008500c01007387 */ /* 0x0009e80000100a00 */
[----:B------:R0:W-:Y:S01]  /*7140*/  STL.64 [R1+0x848], R10 ;  /* 0x0008480a01007387 */ /* 0x0001e20000100a00 */
[----:B----4-:R-:W-:-:S04]  /*7150*/  LEA R12, P1, R28, R14, 0x1 ;  /* 0x0000000e1c0c7211 */ /* 0x010fc800078208ff */
[-C--:B------:R-:W-:Y:S02]  /*7160*/  LEA.HI.X.SX32 R13, R28, R5.reuse, 0x1, P1 ;  /* 0x000000051c0d7211 */ /* 0x080fe400008f0eff */
[CC--:B--2---:R-:W-:Y:S02]  /*7170*/  LEA R24, P0, R26.reuse, R14.reuse, 0x1 ;  /* 0x0000000e1a187211 */ /* 0x0c4fe400078008ff */
[C---:B0-----:R-:W-:Y:S02]  /*7180*/  LEA R10, P2, R27.reuse, R14, 0x1 ;  /* 0x0000000e1b0a7211 */ /* 0x041fe400078408ff */
[-C--:B------:R-:W-:Y:S02]  /*7190*/  LEA.HI.X.SX32 R25, R26, R5.reuse, 0x1, P0 ;  /* 0x000000051a197211 */ /* 0x080fe400000f0eff */
[----:B------:R-:W-:-:S03]  /*71a0*/  LEA.HI.X.SX32 R11, R27, R5, 0x1, P2 ;  /* 0x000000051b0b7211 */ /* 0x000fc600010f0eff */
[----:B------:R-:W-:Y:S04]  /*71b0*/  STL.64 [R1+0x840], R24 ;  /* 0x0008401801007387 */ /* 0x000fe80000100a00 */
[----:B------:R0:W-:Y:S04]  /*71c0*/  STL.64 [R1+0x830], R10 ;  /* 0x0008300a01007387 */ /* 0x0001e80000100a00 */
[----:B------:R-:W-:Y:S01]  /*71d0*/  STL.64 [R1+0x838], R12 ;  /* 0x0008380c01007387 */ /* 0x000fe20000100a00 */
[----:B0-----:R-:W-:-:S04]  /*71e0*/  LEA R10, P0, R15, R14, 0x1 ;  /* 0x0000000e0f0a7211 */ /* 0x001fc800078008ff */
[----:B------:R-:W-:-:S05]  /*71f0*/  LEA.HI.X.SX32 R11, R15, R5, 0x1, P0 ;  /* 0x000000050f0b7211 */ /* 0x000fca00000f0eff */
[----:B------:R0:W-:Y:S04]  /*7200*/  STL.64 [R1+0x828], R10 ;  /* 0x0008280a01007387 */ /* 0x0001e80000100a00 */
[----:B0-----:R-:W2:Y:S01]  /*7210*/  LDL.LU.64 R10, [R1+0xa88] ;  /* 0x000a8800010a7983 */ /* 0x001ea20000300a00 */
[-C--:B------:R-:W-:Y:S02]  /*7220*/  LEA R26, P1, R29, R14.reuse, 0x1 ;  /* 0x0000000e1d1a7211 */ /* 0x080fe400078208ff */
[----:B-----5:R-:W-:Y:S02]  /*7230*/  LEA R12, P2, R9, R14, 0x1 ;  /* 0x0000000e090c7211 */ /* 0x020fe400078408ff */
[-C--:B------:R-:W-:Y:S02]  /*7240*/  LEA.HI.X.SX32 R27, R29, R5.reuse, 0x1, P1 ;  /* 0x000000051d1b7211 */ /* 0x080fe400008f0eff */
[----:B------:R-:W-:-:S02]  /*7250*/  LEA.HI.X.SX32 R13, R9, R5, 0x1, P2 ;  /* 0x00000005090d7211 */ /* 0x000fc400010f0eff */
[C---:B------:R-:W-:Y:S01]  /*7260*/  LEA R28, P0, R8.reuse, R14, 0x1 ;  /* 0x0000000e081c7211 */ /* 0x040fe200078008ff */
[----:B------:R0:W-:Y:S04]  /*7270*/  STL.64 [R1+0x820], R26 ;  /* 0x0008201a01007387 */ /* 0x0001e80000100a00 */
[----:B------:R2:W-:Y:S01]  /*7280*/  STL.64 [R1+0x818], R12 ;  /* 0x0008180c01007387 */ /* 0x0005e20000100a00 */
[----:B------:R-:W-:-:S05]  /*7290*/  LEA.HI.X.SX32 R29, R8, R5, 0x1, P0 ;  /* 0x00000005081d7211 */ /* 0x000fca00000f0eff */
[----:B------:R-:W-:Y:S01]  /*72a0*/  STL.64 [R1+0x810], R28 ;  /* 0x0008101c01007387 */ /* 0x000fe20000100a00 */
[----:B0-----:R-:W-:-:S04]  /*72b0*/  LEA R26, P1, R6, R14, 0x1 ;  /* 0x0000000e061a7211 */ /* 0x001fc800078208ff */
[----:B------:R-:W-:Y:S02]  /*72c0*/  LEA.HI.X.SX32 R27, R6, R5, 0x1, P1 ;  /* 0x00000005061b7211 */ /* 0x000fe400008f0eff */
[----:B------:R-:W-:-:S04]  /*72d0*/  LEA R16, R4, R2, 0x2 ;  /* 0x0000000204107211 */ /* 0x000fc800078e10ff */
[----:B------:R-:W-:Y:S02]  /*72e0*/  LEA R18, R4, R16, 0x2 ;  /* 0x0000001004127211 */ /* 0x000fe400078e10ff */
[----:B--2---:R-:W-:-:S04]  /*72f0*/  LEA R12, P2, R11, R14, 0x1 ;  /* 0x0000000e0b0c7211 */ /* 0x004fc800078408ff */
[----:B------:R-:W-:-:S05]  /*7300*/  LEA.HI.X.SX32 R13, R11, R5, 0x1, P2 ;  /* 0x000000050b0d7211 */ /* 0x000fca00010f0eff */
[----:B------:R0:W-:Y:S04]  /*7310*/  STL.64 [R1+0x800], R12 ;  /* 0x0008000c01007387 */ /* 0x0001e80000100a00 */
[----:B------:R-:W-:Y:S01]  /*7320*/  STL.64 [R1+0x808], R26 ;  /* 0x0008081a01007387 */ /* 0x000fe20000100a00 */
[----:B0-----:R-:W-:-:S04]  /*7330*/  LEA R12, P0, R10, R14, 0x1 ;  /* 0x0000000e0a0c7211 */ /* 0x001fc800078008ff */
[----:B------:R-:W-:-:S05]  /*7340*/  LEA.HI.X.SX32 R13, R10, R5, 0x1, P0 ;  /* 0x000000050a0d7211 */ /* 0x000fca00000f0eff */
[----:B------:R0:W-:Y:S04]  /*7350*/  STL.64 [R1+0x7f8], R12 ;  /* 0x0007f80c01007387 */ /* 0x0001e80000100a00 */
[----:B0-----:R-:W2:Y:S01]  /*7360*/  LDL.LU.64 R12, [R1+0xa80] ;  /* 0x000a8000010c7983 */ /* 0x001ea20000300a00 */
[----:B------:R-:W-:-:S05]  /*7370*/  IMAD R17, R4, 0x4, R18 ;  /* 0x0000000404117824 */ /* 0x000fca00078e0212 */
[----:B------:R-:W-:-:S05]  /*7380*/  LEA R20, R4, R17, 0x2 ;  /* 0x0000001104147211 */ /* 0x000fca00078e10ff */
[----:B------:R-:W-:-:S05]  /*7390*/  IMAD R19, R4, 0x4, R20 ;  /* 0x0000000404137824 */ /* 0x000fca00078e0214 */
[----:B------:R-:W-:-:S05]  /*73a0*/  LEA R22, R4, R19, 0x2 ;  /* 0x0000001304167211 */ /* 0x000fca00078e10ff */
[----:B------:R-:W-:-:S05]  /*73b0*/  IMAD R21, R4, 0x4, R22 ;  /* 0x0000000404157824 */ /* 0x000fca00078e0216 */
[----:B------:R-:W-:-:S05]  /*73c0*/  LEA R24, R4, R21, 0x2 ;  /* 0x0000001504187211 */ /* 0x000fca00078e10ff */
[----:B------:R-:W-:-:S05]  /*73d0*/  IMAD R23, R4, 0x4, R24 ;  /* 0x0000000404177824 */ /* 0x000fca00078e0218 */
[----:B------:R-:W-:Y:S02]  /*73e0*/  LEA R15, R4, R23, 0x2 ;  /* 0x00000017040f7211 */ /* 0x000fe400078e10ff */
[----:B------:R-:W-:-:S03]  /*73f0*/  LEA R28, P1, R7, R14, 0x1 ;  /* 0x0000000e071c7211 */ /* 0x000fc600078208ff */
[----:B------:R-:W-:Y:S01]  /*7400*/  IMAD R9, R4, 0x4, R15 ;  /* 0x0000000404097824 */ /* 0x000fe200078e020f */
[----:B------:R-:W-:Y:S02]  /*7410*/  LEA R26, P2, R0, R14, 0x1 ;  /* 0x0000000e001a7211 */ /* 0x000fe400078408ff */
[----:B------:R-:W-:Y:S02]  /*7420*/  LEA.HI.X.SX32 R29, R7, R5, 0x1, P1 ;  /* 0x00000005071d7211 */ /* 0x000fe400008f0eff */
[----:B------:R-:W-:Y:S02]  /*7430*/  LEA R8, R4, R9, 0x2 ;  /* 0x0000000904087211 */ /* 0x000fe400078e10ff */
[----:B------:R-:W-:Y:S01]  /*7440*/  LEA.HI.X.SX32 R27, R0, R5, 0x1, P2 ;  /* 0x00000005001b7211 */ /* 0x000fe200010f0eff */
[----:B------:R2:W-:Y:S02]  /*7450*/  STL.64 [R1+0x7f0], R28 ;  /* 0x0007f01c01007387 */ /* 0x0005e40000100a00 */
[----:B------:R-:W-:-:S02]  /*7460*/  IMAD R6, R4, 0x4, R8 ;  /* 0x0000000404067824 */ /* 0x000fc400078e0208 */
[----:B------:R0:W-:Y:S03]  /*7470*/  STL.64 [R1+0x7e8], R26 ;  /* 0x0007e81a01007387 */ /* 0x0001e60000100a00 */
[----:B------:R-:W-:Y:S02]  /*7480*/  LEA R7, R4, R6, 0x2 ;  /* 0x0000000604077211 */ /* 0x000fe400078e10ff */
[----:B------:R-:W-:-:S03]  /*7490*/  LEA R10, P2, R3, R14, 0x1 ;  /* 0x0000000e030a7211 */ /* 0x000fc600078408ff */
[----:B------:R-:W-:Y:S01]  /*74a0*/  IMAD R0, R4, 0x4, R7 ;  /* 0x0000000404007824 */ /* 0x000fe200078e0207 */
[----:B------:R-:W-:-:S04]  /*74b0*/  LEA.HI.X.SX32 R11, R3, R5, 0x1, P2 ;  /* 0x00000005030b7211 */ /* 0x000fc800010f0eff */
[----:B------:R-:W-:Y:S02]  /*74c0*/  LEA R25, R4, R0, 0x2 ;  /* 0x0000000004197211 */ /* 0x000fe400078e10ff */
[CC--:B--2---:R-:W-:Y:S02]  /*74d0*/  LEA R28, P0, R13.reuse, R14.reuse, 0x1 ;  /* 0x0000000e0d1c7211 */ /* 0x0c4fe400078008ff */
[C---:B0-----:R-:W-:Y:S02]  /*74e0*/  LEA R26, P1, R12.reuse, R14, 0x1 ;  /* 0x0000000e0c1a7211 */ /* 0x041fe400078208ff */
[-C--:B------:R-:W-:Y:S02]  /*74f0*/  LEA.HI.X.SX32 R29, R13, R5.reuse, 0x1, P0 ;  /* 0x000000050d1d7211 */ /* 0x080fe400000f0eff */
[----:B------:R-:W-:-:S03]  /*7500*/  LEA.HI.X.SX32 R27, R12, R5, 0x1, P1 ;  /* 0x000000050c1b7211 */ /* 0x000fc600008f0eff */
[----:B------:R0:W-:Y:S04]  /*7510*/  STL.64 [R1+0x7e0], R28 ;  /* 0x0007e01c01007387 */ /* 0x0001e80000100a00 */
[----:B------:R1:W-:Y:S01]  /*7520*/  STL.64 [R1+0x7d8], R26 ;  /* 0x0007d81a01007387 */ /* 0x0003e20000100a00 */
[-C--:B------:R-:W-:Y:S02]  /*7530*/  LEA R12, P2, R18, R14.reuse, 0x1 ;  /* 0x0000000e120c7211 */ /* 0x080fe400078408ff */
[-C--:B0-----:R-:W-:Y:S02]  /*7540*/  LEA R28, P0, R2, R14.reuse, 0x1 ;  /* 0x0000000e021c7211 */ /* 0x081fe400078008ff */
[----:B-1----:R-:W-:Y:S02]  /*7550*/  LEA R26, P1, R16, R14, 0x1 ;  /* 0x0000000e101a7211 */ /* 0x002fe400078208ff */
[----:B------:R-:W-:-:S02]  /*7560*/  LEA.HI.X.SX32 R29, R2, R5, 0x1, P0 ;  /* 0x00000005021d7211 */ /* 0x000fc400000f0eff */
[-C--:B------:R-:W-:Y:S01]  /*7570*/  LEA.HI.X.SX32 R27, R16, R5.reuse, 0x1, P1 ;  /* 0x00000005101b7211 */ /* 0x080fe200008f0eff */
[----:B------:R0:W-:Y:S01]  /*7580*/  STL.64 [R1+0x7d0], R10 ;  /* 0x0007d00a01007387 */ /* 0x0001e20000100a00 */
[----:B------:R-:W-:-:S03]  /*7590*/  LEA.HI.X.SX32 R13, R18, R5, 0x1, P2 ;  /* 0x00000005120d7211 */ /* 0x000fc600010f0eff */
[----:B------:R-:W-:Y:S04]  /*75a0*/  STL.64 [R1+0x7c8], R28 ;  /* 0x0007c81c01007387 */ /* 0x000fe80000100a00 */
[----:B------:R1:W-:Y:S01]  /*75b0*/  STL.64 [R1+0x7c0], R26 ;  /* 0x0007c01a01007387 */ /* 0x0003e20000100a00 */
[----:B0-----:R-:W-:-:S03]  /*75c0*/  IMAD R11, R4, 0x4, R25 ;  /* 0x00000004040b7824 */ /* 0x001fc600078e0219 */
[----:B------:R0:W-:Y:S02]  /*75d0*/  STL.64 [R1+0x7b8], R12 ;  /* 0x0007b80c01007387 */ /* 0x0001e40000100a00 */
[----:B------:R-:W-:Y:S02]  /*75e0*/  LEA R16, R4, R11, 0x2 ;  /* 0x0000000b04107211 */ /* 0x000fe400078e10ff */
[----:B-1----:R-:W-:-:S04]  /*75f0*/  LEA R26, P0, R17, R14, 0x1 ;  /* 0x0000000e111a7211 */ /* 0x002fc800078008ff */
[-C--:B------:R-:W-:Y:S02]  /*7600*/  LEA.HI.X.SX32 R27, R17, R5.reuse, 0x1, P0 ;  /* 0x00000005111b7211 */ /* 0x080fe400000f0eff */
[-C--:B0-----:R-:W-:Y:S01]  /*7610*/  LEA R12, P1, R20, R14.reuse, 0x1 ;  /* 0x0000000e140c7211 */ /* 0x081fe200078208ff */
[----:B------:R-:W-:Y:S01]  /*7620*/  IMAD R18, R4, 0x4, R16 ;  /* 0x0000000404127824 */ /* 0x000fe200078e0210 */
[CC--:B------:R-:W-:Y:S01]  /*7630*/  LEA R2, P2, R19.reuse, R14.reuse, 0x1 ;  /* 0x0000000e13027211 */ /* 0x0c0fe200078408ff */
[----:B------:R0:W-:Y:S01]  /*7640*/  STL.64 [R1+0x7b0], R26 ;  /* 0x0007b01a01007387 */ /* 0x0001e20000100a00 */
[-C--:B------:R-:W-:Y:S02]  /*7650*/  LEA.HI.X.SX32 R13, R20, R5.reuse, 0x1, P1 ;  /* 0x00000005140d7211 */ /* 0x080fe400008f0eff */
[----:B------:R-:W-:Y:S02]  /*7660*/  LEA R28, P0, R22, R14, 0x1 ;  /* 0x0000000e161c7211 */ /* 0x000fe400078008ff */
[----:B------:R-:W-:-:S02]  /*7670*/  LEA.HI.X.SX32 R3, R19, R5, 0x1, P2 ;  /* 0x0000000513037211 */ /* 0x000fc400010f0eff */
[----:B------:R-:W-:Y:S02]  /*7680*/  LEA R17, R4, R18, 0x2 ;  /* 0x0000001204117211 */ /* 0x000fe400078e10ff */
[-C--:B------:R-:W-:Y:S02]  /*7690*/  LEA.HI.X.SX32 R29, R22, R5.reuse, 0x1, P0 ;  /* 0x00000005161d7211 */ /* 0x080fe400000f0eff */
[CC--:B0-----:R-:W-:Y:S01]  /*76a0*/  LEA R26, P1, R21.reuse, R14.reuse, 0x1 ;  /* 0x0000000e151a7211 */ /* 0x0c1fe200078208ff */
[----:B------:R0:W-:Y:S03]  /*76b0*/  STL.64 [R1+0x7a8], R12 ;  /* 0x0007a80c01007387 */ /* 0x0001e60000100a00 */
[----:B------:R-:W-:Y:S01]  /*76c0*/  LEA.HI.X.SX32 R27, R21, R5, 0x1, P1 ;  /* 0x00000005151b7211 */ /* 0x000fe200008f0eff */
[----:B------:R1:W-:Y:S04]  /*76d0*/  STL.64 [R1+0x7a0], R2 ;  /* 0x0007a00201007387 */ /* 0x0003e80000100a00 */
[----:B------:R2:W-:Y:S01]  /*76e0*/  STL.64 [R1+0x798], R28 ;  /* 0x0007981c01007387 */ /* 0x0005e20000100a00 */
[----:B0-----:R-:W-:-:S03]  /*76f0*/  LEA R12, P2, R24, R14, 0x1 ;  /* 0x0000000e180c7211 */ /* 0x001fc600078408ff */
[----:B------:R0:W-:Y:S01]  /*7700*/  STL.64 [R1+0x790], R26 ;  /* 0x0007901a01007387 */ /* 0x0001e20000100a00 */
[----:B-1----:R-:W-:Y:S01]  /*7710*/  IMAD R2, R4, 0x4, R17 ;  /* 0x0000000404027824 */ /* 0x002fe200078e0211 */
[----:B------:R-:W-:Y:S02]  /*7720*/  LEA.HI.X.SX32 R13, R24, R5, 0x1, P2 ;  /* 0x00000005180d7211 */ /* 0x000fe400010f0eff */
[-C--:B--2---:R-:W-:Y:S02]  /*7730*/  LEA R28, P0, R23, R14.reuse, 0x1 ;  /* 0x0000000e171c7211 */ /* 0x084fe400078008ff */
[-C--:B------:R-:W-:Y:S02]  /*7740*/  LEA R20, P2, R9, R14.reuse, 0x1 ;  /* 0x0000000e09147211 */ /* 0x080fe400078408ff */
[----:B0-----:R-:W-:Y:S02]  /*7750*/  LEA R26, P1, R15, R14, 0x1 ;  /* 0x0000000e0f1a7211 */ /* 0x001fe400078208ff */
[----:B------:R-:W-:-:S02]  /*7760*/  LEA R10, R4, R2, 0x2 ;  /* 0x00000002040a7211 */ /* 0x000fc400078e10ff */
[-C--:B------:R-:W-:Y:S02]  /*7770*/  LEA.HI.X.SX32 R29, R23, R5.reuse, 0x1, P0 ;  /* 0x00000005171d7211 */ /* 0x080fe400000f0eff */
[-C--:B------:R-:W-:Y:S01]  /*7780*/  LEA.HI.X.SX32 R27, R15, R5.reuse, 0x1, P1 ;  /* 0x000000050f1b7211 */ /* 0x080fe200008f0eff */
[----:B------:R0:W-:Y:S01]  /*7790*/  STL.64 [R1+0x788], R12 ;  /* 0x0007880c01007387 */ /* 0x0001e20000100a00 */
[----:B------:R-:W-:-:S03]  /*77a0*/  LEA.HI.X.SX32 R21, R9, R5, 0x1, P2 ;  /* 0x0000000509157211 */ /* 0x000fc600010f0eff */
[----:B------:R-:W-:Y:S01]  /*77b0*/  STL.64 [R1+0x780], R28 ;  /* 0x0007801c01007387 */ /* 0x000fe20000100a00 */
[----:B------:R-:W-:-:S03]  /*77c0*/  LEA R22, P1, R6, R14, 0x1 ;  /* 0x0000000e06167211 */ /* 0x000fc600078208ff */
[----:B------:R1:W-:Y:S01]  /*77d0*/  STL.64 [R1+0x778], R26 ;  /* 0x0007781a01007387 */ /* 0x0003e20000100a00 */
[----:B0-----:R-:W-:-:S03]  /*77e0*/  IMAD R13, R4, 0x4, R10 ;  /* 0x00000004040d7824 */ /* 0x001fc600078e020a */
[----:B------:R0:W-:Y:S01]  /*77f0*/  STL.64 [R1+0x770], R20 ;  /* 0x0007701401007387 */ /* 0x0001e20000100a00 */
[----:B------:R-:W-:Y:S02]  /*7800*/  LEA.HI.X.SX32 R23, R6, R5, 0x1, P1 ;  /* 0x0000000506177211 */ /* 0x000fe400008f0eff */
[----:B------:R-:W-:Y:S02]  /*7810*/  LEA R3, R4, R13, 0x2 ;  /* 0x0000000d04037211 */ /* 0x000fe400078e10ff */
[CC--:B-1----:R-:W-:Y:S02]  /*7820*/  LEA R26, P0, R8.reuse, R14.reuse, 0x1 ;  /* 0x0000000e081a7211 */ /* 0x0c2fe400078008ff */
[C---:B0-----:R-:W-:Y:S02]  /*7830*/  LEA R20, P2, R7.reuse, R14, 0x1 ;  /* 0x0000000e07147211 */ /* 0x041fe400078408ff */
[-C--:B------:R-:W-:Y:S02]  /*7840*/  LEA.HI.X.SX32 R27, R8, R5.reuse, 0x1, P0 ;  /* 0x00000005081b7211 */ /* 0x080fe400000f0eff */
[----:B------:R-:W-:Y:S01]  /*7850*/  LEA.HI.X.SX32 R21, R7, R5, 0x1, P2 ;  /* 0x0000000507157211 */ /* 0x000fe200010f0eff */
[----:B------:R-:W-:-:S02]  /*7860*/  IMAD R9, R4, 0x4, R3 ;  /* 0x0000000404097824 */ /* 0x000fc400078e0203 */
[----:B------:R0:W-:Y:S04]  /*7870*/  STL.64 [R1+0x768], R26 ;  /* 0x0007681a01007387 */ /* 0x0001e80000100a00 */
[----:B------:R1:W-:Y:S01]  /*7880*/  STL.64 [R1+0x760], R22 ;  /* 0x0007601601007387 */ /* 0x0003e20000100a00 */
[----:B------:R-:W-:-:S03]  /*7890*/  LEA R12, R4, R9, 0x2 ;  /* 0x00000009040c7211 */ /* 0x000fc600078e10ff */
[----:B------:R2:W-:Y:S01]  /*78a0*/  STL.64 [R1+0x758], R20 ;  /* 0x0007581401007387 */ /* 0x0005e20000100a00 */
[CC--:B0-----:R-:W-:Y:S02]  /*78b0*/  LEA R26, P0, R0.reuse, R14.reuse, 0x1 ;  /* 0x0000000e001a7211 */ /* 0x0c1fe400078008ff */
[-C--:B-1----:R-:W-:Y:S02]  /*78c0*/  LEA R22, P1, R25, R14.reuse, 0x1 ;  /* 0x0000000e19167211 */ /* 0x082fe400078208ff */
[-C--:B------:R-:W-:Y:S02]  /*78d0*/  LEA.HI.X.SX32 R27, R0, R5.reuse, 0x1, P0 ;  /* 0x00000005001b7211 */ /* 0x080fe400000f0eff */
[-C--:B--2---:R-:W-:Y:S02]  /*78e0*/  LEA R20, P2, R11, R14.reuse, 0x1 ;  /* 0x0000000e0b147211 */ /* 0x084fe400078408ff */
[-C--:B------:R-:W-:Y:S02]  /*78f0*/  LEA.HI.X.SX32 R23, R25, R5.reuse, 0x1, P1 ;  /* 0x0000000519177211 */ /* 0x080fe400008f0eff */
[----:B------:R-:W-:Y:S01]  /*7900*/  LEA.HI.X.SX32 R21, R11, R5, 0x1, P2 ;  /* 0x000000050b157211 */ /* 0x000fe200010f0eff */
[----:B------:R-:W-:Y:S01]  /*7910*/  IMAD R6, R4, 0x4, R12 ;  /* 0x0000000404067824 */ /* 0x000fe200078e020c */
[----:B------:R-:W-:Y:S01]  /*7920*/  STL.64 [R1+0x750], R26 ;  /* 0x0007501a01007387 */ /* 0x000fe20000100a00 */
[----:B------:R-:W-:-:S03]  /*7930*/  LEA R24, P0, R16, R14, 0x1 ;  /* 0x0000000e10187211 */ /* 0x000fc600078008ff */
[----:B------:R0:W-:Y:S01]  /*7940*/  STL.64 [R1+0x748], R22 ;  /* 0x0007481601007387 */ /* 0x0001e20000100a00 */
[----:B------:R-:W-:-:S03]  /*7950*/  LEA R7, R4, R6, 0x2 ;  /* 0x0000000604077211 */ /* 0x000fc600078e10ff */
[----:B------:R1:W-:Y:S01]  /*7960*/  STL.64 [R1+0x740], R20 ;  /* 0x0007401401007387 */ /* 0x0003e20000100a00 */
[-C--:B------:R-:W-:Y:S02]  /*7970*/  LEA.HI.X.SX32 R25, R16, R5.reuse, 0x1, P0 ;  /* 0x0000000510197211 */ /* 0x080fe400000f0eff */
[CC--:B0-----:R-:W-:Y:S02]  /*7980*/  LEA R22, P1, R18.reuse, R14.reuse, 0x1 ;  /* 0x0000000e12167211 */ /* 0x0c1fe400078208ff */
[CC--:B-1----:R-:W-:Y:S02]  /*7990*/  LEA R20, P2, R17.reuse, R14.reuse, 0x1 ;  /* 0x0000000e11147211 */ /* 0x0c2fe400078408ff */
        /* <DEDUP_REMOVED lines=9> */
[-C--:B0-----:R-:W-:Y:S02]  /*7a30*/  LEA R22, P0, R2, R14.reuse, 0x1 ;  /* 0x0000000e02167211 */ /* 0x081fe400078008ff */
[----:B-1----:R-:W-:Y:S02]  /*7a40*/  LEA R20, P1, R10, R14, 0x1 ;  /* 0x0000000e0a147211 */ /* 0x002fe400078208ff */
[-C--:B------:R-:W-:Y:S02]  /*7a50*/  LEA.HI.X.SX32 R23, R2, R5.reuse, 0x1, P0 ;  /* 0x0000000502177211 */ /* 0x080fe400000f0eff */
[----:B------:R-:W-:Y:S01]  /*7a60*/  LEA.HI.X.SX32 R21, R10, R5, 0x1, P1 ;  /* 0x000000050a157211 */ /* 0x000fe200008f0eff */
[----:B------:R-:W-:-:S02]  /*7a70*/  IMAD R8, R4, 0x4, R0 ;  /* 0x0000000404087824 */ /* 0x000fc400078e0200 */
[----:B------:R-:W-:Y:S01]  /*7a80*/  STL.64 [R1+0x720], R22 ;  /* 0x0007201601007387 */ /* 0x000fe20000100a00 */
[----:B------:R-:W-:-:S03]  /*7a90*/  LEA R16, P2, R12, R14, 0x1 ;  /* 0x0000000e0c107211 */ /* 0x000fc600078408ff */
[----:B------:R0:W-:Y:S01]  /*7aa0*/  STL.64 [R1+0x718], R20 ;  /* 0x0007181401007387 */ /* 0x0001e20000100a00 */
[----:B------:R-:W-:-:S03]  /*7ab0*/  LEA R10, R4, R8, 0x2 ;  /* 0x00000008040a7211 */ /* 0x000fc600078e10ff */
[----:B------:R1:W-:Y:S01]  /*7ac0*/  STL.64 [R1+0x710], R18 ;  /* 0x0007101201007387 */ /* 0x0003e20000100a00 */
[-C--:B------:R-:W-:Y:S01]  /*7ad0*/  LEA.HI.X.SX32 R17, R12, R5.reuse, 0x1, P2 ;  /* 0x000000050c117211 */ /* 0x080fe200010f0eff */
[----:B------:R-:W-:Y:S01]  /*7ae0*/  IMAD R2, R4, 0x4, R10 ;  /* 0x0000000404027824 */ /* 0x000fe200078e020a */
[-C--:B0-----:R-:W-:Y:S02]  /*7af0*/  LEA R20, P0, R3, R14.reuse, 0x1 ;  /* 0x0000000e03147211 */ /* 0x081fe400078008ff */
[----:B-1----:R-:W-:Y:S02]  /*7b00*/  LEA R18, P1, R9, R14, 0x1 ;  /* 0x0000000e09127211 */ /* 0x002fe400078208ff */
[-C--:B------:R-:W-:Y:S02]  /*7b10*/  LEA.HI.X.SX32 R21, R3, R5.reuse, 0x1, P0 ;  /* 0x0000000503157211 */ /* 0x080fe400000f0eff */
[----:B------:R-:W-:-:S03]  /*7b20*/  LEA.HI.X.SX32 R19, R9, R5, 0x1, P1 ;  /* 0x0000000509137211 */ /* 0x000fc600008f0eff */
[----:B------:R0:W-:Y:S01]  /*7b30*/  STL.64 [R1+0x708], R20 ;  /* 0x0007081401007387 */ /* 0x0001e20000100a00 */
[----:B------:R-:W-:-:S03]  /*7b40*/  LEA R3, R4, R2, 0x2 ;  /* 0x0000000204037211 */ /* 0x000fc600078e10ff */
[----:B------:R1:W-:Y:S04]  /*7b50*/  STL.64 [R1+0x700], R18 ;  /* 0x0007001201007387 */ /* 0x0003e80000100a00 */
[----:B------:R2:W-:Y:S01]  /*7b60*/  STL.64 [R1+0x6f8], R16 ;  /* 0x0006f81001007387 */ /* 0x0005e20000100a00 */
[CC--:B0-----:R-:W-:Y:S02]  /*7b70*/  LEA R20, P0, R6.reuse, R14.reuse, 0x1 ;  /* 0x0000000e06147211 */ /* 0x0c1fe400078008ff */
[-C--:B-1----:R-:W-:Y:S02]  /*7b80*/  LEA R18, P1, R7, R14.reuse, 0x1 ;  /* 0x0000000e07127211 */ /* 0x082fe400078208ff */
[-C--:B------:R-:W-:Y:S02]  /*7b90*/  LEA.HI.X.SX32 R21, R6, R5.reuse, 0x1, P0 ;  /* 0x0000000506157211 */ /* 0x080fe400000f0eff */
[----:B--2---:R-:W-:Y:S01]  /*7ba0*/  LEA R16, P2, R11, R14, 0x1 ;  /* 0x0000000e0b107211 */ /* 0x004fe200078408ff */
[----:B------:R-:W-:Y:S01]  /*7bb0*/  IMAD R9, R4, 0x4, R3 ;  /* 0x0000000404097824 */ /* 0x000fe200078e0203 */
[----:B------:R-:W-:-:S02]  /*7bc0*/  LEA.HI.X.SX32 R19, R7, R5, 0x1, P1 ;  /* 0x0000000507137211 */ /* 0x000fc400008f0eff */
[----:B------:R-:W-:Y:S01]  /*7bd0*/  LEA.HI.X.SX32 R17, R11, R5, 0x1, P2 ;  /* 0x000000050b117211 */ /* 0x000fe200010f0eff */
[----:B------:R-:W-:Y:S01]  /*7be0*/  STL.64 [R1+0x6f0], R20 ;  /* 0x0006f01401007387 */ /* 0x000fe20000100a00 */
[----:B------:R-:W-:-:S03]  /*7bf0*/  LEA R6, R4, R9, 0x2 ;  /* 0x0000000904067211 */ /* 0x000fc600078e10ff */
[----:B------:R0:W-:Y:S01]  /*7c00*/  STL.64 [R1+0x6e8], R18 ;  /* 0x0006e81201007387 */ /* 0x0001e20000100a00 */
[----:B------:R-:W-:-:S03]  /*7c10*/  LEA R12, P2, R10, R14, 0x1 ;  /* 0x0000000e0a0c7211 */ /* 0x000fc600078408ff */
[----:B------:R1:W-:Y:S01]  /*7c20*/  STL.64 [R1+0x6e0], R16 ;  /* 0x0006e01001007387 */ /* 0x0003e20000100a00 */
[----:B------:R-:W-:Y:S01]  /*7c30*/  IMAD R7, R4, 0x4, R6 ;  /* 0x0000000404077824 */ /* 0x000fe200078e0206 */
[-C--:B------:R-:W-:Y:S02]  /*7c40*/  LEA.HI.X.SX32 R13, R10, R5.reuse, 0x1, P2 ;  /* 0x000000050a0d7211 */ /* 0x080fe400010f0eff */
[-C--:B0-----:R-:W-:Y:S02]  /*7c50*/  LEA R18, P0, R0, R14.reuse, 0x1 ;  /* 0x0000000e00127211 */ /* 0x081fe400078008ff */
[----:B-1----:R-:W-:Y:S02]  /*7c60*/  LEA R16, P1, R8, R14, 0x1 ;  /* 0x0000000e08107211 */ /* 0x002fe400078208ff */
[-C--:B------:R-:W-:Y:S02]  /*7c70*/  LEA.HI.X.SX32 R19, R0, R5.reuse, 0x1, P0 ;  /* 0x0000000500137211 */ /* 0x080fe400000f0eff */
[----:B------:R-:W-:-:S02]  /*7c80*/  LEA.HI.X.SX32 R17, R8, R5, 0x1, P1 ;  /* 0x0000000508117211 */ /* 0x000fc400008f0eff */
[----:B------:R-:W-:Y:S01]  /*7c90*/  LEA R8, R4, R7, 0x2 ;  /* 0x0000000704087211 */ /* 0x000fe200078e10ff */
[----:B------:R0:W-:Y:S04]  /*7ca0*/  STL.64 [R1+0x6d8], R18 ;  /* 0x0006d81201007387 */ /* 0x0001e80000100a00 */
[----:B------:R1:W-:Y:S04]  /*7cb0*/  STL.64 [R1+0x6d0], R16 ;  /* 0x0006d01001007387 */ /* 0x0003e80000100a00 */
[----:B------:R2:W-:Y:S01]  /*7cc0*/  STL.64 [R1+0x6c8], R12 ;  /* 0x0006c80c01007387 */ /* 0x0005e20000100a00 */
[----:B0-----:R-:W-:-:S02]  /*7cd0*/  LEA R18, P0, R2, R14, 0x1 ;  /* 0x0000000e02127211 */ /* 0x001fc400078008ff */
[-C--:B-1----:R-:W-:Y:S01]  /*7ce0*/  LEA R16, P1, R3, R14.reuse, 0x1 ;  /* 0x0000000e03107211 */ /* 0x082fe200078208ff */
[----:B------:R-:W-:Y:S01]  /*7cf0*/  IMAD R0, R4, 0x4, R8 ;  /* 0x0000000404007824 */ /* 0x000fe200078e0208 */
[-C--:B------:R-:W-:Y:S02]  /*7d00*/  LEA.HI.X.SX32 R19, R2, R5.reuse, 0x1, P0 ;  /* 0x0000000502137211 */ /* 0x080fe400000f0eff */
[----:B--2---:R-:W-:Y:S02]  /*7d10*/  LEA R12, P2, R9, R14, 0x1 ;  /* 0x0000000e090c7211 */ /* 0x004fe400078408ff */
[-C--:B------:R-:W-:Y:S02]  /*7d20*/  LEA.HI.X.SX32 R17, R3, R5.reuse, 0x1, P1 ;  /* 0x0000000503117211 */ /* 0x080fe400008f0eff */
        /* <DEDUP_REMOVED lines=8> */
[CC--:B0-----:R-:W-:Y:S02]  /*7db0*/  LEA R16, P0, R6.reuse, R14.reuse, 0x1 ;  /* 0x0000000e06107211 */ /* 0x0c1fe400078008ff */
[C---:B-1----:R-:W-:Y:S02]  /*7dc0*/  LEA R12, P1, R7.reuse, R14, 0x1 ;  /* 0x0000000e070c7211 */ /* 0x042fe400078208ff */
[-C--:B------:R-:W-:Y:S02]  /*7dd0*/  LEA.HI.X.SX32 R17, R6, R5.reuse, 0x1, P0 ;  /* 0x0000000506117211 */ /* 0x080fe400000f0eff */
[----:B------:R-:W-:-:S02]  /*7de0*/  LEA.HI.X.SX32 R13, R7, R5, 0x1, P1 ;  /* 0x00000005070d7211 */ /* 0x000fc400008f0eff */
[----:B------:R-:W-:Y:S01]  /*7df0*/  LEA R4, R4, R3, 0x2 ;  /* 0x0000000304047211 */ /* 0x000fe200078e10ff */
[----:B------:R0:W-:Y:S04]  /*7e00*/  STL.64 [R1+0x6a8], R16 ;  /* 0x0006a81001007387 */ /* 0x0001e80000100a00 */
[----:B------:R1:W-:Y:S01]  /*7e10*/  STL.64 [R1+0x6a0], R12 ;  /* 0x0006a00c01007387 */ /* 0x0003e20000100a00 */
[----:B------:R-:W-:-:S03]  /*7e20*/  LEA R6, P3, R4, R14, 0x1 ;  /* 0x0000000e04067211 */ /* 0x000fc600078608ff */
[----:B------:R2:W-:Y:S01]  /*7e30*/  STL.64 [R1+0x698], R10 ;  /* 0x0006980a01007387 */ /* 0x0005e20000100a00 */
[-C--:B0-----:R-:W-:Y:S02]  /*7e40*/  LEA R16, P0, R0, R14.reuse, 0x1 ;  /* 0x0000000e00107211 */ /* 0x081fe400078008ff */
[-C--:B-1----:R-:W-:Y:S02]  /*7e50*/  LEA R12, P1, R2, R14.reuse, 0x1 ;  /* 0x0000000e020c7211 */ /* 0x082fe400078208ff */
[-C--:B------:R-:W-:Y:S02]  /*7e60*/  LEA.HI.X.SX32 R17, R0, R5.reuse, 0x1, P0 ;  /* 0x0000000500117211 */ /* 0x080fe400000f0eff */
[C---:B--2---:R-:W-:Y:S02]  /*7e70*/  LEA R10, P2, R3.reuse, R14, 0x1 ;  /* 0x0000000e030a7211 */ /* 0x044fe400078408ff */
[-C--:B------:R-:W-:Y:S02]  /*7e80*/  LEA.HI.X.SX32 R13, R2, R5.reuse, 0x1, P1 ;  /* 0x00000005020d7211 */ /* 0x080fe400008f0eff */
[-C--:B------:R-:W-:Y:S01]  /*7e90*/  LEA.HI.X.SX32 R11, R3, R5.reuse, 0x1, P2 ;  /* 0x00000005030b7211 */ /* 0x080fe200010f0eff */
[----:B------:R-:W-:Y:S01]  /*7ea0*/  IMAD.MOV.U32 R2, RZ, RZ, 0x3f800000 ;  /* 0x3f800000ff027424 */ /* 0x000fe200078e00ff */
[----:B------:R-:W-:Y:S01]  /*7eb0*/  LEA.HI.X.SX32 R7, R4, R5, 0x1, P3 ;  /* 0x0000000504077211 */ /* 0x000fe200018f0eff */
[----:B------:R-:W-:Y:S01]  /*7ec0*/  STL.64 [R1+0x690], R16 ;  /* 0x0006901001007387 */ /* 0x000fe20000100a00 */
[----:B------:R-:W-:-:S03]  /*7ed0*/  MOV R0, 0xff800000 ;  /* 0xff80000000007802 */ /* 0x000fc60000000f00 */
[----:B------:R-:W-:Y:S04]  /*7ee0*/  STL.64 [R1+0x688], R12 ;  /* 0x0006880c01007387 */ /* 0x000fe80000100a00 */
[----:B------:R-:W-:Y:S04]  /*7ef0*/  STL.64 [R1+0x680], R10 ;  /* 0x0006800a01007387 */ /* 0x000fe80000100a00 */
[----:B------:R-:W-:Y:S04]  /*7f00*/  STL.64 [R1+0x678], R6 ;  /* 0x0006780601007387 */ /* 0x000fe80000100a00 */
[----:B------:R0:W-:Y:S04]  /*7f10*/  STL [R1+0x670], R2 ;  /* 0x0006700201007387 */ /* 0x0001e80000100800 */
[----:B------:R-:W-:Y:S04]  /*7f20*/  STL [R1+0x4b8], RZ ;  /* 0x0004b8ff01007387 */ /* 0x000fe80000100800 */
[----:B------:R1:W-:Y:S01]  /*7f30*/  STL [R1+0x2a4], R0 ;  /* 0x0002a40001007387 */ /* 0x0003e20000100800 */
[----:B0-----:R-:W-:-:S03]  /*7f40*/  IMAD.MOV.U32 R2, RZ, RZ, -0x800000 ;  /* 0xff800000ff027424 */ /* 0x001fc600078e00ff */
[----:B------:R0:W-:Y:S01]  /*7f50*/  STL [R1+0x4b4], RZ ;  /* 0x0004b4ff01007387 */ /* 0x0001e20000100800 */
[----:B-1----:R-:W-:-:S03]  /*7f60*/  MOV R0, 0x3f800000 ;  /* 0x3f80000000007802 */ /* 0x002fc60000000f00 */
        /* <DEDUP_REMOVED lines=130> */
[----:B------:R-:W-:-:S05]  /*8790*/  UMOV UR4, URZ ;  /* 0x000000ff00047c82 */ /* 0x000fca0008000000 */
.L_x_1:
[----:B------:R-:W2:Y:S04]  /*87a0*/  LDL.64 R8, [R1+0xa70] ;  /* 0x000a700001087983 */ /* 0x000ea80000100a00 */
[----:B0-----:R-:W2:Y:S04]  /*87b0*/  LDL R0, [R1+0x4b8] ;  /* 0x0004b80001007983 */ /* 0x001ea80000100800 */
[----:B-1----:R-:W3:Y:S04]  /*87c0*/  LDL.64 R6, [R1+0xa68] ;  /* 0x000a680001067983 */ /* 0x002ee80000100a00 */
[----:B------:R-:W4:Y:S04]  /*87d0*/  LDL.64 R4, [R1+0xa60] ;  /* 0x000a600001047983 */ /* 0x000f280000100a00 */
[----:B------:R-:W5:Y:S04]  /*87e0*/  LDL.64 R2, [R1+0xa58] ;  /* 0x000a580001027983 */ /* 0x000f680000100a00 */
[----:B------:R-:W5:Y:S04]  /*87f0*/  LDL.64 R10, [R1+0xa50] ;  /* 0x000a5000010a7983 */ /* 0x000f680000100a00 */
[----:B------:R-:W5:Y:S04]  /*8800*/  LDL.64 R22, [R1+0xa48] ;  /* 0x000a480001167983 */ /* 0x000f680000100a00 */
[----:B------:R-:W5:Y:S04]  /*8810*/  LDL.64 R18, [R1+0xa30] ;  /* 0x000a300001127983 */ /* 0x000f680000100a00 */
[----:B------:R-:W5:Y:S04]  /*8820*/  LDL.64 R12, [R1+0xa40] ;  /* 0x000a4000010c7983 */ /* 0x000f680000100a00 */
[----:B------:R-:W5:Y:S04]  /*8830*/  LDL.64 R20, [R1+0xa38] ;  /* 0x000a380001147983 */ /* 0x000f680000100a00 */
[----:B------:R-:W5:Y:S04]  /*8840*/  LDL.64 R16, [R1+0xa28] ;  /* 0x000a280001107983 */ /* 0x000f680000100a00 */
[----:B------:R-:W5:Y:S04]  /*8850*/  LDL.64 R14, [R1+0xa18] ;  /* 0x000a1800010e7983 */ /* 0x000f680000100a00 */
[----:B------:R-:W5:Y:S01]  /*8860*/  LDL.64 R24, [R1+0xa20] ;  /* 0x000a200001187983 */ /* 0x000f620000100a00 */
[----:B--2---:R-:W-:-:S05]  /*8870*/  IMAD.WIDE R8, R0, 0x2, R8 ;  /* 0x0000000200087825 */ /* 0x004fca00078e0208 */
[----:B------:R0:W2:Y:S01]  /*8880*/  LDG.E.U16 R28, desc[UR8][R8.64] ;  /* 0x00000008081c7981 */ /* 0x0000a2000c1e1500 */
[----:B---3--:R-:W-:-:S04]  /*8890*/  IMAD.WIDE R6, R0, 0x2, R6 ;  /* 0x0000000200067825 */ /* 0x008fc800078e0206 */
[C---:B----4-:R-:W-:Y:S01]  /*88a0*/  IMAD.WIDE R4, R0.reuse, 0x2, R4 ;  /* 0x0000000200047825 */ /* 0x050fe200078e0204 */
[----:B------:R-:W3:Y:S03]  /*88b0*/  LDG.E.U16 R29, desc[UR8][R6.64] ;  /* 0x00000008061d7981 */ /* 0x000ee6000c1e1500 */
[C---:B-----5:R-:W-:Y:S01]  /*88c0*/  IMAD.WIDE R2, R0.reuse, 0x2, R2 ;  /* 0x0000000200027825 */ /* 0x060fe200078e0202 */
[----:B------:R-:W4:Y:S03]  /*88d0*/  LDG.E.U16 R26, desc[UR8][R4.64] ;  /* 0x00000008041a7981 */ /* 0x000f26000c1e1500 */
[C---:B------:R-:W-:Y:S01]  /*88e0*/  IMAD.WIDE R10, R0.reuse, 0x2, R10 ;  /* 0x00000002000a7825 */ /* 0x040fe200078e020a */
[----:B------:R1:W5:Y:S03]  /*88f0*/  LDG.E.U16 R27, desc[UR8][R2.64] ;  /* 0x00000008021b7981 */ /* 0x000366000c1e1500 */
[----:B0-----:R-:W-:-:S02]  /*8900*/  IMAD.WIDE R8, R0, 0x2, R22 ;  /* 0x0000000200087825 */ /* 0x001fc400078e0216 */
[----:B------:R-:W5:Y:S02]  /*8910*/  LDL.64 R22, [R1+0xa10] ;  /* 0x000a100001167983 */ /* 0x000f640000100a00 */
[C---:B-1----:R-:W-:Y:S02]  /*8920*/  IMAD.WIDE R2, R0.reuse, 0x2, R18 ;  /* 0x0000000200027825 */ /* 0x042fe400078e0212 */
[----:B------:R0:W5:Y:S02]  /*8930*/  LDG.E.U16 R19, desc[UR8][R10.64] ;  /* 0x000000080a137981 */ /* 0x000164000c1e1500 */
[C---:B------:R-:W-:Y:S02]  /*8940*/  IMAD.WIDE R6, R0.reuse, 0x2, R12 ;  /* 0x0000000200067825 */ /* 0x040fe400078e020c */
[----:B------:R-:W5:Y:S02]  /*8950*/  LDL.64 R12, [R1+0xa08] ;  /* 0x000a0800010c7983 */ /* 0x000f640000100a00 */
[----:B------:R-:W-:-:S02]  /*8960*/  IMAD.WIDE R4, R0, 0x2, R20 ;  /* 0x0000000200047825 */ /* 0x000fc400078e0214 */
[----:B--2---:R1:W-:Y:S04]  /*8970*/  STL [R1+0x4c], R28 ;  /* 0x00004c1c01007387 */ /* 0x0043e80000100800 */
[----:B-1----:R-:W2:Y:S01]  /*8980*/  LDG.E.U16 R28, desc[UR8][R8.64] ;  /* 0x00000008081c7981 */ /* 0x002ea2000c1e1500 */
[----:B0-----:R-:W-:-:S03]  /*8990*/  IMAD.WIDE R10, R0, 0x2, R16 ;  /* 0x00000002000a7825 */ /* 0x001fc600078e0210 */
[----:B---3--:R0:W-:Y:S04]  /*89a0*/  STL [R1+0x88], R29 ;  /* 0x0000881d01007387 */ /* 0x0081e80000100800 */
[----:B----4-:R1:W-:Y:S04]  /*89b0*/  STL [R1+0xa0], R26 ;  /* 0x0000a01a01007387 */ /* 0x0103e80000100800 */
[----:B------:R-:W3:Y:S04]  /*89c0*/  LDL.64 R20, [R1+0xa00] ;  /* 0x000a000001147983 */ /* 0x000ee80000100a00 */
[----:B0-----:R-:W4:Y:S04]  /*89d0*/  LDG.E.U16 R29, desc[UR8][R6.64] ;  /* 0x00000008061d7981 */ /* 0x001f28000c1e1500 */
[----:B-1----:R0:W3:Y:S04]  /*89e0*/  LDG.E.U16 R26, desc[UR8][R4.64] ;  /* 0x00000008041a7981 */ /* 0x0020e8000c1e1500 */
[----:B-----5:R1:W-:Y:S01]  /*89f0*/  STL [R1+0x9c], R27 ;  /* 0x00009c1b01007387 */ /* 0x0203e20000100800 */
[----:B0-----:R-:W-:-:S03]  /*8a00*/  IMAD.WIDE R4, R0, 0x2, R22 ;  /* 0x0000000200047825 */ /* 0x001fc600078e0216 */
[----:B------:R-:W5:Y:S04]  /*8a10*/  LDG.E.U16 R23, desc[UR8][R10.64] ;  /* 0x000000080a177981 */ /* 0x000f68000c1e1500 */
[----:B-1----:R0:W5:Y:S01]  /*8a20*/  LDG.E.U16 R27, desc[UR8][R2.64] ;  /* 0x00000008021b7981 */ /* 0x002162000c1e1500 */
[----:B------:R-:W-:-:S03]  /*8a30*/  IMAD.WIDE R6, R0, 0x2, R14 ;  /* 0x0000000200067825 */ /* 0x000fc600078e020e */
[----:B------:R1:W-:Y:S01]  /*8a40*/  STL [R1+0x38], R19 ;  /* 0x0000381301007387 */ /* 0x0003e20000100800 */
[----:B------:R-:W-:-:S03]  /*8a50*/  IMAD.WIDE R8, R0, 0x2, R24 ;  /* 0x0000000200087825 */ /* 0x000fc600078e0218 */
[----:B------:R-:W5:Y:S04]  /*8a60*/  LDL.64 R16, [R1+0x9f0] ;  /* 0x0009f00001107983 */ /* 0x000f680000100a00 */
[----:B------:R-:W5:Y:S04]  /*8a70*/  LDL.64 R14, [R1+0x9e0] ;  /* 0x0009e000010e7983 */ /* 0x000f680000100a00 */
[----:B-1----:R-:W5:Y:S04]  /*8a80*/  LDL.64 R18, [R1+0x9f8] ;  /* 0x0009f80001127983 */ /* 0x002f680000100a00 */
[----:B------:R-:W5:Y:S04]  /*8a90*/  LDL.64 R24, [R1+0x9e8] ;  /* 0x0009e80001187983 */ /* 0x000f680000100a00 */
[----:B--2---:R1:W-:Y:S04]  /*8aa0*/  STL [R1+0x78], R28 ;  /* 0x0000781c01007387 */ /* 0x0043e80000100800 */
[----:B-1----:R-:W2:Y:S01]  /*8ab0*/  LDG.E.U16 R28, desc[UR8][R8.64] ;  /* 0x00000008081c7981 */ /* 0x002ea2000c1e1500 */
[----:B0-----:R-:W-:-:S03]  /*8ac0*/  IMAD.WIDE R2, R0, 0x2, R12 ;  /* 0x0000000200027825 */ /* 0x001fc600078e020c */
[----:B----4-:R0:W-:Y:S04]  /*8ad0*/  STL [R1+0x98], R29 ;  /* 0x0000981d01007387 */ /* 0x0101e80000100800 */
[----:B------:R-:W4:Y:S01]  /*8ae0*/  LDL.64 R12, [R1+0x9d8] ;  /* 0x0009d800010c7983 */ /* 0x000f220000100a00 */
[----:B---3--:R-:W-:-:S03]  /*8af0*/  IMAD.WIDE R10, R0, 0x2, R20 ;  /* 0x00000002000a7825 */ /* 0x008fc600078e0214 */
[----:B------:R1:W-:Y:S04]  /*8b00*/  STL [R1+0x94], R26 ;  /* 0x0000941a01007387 */ /* 0x0003e80000100800 */
[----:B0-----:R0:W3:Y:S04]  /*8b10*/  LDG.E.U16 R29, desc[UR8][R6.64] ;  /* 0x00000008061d7981 */ /* 0x0010e8000c1e1500 */
[----:B-1----:R-:W3:Y:S04]  /*8b20*/  LDG.E.U16 R26, desc[UR8][R4.64] ;  /* 0x00000008041a7981 */ /* 0x002ee8000c1e1500 */
[----:B-----5:R1:W-:Y:S04]  /*8b30*/  STL [R1+0x30], R27 ;  /* 0x0000301b01007387 */ /* 0x0203e80000100800 */
[----:B------:R5:W-:Y:S01]  /*8b40*/  STL [R1+0x74], R23 ;  /* 0x0000741701007387 */ /* 0x000be20000100800 */
[----:B0-----:R-:W-:-:S03]  /*8b50*/  IMAD.WIDE R6, R0, 0x2, R16 ;  /* 0x0000000200067825 */ /* 0x001fc600078e0210 */
[----:B------:R-:W3:Y:S04]  /*8b60*/  LDL.64 R20, [R1+0x9c8] ;  /* 0x0009c80001147983 */ /* 0x000ee80000100a00 */
[----:B-1----:R0:W3:Y:S04]  /*8b70*/  LDG.E.U16 R27, desc[UR8][R2.64] ;  /* 0x00000008021b7981 */ /* 0x0020e8000c1e1500 */
[----:B-----5:R-:W5:Y:S01]  /*8b80*/  LDL.64 R22, [R1+0x9d0] ;  /* 0x0009d00001167983 */ /* 0x020f620000100a00 */
[----:B------:R-:W-:-:S03]  /*8b90*/  IMAD.WIDE R8, R0, 0x2, R18 ;  /* 0x0000000200087825 */ /* 0x000fc600078e0212 */
[----:B------:R-:W5:Y:S01]  /*8ba0*/  LDL.64 R18, [R1+0x9c0] ;  /* 0x0009c00001127983 */ /* 0x000f620000100a00 */
[----:B0-----:R-:W-:-:S03]  /*8bb0*/  IMAD.WIDE R2, R0, 0x2, R14 ;  /* 0x0000000200027825 */ /* 0x001fc600078e020e */
[----:B------:R4:W5:Y:S01]  /*8bc0*/  LDG.E.U16 R15, desc[UR8][R10.64] ;  /* 0x000000080a0f7981 */ /* 0x000962000c1e1500 */
[----:B------:R-:W-:-:S03]  /*8bd0*/  IMAD.WIDE R4, R0, 0x2, R24 ;  /* 0x0000000200047825 */ /* 0x000fc600078e0218 */
[----:B------:R0:W5:Y:S04]  /*8be0*/  LDG.E.U16 R25, desc[UR8][R6.64] ;  /* 0x0000000806197981 */ /* 0x000168000c1e1500 */
[----:B------:R5:W5:Y:S04]  /*8bf0*/  LDG.E.U16 R24, desc[UR8][R8.64] ;  /* 0x0000000808187981 */ /* 0x000b68000c1e1500 */
[----:B------:R-:W5:Y:S04]  /*8c00*/  LDL.64 R16, [R1+0x9b8] ;  /* 0x0009b80001107983 */ /* 0x000f680000100a00 */
[----:B--2---:R1:W-:Y:S04]  /*8c10*/  STL [R1+0x90], R28 ;  /* 0x0000901c01007387 */ /* 0x0043e80000100800 */
[----:B-1----:R1:W2:Y:S01]  /*8c20*/  LDG.E.U16 R28, desc[UR8][R4.64] ;  /* 0x00000008041c7981 */ /* 0x0022a2000c1e1500 */
[----:B----4-:R-:W-:-:S06]  /*8c30*/  IMAD.WIDE R10, R0, 0x2, R12 ;  /* 0x00000002000a7825 */ /* 0x010fcc00078e020c */
[----:B------:R-:W4:Y:S04]  /*8c40*/  LDG.E.U16 R11, desc[UR8][R10.64] ;  /* 0x000000080a0b7981 */ /* 0x000f28000c1e1500 */
[----:B---3--:R3:W-:Y:S04]  /*8c50*/  STL [R1+0x8c], R29 ;  /* 0x00008c1d01007387 */ /* 0x0087e80000100800 */
[----:B---3--:R3:W4:Y:S01]  /*8c60*/  LDG.E.U16 R29, desc[UR8][R2.64] ;  /* 0x00000008021d7981 */ /* 0x008722000c1e1500 */
[----:B0-----:R-:W-:-:S03]  /*8c70*/  IMAD.WIDE R6, R0, 0x2, R20 ;  /* 0x0000000200067825 */ /* 0x001fc600078e0214 */
[----:B------:R-:W-:Y:S01]  /*8c80*/  STL [R1+0x64], R27 ;  /* 0x0000641b01007387 */ /* 0x000fe20000100800 */
[----:B-----5:R-:W-:-:S03]  /*8c90*/  IMAD.WIDE R8, R0, 0x2, R22 ;  /* 0x0000000200087825 */ /* 0x020fc600078e0216 */
[----:B------:R0:W-:Y:S04]  /*8ca0*/  STL [R1+0x2c], R26 ;  /* 0x00002c1a01007387 */ /* 0x0001e80000100800 */
[----:B------:R-:W5:Y:S04]  /*8cb0*/  LDG.E.U16 R7, desc[UR8][R6.64] ;  /* 0x0000000806077981 */ /* 0x000f68000c1e1500 */
[----:B------:R-:W5:Y:S04]  /*8cc0*/  LDG.E.U16 R9, desc[UR8][R8.64] ;  /* 0x0000000808097981 */ /* 0x000f68000c1e1500 */
[----:B0-----:R-:W5:Y:S04]  /*8cd0*/  LDL.64 R26, [R1+0x9b0] ;  /* 0x0009b000011a7983 */ /* 0x001f680000100a00 */
[----:B------:R0:W-:Y:S04]  /*8ce0*/  STL [R1+0x84], R15 ;  /* 0x0000840f01007387 */ /* 0x0001e80000100800 */
[----:B------:R-:W5:Y:S04]  /*8cf0*/  LDL.64 R12, [R1+0x9a0] ;  /* 0x0009a000010c7983 */ /* 0x000f680000100a00 */
[----:B0-----:R-:W5:Y:S04]  /*8d00*/  LDL.64 R14, [R1+0x9a8] ;  /* 0x0009a800010e7983 */ /* 0x001f680000100a00 */
[----:B------:R-:W-:Y:S04]  /*8d10*/  STL [R1+0x28], R25 ;  /* 0x0000281901007387 */ /* 0x000fe80000100800 */
[----:B------:R0:W-:Y:S04]  /*8d20*/  STL [R1+0x80], R24 ;  /* 0x0000801801007387 */ /* 0x0001e80000100800 */
[----:B------:R-:W5:Y:S04]  /*8d30*/  LDL.64 R22, [R1+0x990] ;  /* 0x0009900001167983 */ /* 0x000f680000100a00 */
[----:B0-----:R-:W5:Y:S01]  /*8d40*/  LDL.64 R24, [R1+0x998] ;  /* 0x0009980001187983 */ /* 0x001f620000100a00 */
[----:B-1----:R-:W-:-:S03]  /*8d50*/  IMAD.WIDE R4, R0, 0x2, R18 ;  /* 0x0000000200047825 */ /* 0x002fc600078e0212 */
[----:B------:R-:W5:Y:S04]  /*8d60*/  LDL.64 R18, [R1+0x988] ;  /* 0x0009880001127983 */ /* 0x000f680000100a00 */
[----:B--2---:R0:W-:Y:S04]  /*8d70*/  STL [R1+0x60], R28 ;  /* 0x0000601c01007387 */ /* 0x0041e80000100800 */
[----:B------:R-:W2:Y:S01]  /*8d80*/  LDL.64 R20, [R1+0x980] ;  /* 0x0009800001147983 */ /* 0x000ea20000100a00 */
[----:B---3--:R-:W-:-:S03]  /*8d90*/  IMAD.WIDE R2, R0, 0x2, R16 ;  /* 0x0000000200027825 */ /* 0x008fc600078e0210 */
[----:B------:R-:W3:Y:S04]  /*8da0*/  LDL.64 R16, [R1+0x978] ;  /* 0x0009780001107983 */ /* 0x000ee80000100a00 */
[----:B0-----:R-:W3:Y:S04]  /*8db0*/  LDG.E.U16 R28, desc[UR8][R4.64] ;  /* 0x00000008041c7981 */ /* 0x001ee8000c1e1500 */
[----:B----4-:R0:W-:Y:S04]  /*8dc0*/  STL [R1+0x7c], R29 ;  /* 0x00007c1d01007387 */ /* 0x0101e80000100800 */
[----:B------:R1:W-:Y:S04]  /*8dd0*/  STL [R1+0x70], R11 ;  /* 0x0000700b01007387 */ /* 0x0003e80000100800 */
[----:B0-----:R0:W4:Y:S04]  /*8de0*/  LDG.E.U16 R29, desc[UR8][R2.64] ;  /* 0x00000008021d7981 */ /* 0x001128000c1e1500 */
[----:B-----5:R-:W-:Y:S01]  /*8df0*/  STL [R1+0x24], R9 ;  /* 0x0000240901007387 */ /* 0x020fe20000100800 */
[----:B-1----:R-:W-:-:S03]  /*8e00*/  IMAD.WIDE R10, R0, 0x2, R26 ;  /* 0x00000002000a7825 */ /* 0x002fc600078e021a */
[----:B------:R1:W-:Y:S02]  /*8e10*/  STL [R1+0x58], R7 ;  /* 0x0000580701007387 */ /* 0x0003e40000100800 */
[C---:B-1----:R-:W-:Y:S02]  /*8e20*/  IMAD.WIDE R6, R0.reuse, 0x2, R12 ;  /* 0x0000000200067825 */ /* 0x042fe400078e020c */
[----:B------:R-:W5:Y:S02]  /*8e30*/  LDL.64 R12, [R1+0x968] ;  /* 0x00096800010c7983 */ /* 0x000f640000100a00 */
[C---:B------:R-:W-:Y:S02]  /*8e40*/  IMAD.WIDE R8, R0.reuse, 0x2, R14 ;  /* 0x0000000200087825 */ /* 0x040fe400078e020e */
[----:B------:R-:W5:Y:S02]  /*8e50*/  LDL.64 R14, [R1+0x970] ;  /* 0x00097000010e7983 */ /* 0x000f640000100a00 */
[----:B0-----:R-:W-:-:S02]  /*8e60*/  IMAD.WIDE R2, R0, 0x2, R22 ;  /* 0x0000000200027825 */ /* 0x001fc400078e0216 */
[----:B------:R-:W5:Y:S02]  /*8e70*/  LDG.E.U16 R23, desc[UR8][R6.64] ;  /* 0x0000000806177981 */ /* 0x000f64000c1e1500 */
[C---:B------:R-:W-:Y:S02]  /*8e80*/  IMAD.WIDE R4, R0.reuse, 0x2, R24 ;  /* 0x0000000200047825 */ /* 0x040fe400078e0218 */
[----:B------:R-:W5:Y:S04]  /*8e90*/  LDG.E.U16 R22, desc[UR8][R8.64] ;  /* 0x0000000808167981 */ /* 0x000f68000c1e1500 */
[----:B------:R0:W5:Y:S04]  /*8ea0*/  LDG.E.U16 R25, desc[UR8][R10.64] ;  /* 0x000000080a197981 */ /* 0x000168000c1e1500 */
[----:B------:R-:W5:Y:S04]  /*8eb0*/  LDG.E.U16 R5, desc[UR8][R4.64] ;  /* 0x0000000804057981 */ /* 0x000f68000c1e1500 */
[----:B------:R-:W5:Y:S01]  /*8ec0*/  LDG.E.U16 R3, desc[UR8][R2.64] ;  /* 0x0000000802037981 */ /* 0x000f62000c1e1500 */
[----:B0-----:R-:W-:-:S03]  /*8ed0*/  IMAD.WIDE R10, R0, 0x2, R18 ;  /* 0x00000002000a7825 */ /* 0x001fc600078e0212 */
[----:B------:R-:W5:Y:S01]  /*8ee0*/  LDL.64 R18, [R1+0x960] ;  /* 0x0009600001127983 */ /* 0x000f620000100a00 */
[----:B--2---:R-:W-:-:S03]  /*8ef0*/  IMAD.WIDE R8, R0, 0x2, R20 ;  /* 0x0000000200087825 */ /* 0x004fc600078e0214 */
[----:B------:R0:W2:Y:S01]  /*8f00*/  LDG.E.U16 R21, desc[UR8][R10.64] ;  /* 0x000000080a157981 */ /* 0x0000a2000c1e1500 */
[----:B---3--:R-:W-:-:S03]  /*8f10*/  IMAD.WIDE R6, R0, 0x2, R16 ;  /* 0x0000000200067825 */ /* 0x008fc600078e0210 */
[----:B------:R-:W3:Y:S04]  /*8f20*/  LDG.E.U16 R9, desc[UR8][R8.64] ;  /* 0x0000000808097981 */ /* 0x000ee8000c1e1500 */
[----:B------:R-:W3:Y:S04]  /*8f30*/  LDG.E.U16 R7, desc[UR8][R6.64] ;  /* 0x0000000806077981 */ /* 0x000ee8000c1e1500 */
[----:B----4-:R-:W-:Y:S04]  /*8f40*/  STL [R1+0x68], R29 ;  /* 0x0000681d01007387 */ /* 0x010fe80000100800 */
[----:B------:R1:W-:Y:S04]  /*8f50*/  STL [R1+0x6c], R28 ;  /* 0x00006c1c01007387 */ /* 0x0003e80000100800 */
[----:B------:R-:W4:Y:S04]  /*8f60*/  LDL.64 R26, [R1+0x950] ;  /* 0x00095000011a7983 */ /* 0x000f280000100a00 */
[----:B-1----:R-:W4:Y:S04]  /*8f70*/  LDL.64 R28, [R1+0x958] ;  /* 0x00095800011c7983 */ /* 0x002f280000100a00 */
[----:B-----5:R1:W-:Y:S04]  /*8f80*/  STL [R1+0x20], R25 ;  /* 0x0000201901007387 */ /* 0x0203e80000100800 */
[----:B-1----:R-:W5:Y:S04]  /*8f90*/  LDL.64 R24, [R1+0x948] ;  /* 0x0009480001187983 */ /* 0x002f680000100a00 */
[----:B------:R-:W-:Y:S04]  /*8fa0*/  STL [R1+0x5c], R23 ;  /* 0x00005c1701007387 */ /* 0x000fe80000100800 */
[----:B------:R1:W-:Y:S04]  /*8fb0*/  STL [R1+0x54], R22 ;  /* 0x0000541601007387 */ /* 0x0003e80000100800 */
[----:B-1----:R-:W5:Y:S04]  /*8fc0*/  LDL.64 R22, [R1+0x930] ;  /* 0x0009300001167983 */ /* 0x002f680000100a00 */
[----:B------:R1:W-:Y:S04]  /*8fd0*/  STL [R1+0x50], R5 ;  /* 0x0000500501007387 */ /* 0x0003e80000100800 */
[----:B------:R1:W-:Y:S01]  /*8fe0*/  STL [R1+0x1c], R3 ;  /* 0x00001c0301007387 */ /* 0x0003e20000100800 */
[----:B0-----:R-:W-:-:S03]  /*8ff0*/  IMAD.WIDE R10, R0, 0x2, R18 ;  /* 0x00000002000a7825 */ /* 0x001fc600078e0212 */
[----:B------:R-:W5:Y:S01]  /*9000*/  LDL.64 R16, [R1+0x910] ;  /* 0x0009100001107983 */ /* 0x000f620000100a00 */
[----:B-1----:R-:W-:-:S03]  /*9010*/  IMAD.WIDE R4, R0, 0x2, R14 ;  /* 0x0000000200047825 */ /* 0x002fc600078e020e */
[----:B------:R-:W5:Y:S01]  /*9020*/  LDL.64 R14, [R1+0x8f0] ;  /* 0x0008f000010e7983 */ /* 0x000f620000100a00 */
[----:B------:R-:W-:-:S03]  /*9030*/  IMAD.WIDE R2, R0, 0x2, R12 ;  /* 0x0000000200027825 */ /* 0x000fc600078e020c */
[----:B------:R-:W5:Y:S04]  /*9040*/  LDG.E.U16 R5, desc[UR8][R4.64] ;  /* 0x0000000804057981 */ /* 0x000f68000c1e1500 */
[----:B------:R-:W5:Y:S04]  /*9050*/  LDG.E.U16 R3, desc[UR8][R2.64] ;  /* 0x0000000802037981 */ /* 0x000f68000c1e1500 */
[----:B------:R-:W5:Y:S04]  /*9060*/  LDL.64 R12, [R1+0x8d0] ;  /* 0x0008d000010c7983 */ /* 0x000f680000100a00 */
[----:B--2---:R0:W-:Y:S04]  /*9070*/  STL [R1+0x48], R21 ;  /* 0x0000481501007387 */ /* 0x0041e80000100800 */
[----:B------:R-:W2:Y:S04]  /*9080*/  LDL.64 R18, [R1+0x890] ;  /* 0x0008900001127983 */ /* 0x000ea80000100a00 */
[----:B0-----:R-:W2:Y:S04]  /*9090*/  LDL.64 R20, [R1+0x8b0] ;  /* 0x0008b00001147983 */ /* 0x001ea80000100a00 */
[----:B---3--:R-:W-:Y:S04]  /*90a0*/  STL [R1+0x44], R9 ;  /* 0x0000440901007387 */ /* 0x008fe80000100800 */
[----:B------:R4:W-:Y:S02]  /*90b0*/  STL [R1+0x40], R7 ;  /* 0x0000400701007387 */ /* 0x0009e40000100800 */
[----:B----4-:R-:W-:-:S05]  /*90c0*/  IMAD.WIDE R6, R0, 0x2, R26 ;  /* 0x0000000200067825 */ /* 0x010fca00078e021a */
[----:B------:R-:W3:Y:S01]  /*90d0*/  LDG.E.U16 R27, desc[UR8][R6.64] ;  /* 0x00000008061b7981 */ /* 0x000ee2000c1e1500 */
[----:B------:R-:W-:-:S03]  /*90e0*/  IMAD.WIDE R8, R0, 0x2, R28 ;  /* 0x0000000200087825 */ /* 0x000fc600078e021c */
[----:B------:R-:W4:Y:S04]  /*90f0*/  LDG.E.U16 R29, desc[UR8][R10.64] ;  /* 0x000000080a1d7981 */ /* 0x000f28000c1e1500 */
[----:B------:R5:W3:Y:S02]  /*9100*/  LDG.E.U16 R28, desc[UR8][R8.64] ;  /* 0x00000008081c7981 */ /* 0x000ae4000c1e1500 */
[C---:B-----5:R-:W-:Y:S02]  /*9110*/  IMAD.WIDE R8, R0.reuse, 0x2, R16 ;  /* 0x0000000200087825 */ /* 0x060fe400078e0210 */
[----:B------:R0:W-:Y:S04]  /*9120*/  STL [R1+0x18], R5 ;  /* 0x0000180501007387 */ /* 0x0001e80000100800 */
[----:B------:R1:W-:Y:S01]  /*9130*/  STL [R1+0x3c], R3 ;  /* 0x00003c0301007387 */ /* 0x0003e20000100800 */
[----:B------:R-:W-:-:S03]  /*9140*/  IMAD.WIDE R10, R0, 0x2, R12 ;  /* 0x00000002000a7825 */ /* 0x000fc600078e020c */
[----:B------:R-:W5:Y:S01]  /*9150*/  LDL.64 R16, [R1+0x940] ;  /* 0x0009400001107983 */ /* 0x000f620000100a00 */
[----:B0-----:R-:W-:-:S03]  /*9160*/  IMAD.WIDE R4, R0, 0x2, R24 ;  /* 0x0000000200047825 */ /* 0x001fc600078e0218 */
[----:B------:R-:W3:Y:S01]  /*9170*/  LDL.64 R12, [R1+0x908] ;  /* 0x00090800010c7983 */ /* 0x000ee20000100a00 */
[----:B-1----:R-:W-:-:S03]  /*9180*/  IMAD.WIDE R2, R0, 0x2, R22 ;  /* 0x0000000200027825 */ /* 0x002fc600078e0216 */
[----:B------:R0:W4:Y:S04]  /*9190*/  LDG.E.U16 R26, desc[UR8][R4.64] ;  /* 0x00000008041a7981 */ /* 0x000128000c1e1500 */
[----:B------:R2:W4:Y:S04]  /*91a0*/  LDG.E.U16 R25, desc[UR8][R2.64] ;  /* 0x0000000802197981 */ /* 0x000528000c1e1500 */
[----:B------:R-:W4:Y:S01]  /*91b0*/  LDG.E.U16 R24, desc[UR8][R8.64] ;  /* 0x0000000808187981 */ /* 0x000f22000c1e1500 */
[----:B0-----:R-:W-:-:S03]  /*91c0*/  IMAD.WIDE R4, R0, 0x2, R14 ;  /* 0x0000000200047825 */ /* 0x001fc600078e020e */
[----:B------:R-:W4:Y:S04]  /*91d0*/  LDG.E.U16 R10, desc[UR8][R10.64] ;  /* 0x000000080a0a7981 */ /* 0x000f28000c1e1500 */
[----:B------:R-:W4:Y:S04]  /*91e0*/  LDG.E.U16 R5, desc[UR8][R4.64] ;  /* 0x0000000804057981 */ /* 0x000f28000c1e1500 */
[----:B------:R-:W4:Y:S04]  /*91f0*/  LDL.64 R14, [R1+0x928] ;  /* 0x00092800010e7983 */ /* 0x000f280000100a00 */
[----:B------:R-:W4:Y:S01]  /*9200*/  LDL.64 R22, [R1+0x8e8] ;  /* 0x0008e80001167983 */ /* 0x000f220000100a00 */
[----:B--2---:R-:W-:-:S05]  /*9210*/  IMAD.WIDE R2, R0, 0x2, R18 ;  /* 0x0000000200027825 */ /* 0x004fca00078e0212 */
[----:B------:R0:W2:Y:S01]  /*9220*/  LDG.E.U16 R8, desc[UR8][R2.64] ;  /* 0x0000000802087981 */ /* 0x0000a2000c1e1500 */
[----:B------:R-:W-:-:S03]  /*9230*/  IMAD.WIDE R6, R0, 0x2, R20 ;  /* 0x0000000200067825 */ /* 0x000fc600078e0214 */
[----:B------:R-:W2:Y:S04]  /*9240*/  LDL.64 R20, [R1+0x8c8] ;  /* 0x0008c80001147983 */ /* 0x000ea80000100a00 */
[----:B------:R-:W2:Y:S01]  /*9250*/  LDG.E.U16 R9, desc[UR8][R6.64] ;  /* 0x0000000806097981 */ /* 0x000ea2000c1e1500 */
[----:B-----5:R-:W-:-:S04]  /*9260*/  IMAD.WIDE R16, R0, 0x2, R16 ;  /* 0x0000000200107825 */ /* 0x020fc800078e0210 */
[C---:B---3--:R-:W-:Y:S01]  /*9270*/  IMAD.WIDE R12, R0.reuse, 0x2, R12 ;  /* 0x00000002000c7825 */ /* 0x048fe200078e020c */
[----:B----4-:R-:W-:Y:S04]  /*9280*/  STL [R1+0x2e80], R24 ;  /* 0x002e801801007387 */ /* 0x010fe80000100800 */
[----:B------:R-:W-:Y:S04]  /*9290*/  STL [R1+0x2e84], R5 ;  /* 0x002e840501007387 */ /* 0x000fe80000100800 */
[----:B------:R1:W-:Y:S01]  /*92a0*/  STL [R1+0x2e88], R10 ;  /* 0x002e880a01007387 */ /* 0x0003e20000100800 */
[----:B------:R-:W-:-:S04]  /*92b0*/  IMAD.WIDE R14, R0, 0x2, R14 ;  /* 0x00000002000e7825 */ /* 0x000fc800078e020e */
[C---:B0-----:R-:W-:Y:S02]  /*92c0*/  IMAD.WIDE R2, R0.reuse, 0x2, R22 ;  /* 0x0000000200027825 */ /* 0x041fe400078e0216 */
[----:B------:R-:W3:Y:S04]  /*92d0*/  LDG.E.U16 R22, desc[UR8][R12.64] ;  /* 0x000000080c167981 */ /* 0x000ee8000c1e1500 */
[----:B------:R-:W4:Y:S04]  /*92e0*/  LDG.E.U16 R2, desc[UR8][R2.64] ;  /* 0x0000000802027981 */ /* 0x000f28000c1e1500 */
[----:B------:R-:W5:Y:S04]  /*92f0*/  LDG.E.U16 R23, desc[UR8][R16.64] ;  /* 0x0000000810177981 */ /* 0x000f68000c1e1500 */
[----:B--2---:R-:W-:Y:S04]  /*9300*/  STL [R1+0x2e8c], R9 ;  /* 0x002e8c0901007387 */ /* 0x004fe80000100800 */
[----:B------:R-:W-:Y:S04]  /*9310*/  STL [R1+0x2e90], R8 ;  /* 0x002e900801007387 */ /* 0x000fe80000100800 */
[----:B------:R-:W2:Y:S04]  /*9320*/  LDL.64 R18, [R1+0x8a8] ;  /* 0x0008a80001127983 */ /* 0x000ea80000100a00 */
[----:B-1----:R-:W3:Y:S04]  /*9330*/  LDL.64 R10, [R1+0x888] ;  /* 0x00088800010a7983 */ /* 0x002ee80000100a00 */
[----:B------:R-:W-:Y:S04]  /*9340*/  STL [R1+0x34], R29 ;  /* 0x0000341d01007387 */ /* 0x000fe80000100800 */
[----:B------:R0:W-:Y:S04]  /*9350*/  STL [R1+0x14], R28 ;  /* 0x0000141c01007387 */ /* 0x0001e80000100800 */
[----:B0-----:R-:W4:Y:S04]  /*9360*/  LDG.E.U16 R28, desc[UR8][R14.64] ;  /* 0x000000080e1c7981 */ /* 0x001f28000c1e1500 */
[----:B------:R-:W-:Y:S04]  /*9370*/  STL [R1+0x10], R27 ;  /* 0x0000101b01007387 */ /* 0x000fe80000100800 */
[----:B------:R-:W5:Y:S04]  /*9380*/  LDL.64 R16, [R1+0x938] ;  /* 0x0009380001107983 */ /* 0x000f680000100a00 */
[----:B------:R0:W-:Y:S01]  /*9390*/  STL [R1+0xc], R26 ;  /* 0x00000c1a01007387 */ /* 0x0001e20000100800 */
[----:B------:R-:W-:-:S06]  /*93a0*/  IMAD.WIDE R6, R0, 0x2, R20 ;  /* 0x0000000200067825 */ /* 0x000fcc00078e0214 */
[----:B------:R-:W5:Y:S04]  /*93b0*/  LDG.E.U16 R7, desc[UR8][R6.64] ;  /* 0x0000000806077981 */ /* 0x000f68000c1e1500 */
[----:B0-----:R-:W5:Y:S04]  /*93c0*/  LDL.64 R26, [R1+0x920] ;  /* 0x00092000011a7983 */ /* 0x001f680000100a00 */
[----:B------:R-:W-:Y:S04]  /*93d0*/  STL [R1+0x4], R25 ;  /* 0x0000041901007387 */ /* 0x000fe80000100800 */
[----:B------:R-:W5:Y:S04]  /*93e0*/  LDL.64 R4, [R1+0x900] ;  /* 0x0009000001047983 */ /* 0x000f680000100a00 */
[----:B------:R-:W5:Y:S01]  /*93f0*/  LDL.64 R8, [R1+0x8c0] ;  /* 0x0008c00001087983 */ /* 0x000f620000100a00 */
[----:B--2---:R-:W-:-:S04]  /*9400*/  IMAD.WIDE R20, R0, 0x2, R18 ;  /* 0x0000000200147825 */ /* 0x004fc800078e0212 */
[C---:B---3--:R-:W-:Y:S01]  /*9410*/  IMAD.WIDE R18, R0.reuse, 0x2, R10 ;  /* 0x0000000200127825 */ /* 0x048fe200078e020a */
[----:B------:R0:W2:Y:S04]  /*9420*/  LDG.E.U16 R6, desc[UR8][R20.64] ;  /* 0x0000000814067981 */ /* 0x0000a8000c1e1500 */
[----:B----4-:R1:W-:Y:S04]  /*9430*/  STL [R1+0x2e94], R28 ;  /* 0x002e941c01007387 */ /* 0x0103e80000100800 */
[----:B-1----:R-:W0:Y:S04]  /*9440*/  LDL.64 R28, [R1+0x8e0] ;  /* 0x0008e000011c7983 */ /* 0x002e280000100a00 */
[----:B------:R-:W-:Y:S04]  /*9450*/  STL [R1+0x2e98], R22 ;  /* 0x002e981601007387 */ /* 0x000fe80000100800 */
[----:B------:R-:W-:Y:S04]  /*9460*/  STL [R1+0x2e9c], R2 ;  /* 0x002e9c0201007387 */ /* 0x000fe80000100800 */
[----:B------:R-:W3:Y:S04]  /*9470*/  LDL.64 R24, [R1+0x8a0] ;  /* 0x0008a00001187983 */ /* 0x000ee80000100a00 */
[----:B-----5:R1:W-:Y:S04]  /*9480*/  STL [R1+0x8], R23 ;  /* 0x0000081701007387 */ /* 0x0203e80000100800 */
[----:B------:R-:W4:Y:S01]  /*9490*/  LDL.64 R10, [R1+0x918] ;  /* 0x00091800010a7983 */ /* 0x000f220000100a00 */
[----:B------:R-:W-:-:S04]  /*94a0*/  IMAD.WIDE R14, R0, 0x2, R26 ;  /* 0x00000002000e7825 */ /* 0x000fc800078e021a */
[C---:B------:R-:W-:Y:S01]  /*94b0*/  IMAD.WIDE R12, R0.reuse, 0x2, R4 ;  /* 0x00000002000c7825 */ /* 0x040fe200078e0204 */
[----:B------:R-:W5:Y:S04]  /*94c0*/  LDG.E.U16 R26, desc[UR8][R14.64] ;  /* 0x000000080e1a7981 */ /* 0x000f68000c1e1500 */
[----:B------:R4:W2:Y:S04]  /*94d0*/  LDG.E.U16 R4, desc[UR8][R18.64] ;  /* 0x0000000812047981 */ /* 0x0008a8000c1e1500 */
[----:B------:R0:W2:Y:S04]  /*94e0*/  LDG.E.U16 R3, desc[UR8][R12.64] ;  /* 0x000000080c037981 */ /* 0x0000a8000c1e1500 */
[----:B-1----:R-:W3:Y:S01]  /*94f0*/  LDL.64 R22, [R1+0x880] ;  /* 0x0008800001167983 */ /* 0x002ee20000100a00 */
[----:B0-----:R-:W-:-:S04]  /*9500*/  IMAD.WIDE R20, R0, 0x2, R28 ;  /* 0x0000000200147825 */ /* 0x001fc800078e021c */
[C---:B----4-:R-:W-:Y:S02]  /*9510*/  IMAD.WIDE R18, R0.reuse, 0x2, R10 ;  /* 0x0000000200127825 */ /* 0x050fe400078e020a */
[----:B------:R-:W4:Y:S02]  /*9520*/  LDG.E.U16 R11, desc[UR8][R20.64] ;  /* 0x00000008140b7981 */ /* 0x000f24000c1e1500 */
[C---:B------:R-:W-:Y:S02]  /*9530*/  IMAD.WIDE R16, R0.reuse, 0x2, R16 ;  /* 0x0000000200107825 */ /* 0x040fe400078e0210 */
[----:B-----5:R-:W-:Y:S02]  /*9540*/  STL [R1+0x2e68], R26 ;  /* 0x002e681a01007387 */ /* 0x020fe40000100800 */
[C---:B------:R-:W-:Y:S02]  /*9550*/  IMAD.WIDE R12, R0.reuse, 0x2, R8 ;  /* 0x00000002000c7825 */ /* 0x040fe400078e0208 */
[----:B------:R3:W5:Y:S04]  /*9560*/  LDG.E.U16 R5, desc[UR8][R16.64] ;  /* 0x0000000810057981 */ /* 0x000768000c1e1500 */
[----:B--2---:R0:W-:Y:S04]  /*9570*/  STL [R1+0x2e6c], R3 ;  /* 0x002e6c0301007387 */ /* 0x0041e80000100800 */
[----:B------:R-:W2:Y:S01]  /*9580*/  LDL.64 R8, [R1+0x898] ;  /* 0x0008980001087983 */ /* 0x000ea20000100a00 */
[----:B---3--:R-:W-:-:S03]  /*9590*/  IMAD.WIDE R16, R0, 0x2, R22 ;  /* 0x0000000200107825 */ /* 0x008fc600078e0216 */
[----:B------:R-:W3:Y:S04]  /*95a0*/  LDL.64 R20, [R1+0x8b8] ;  /* 0x0008b80001147983 */ /* 0x000ee80000100a00 */
[----:B0-----:R-:W5:Y:S04]  /*95b0*/  LDL.64 R2, [R1+0x878] ;  /* 0x0008780001027983 */ /* 0x001f680000100a00 */
[----:B------:R-:W5:Y:S01]  /*95c0*/  LDG.E.U16 R23, desc[UR8][R12.64] ;  /* 0x000000080c177981 */ /* 0x000f62000c1e1500 */
[----:B------:R-:W-:-:S03]  /*95d0*/  IMAD.WIDE R14, R0, 0x2, R24 ;  /* 0x00000002000e7825 */ /* 0x000fc600078e0218 */
[----:B------:R-:W5:Y:S04]  /*95e0*/  LDG.E.U16 R27, desc[UR8][R16.64] ;  /* 0x00000008101b7981 */ /* 0x000f68000c1e1500 */
[----:B------:R-:W5:Y:S04]  /*95f0*/  LDG.E.U16 R25, desc[UR8][R14.64] ;  /* 0x000000080e197981 */ /* 0x000f68000c1e1500 */
[----:B------:R2:W5:Y:S04]  /*9600*/  LDG.E.U16 R29, desc[UR8][R18.64] ;  /* 0x00000008121d7981 */ /* 0x000568000c1e1500 */
[----:B----4-:R0:W-:Y:S04]  /*9610*/  STL [R1+0x2e70], R11 ;  /* 0x002e700b01007387 */ /* 0x0101e80000100800 */
[----:B------:R-:W4:Y:S04]  /*9620*/  LDL.64 R12, [R1+0x8f8] ;  /* 0x0008f800010c7983 */ /* 0x000f280000100a00 */
[----:B0-----:R-:W4:Y:S01]  /*9630*/  LDL.64 R10, [R1+0x8d8] ;  /* 0x0008d800010a7983 */ /* 0x001f220000100a00 */
[----:B--2---:R-:W-:-:S04]  /*9640*/  IMAD.WIDE R18, R0, 0x2, R8 ;  /* 0x0000000200127825 */ /* 0x004fc800078e0208 */
[----:B---3--:R-:W-:-:S04]  /*9650*/  IMAD.WIDE R16, R0, 0x2, R20 ;  /* 0x0000000200107825 */ /* 0x008fc800078e0214 */
[C---:B-----5:R-:W-:Y:S01]  /*9660*/  IMAD.WIDE R20, R0.reuse, 0x2, R2 ;  /* 0x0000000200147825 */ /* 0x060fe200078e0202 */
[----:B------:R-:W-:Y:S04]  /*9670*/  STL [R1+0x2e74], R23 ;  /* 0x002e741701007387 */ /* 0x000fe80000100800 */
[----:B------:R-:W-:Y:S04]  /*9680*/  STL [R1+0x2e78], R25 ;  /* 0x002e781901007387 */ /* 0x000fe80000100800 */
[----:B------:R-:W-:Y:S04]  /*9690*/  STL [R1+0x2e7c], R27 ;  /* 0x002e7c1b01007387 */ /* 0x000fe80000100800 */
[----:B------:R-:W2:Y:S04]  /*96a0*/  LDL.LU R2, [R1+0x30] ;  /* 0x0000300001027983 */ /* 0x000ea80000300800 */
[----:B------:R-:W3:Y:S04]  /*96b0*/  LDL.LU R22, [R1+0x2c] ;  /* 0x00002c0001167983 */ /* 0x000ee80000300800 */
[----:B------:R0:W-:Y:S04]  /*96c0*/  STL [R1], R5 ;  /* 0x0000000501007387 */ /* 0x0001e80000100800 */
[----:B------:R-:W5:Y:S04]  /*96d0*/  LDL.LU R28, [R1+0x28] ;  /* 0x00002800011c7983 */ /* 0x000f680000300800 */
[----:B------:R-:W2:Y:S04]  /*96e0*/  LDL.LU R8, [R1+0x24] ;  /* 0x0000240001087983 */ /* 0x000ea80000300800 */
[----:B------:R-:W2:Y:S01]  /*96f0*/  LDL.LU R9, [R1+0x20] ;  /* 0x0000200001097983 */ /* 0x000ea20000300800 */
[----:B----4-:R-:W-:-:S04]  /*9700*/  IMAD.WIDE R12, R0, 0x2, R12 ;  /* 0x00000002000c7825 */ /* 0x010fc800078e020c */
[----:B------:R-:W-:Y:S02]  /*9710*/  IMAD.WIDE R14, R0, 0x2, R10 ;  /* 0x00000002000e7825 */ /* 0x000fe400078e020a */
[----:B------:R-:W4:Y:S01]  /*9720*/  LDG.E.U16 R12, desc[UR8][R12.64] ;  /* 0x000000080c0c7981 */ /* 0x000f22000c1e1500 */
[----:B------:R-:W1:Y:S03]  /*9730*/  S2R R0, SR_TID.X ;  /* 0x0000000000007919 */ /* 0x000e660000002100 */
[----:B------:R-:W4:Y:S04]  /*9740*/  LDG.E.U16 R14, desc[UR8][R14.64] ;  /* 0x000000080e0e7981 */ /* 0x000f28000c1e1500 */
[----:B------:R-:W4:Y:S04]  /*9750*/  LDG.E.U16 R13, desc[UR8][R16.64] ;  /* 0x00000008100d7981 */ /* 0x000f28000c1e1500 */
[----:B------:R-:W4:Y:S04]  /*9760*/  LDL.LU R10, [R1+0x1c] ;  /* 0x00001c00010a7983 */ /* 0x000f280000300800 */
[----:B------:R-:W4:Y:S04]  /*9770*/  LDG.E.U16 R15, desc[UR8][R18.64] ;  /* 0x00000008120f7981 */ /* 0x000f28000c1e1500 */
[----:B------:R1:W4:Y:S04]  /*9780*/  LDG.E.U16 R16, desc[UR8][R20.64] ;  /* 0x0000000814107981 */ /* 0x000328000c1e1500 */
[----:B0-----:R-:W4:Y:S04]  /*9790*/  LDL.LU R5, [R1+0x18] ;  /* 0x0000180001057983 */ /* 0x001f280000300800 */
[----:B------:R-:W4:Y:S01]  /*97a0*/  LDL.LU R24, [R1+0x10] ;  /* 0x0000100001187983 */ /* 0x000f220000300800 */
[C---:B-1----:R-:W-:Y:S01]  /*97b0*/  IMAD.SHL.U32 R20, R0.reuse, 0x2, RZ ;  /* 0x0000000200147824 */ /* 0x042fe200078e00ff */
[----:B------:R-:W-:-:S02]  /*97c0*/  LOP3.LUT R18, R0, 0xff, RZ, 0xc0, !PT ;  /* 0x000000ff00127812 */ /* 0x000fc400078ec0ff */
[----:B------:R-:W4:Y:S01]  /*97d0*/  LDL.LU R27, [R1+0x88] ;  /* 0x00008800011b7983 */ /* 0x000f220000300800 */
[--C-:B------:R-:W-:Y:S02]  /*97e0*/  SHF.R.S32.HI R21, RZ, 0x8, R0.reuse ;  /* 0x00000008ff157819 */ /* 0x100fe40000011400 */
[----:B------:R-:W-:Y:S01]  /*97f0*/  LOP3.LUT R19, R0, 0x7, RZ, 0xc0, !PT ;  /* 0x0000000700137812 */ /* 0x000fe200078ec0ff */
[----:B------:R-:W-:Y:S01]  /*9800*/  IMAD.SHL.U32 R18, R18, 0x2, RZ ;  /* 0x0000000212127824 */ /* 0x000fe200078e00ff */
[----:B------:R-:W-:Y:S01]  /*9810*/  LOP3.LUT R17, R20, 0x10, RZ, 0xc0, !PT ;  /* 0x0000001014117812 */ /* 0x000fe200078ec0ff */
[----:B------:R-:W4:Y:S01]  /*9820*/  LDL.LU R25, [R1+0x78] ;  /* 0x0000780001197983 */ /* 0x000f220000300800 */
[----:B------:R-:W-:Y:S01]  /*9830*/  SHF.L.U32 R3, R0, 0x8, RZ ;  /* 0x0000000800037819 */ /* 0x000fe200000006ff */
[----:B------:R-:W-:Y:S01]  /*9840*/  IMAD R19, R19, 0x210, RZ ;  /* 0x0000021013137824 */ /* 0x000fe200078e02ff */
[----:B------:R-:W-:Y:S01]  /*9850*/  SGXT R21, R21, 0x1 ;  /* 0x000000011515781a */ /* 0x000fe20000000200 */
[----:B------:R-:W4:Y:S01]  /*9860*/  LDL.LU R23, [R1+0x74] ;  /* 0x0000740001177983 */ /* 0x000f220000300800 */
[----:B------:R-:W-:-:S02]  /*9870*/  LOP3.LUT R0, R17, 0x1e0, R0, 0xf8, !PT ;  /* 0x000001e011007812 */ /* 0x000fc400078ef800 */
[----:B------:R-:W-:Y:S01]  /*9880*/  LOP3.LUT R17, R18, 0x210, R21, 0x78, !PT ;  /* 0x0000021012117812 */ /* 0x000fe200078e7815 */
[----:B------:R-:W4:Y:S01]  /*9890*/  LDL.LU R11, [R1+0x64] ;  /* 0x00006400010b7983 */ /* 0x000f220000300800 */
[----:B------:R-:W-:Y:S02]  /*98a0*/  LOP3.LUT R21, R3, 0x1000, RZ, 0xc0, !PT ;  /* 0x0000100003157812 */ /* 0x000fe400078ec0ff */
[C---:B------:R-:W-:Y:S01]  /*98b0*/  LOP3.LUT R18, R19.reuse, R0, RZ, 0x3c, !PT ;  /* 0x0000000013127212 */ /* 0x040fe200078e3cff */
[----:B------:R-:W4:Y:S01]  /*98c0*/  LDL.LU R3, [R1+0x60] ;  /* 0x0000600001037983 */ /* 0x000f220000300800 */
[----:B------:R-:W-:-:S03]  /*98d0*/  LOP3.LUT R0, R19, 0x30, R20, 0x78, !PT ;  /* 0x0000003013007812 */ /* 0x000fc600078e7814 */
[----:B------:R-:W4:Y:S04]  /*98e0*/  LDL.LU R26, [R1+0x58] ;  /* 0x00005800011a7983 */ /* 0x000f280000300800 */
[----:B------:R-:W4:Y:S04]  /*98f0*/  LDL.LU R19, [R1+0x4c] ;  /* 0x00004c0001137983 */ /* 0x000f280000300800 */
[----:B------:R-:W4:Y:S01]  /*9900*/  LDL.LU R20, [R1+0x38] ;  /* 0x0000380001147983 */ /* 0x000f220000300800 */
[----:B------:R-:W0:Y:S01]  /*9910*/  S2UR UR7, SR_CgaCtaId ;  /* 0x00000000000779c3 */ /* 0x000e220000008800 */
[----:B------:R-:W-:-:S02]  /*9920*/  UMOV UR5, 0x400 ;  /* 0x0000040000057882 */ /* 0x000fc40000000000 */
[----:B0-----:R-:W-:-:S05]  /*9930*/  ULEA UR5, UR7, UR5, 0x18 ;  /* 0x0000000507057291 */ /* 0x001fca000f8ec0ff */
[----:B------:R-:W-:Y:S06]  /*9940*/  BAR.SYNC.DEFER_BLOCKING 0x0 ;  /* 0x0000000000007b1d */ /* 0x000fec0000010000 */
[----:B--2---:R-:W-:Y:S04]  /*9950*/  STS.U16 [R17+UR5+0x22000], R2 ;  /* 0x0220000211007988 */ /* 0x004fe80008000405 */
[----:B---3--:R-:W-:Y:S04]  /*9960*/  STS.U16 [R17+UR5+0x23000], R22 ;  /* 0x0230001611007988 */ /* 0x008fe80008000405 */
[----:B-----5:R-:W-:Y:S04]  /*9970*/  STS.U16 [R17+UR5+0x24000], R28 ;  /* 0x0240001c11007988 */ /* 0x020fe80008000405 */
[----:B------:R-:W-:Y:S04]  /*9980*/  STS.U16 [R17+UR5+0x25000], R8 ;  /* 0x0250000811007988 */ /* 0x000fe80008000405 */
[----:B------:R-:W-:Y:S04]  /*9990*/  STS.U16 [R17+UR5+0x26000], R9 ;  /* 0x0260000911007988 */ /* 0x000fe80008000405 */
[----:B----4-:R-:W-:Y:S04]  /*99a0*/  STS.U16 [R17+UR5+0x27000], R10 ;  /* 0x0270000a11007988 */ /* 0x010fe80008000405 */
[----:B------:R-:W-:Y:S04]  /*99b0*/  STS.U16 [R17+UR5+0x28000], R5 ;  /* 0x0280000511007988 */ /* 0x000fe80008000405 */
[----:B------:R-:W-:Y:S04]  /*99c0*/  STS.U16 [R17+UR5+0x29000], R24 ;  /* 0x0290001811007988 */ /* 0x000fe80008000405 */
[----:B------:R0:W-:Y:S02]  /*99d0*/  STS.U16 [R17+UR5+0x20000], R19 ;  /* 0x0200001311007988 */ /* 0x0001e40008000405 */
[----:B0-----:R-:W-:-:S02]  /*99e0*/  IADD3 R19, PT, PT, R18, UR5, R21 ;  /* 0x0000000512137c10 */ /* 0x001fc4000fffe015 */
[----:B------:R-:W2:Y:S04]  /*99f0*/  LDL.LU R18, [R1+0x4] ;  /* 0x0000040001127983 */ /* 0x000ea80000300800 */
[----:B------:R0:W-:Y:S04]  /*9a00*/  STL [R1+0x2a0], R19 ;  /* 0x0002a01301007387 */ /* 0x0001e80000100800 */
[----:B------:R-:W3:Y:S04]  /*9a10*/  LDL.LU R21, [R1+0x48] ;  /* 0x0000480001157983 */ /* 0x000ee80000300800 */
[----:B------:R1:W-:Y:S04]  /*9a20*/  STS.U16 [R17+UR5+0x21000], R20 ;  /* 0x0210001411007988 */ /* 0x0003e80008000405 */
[----:B0-----:R-:W4:Y:S04]  /*9a30*/  LDL.LU R19, [R1+0x3c] ;  /* 0x00003c0001137983 */ /* 0x001f280000300800 */
[----:B-1----:R-:W5:Y:S04]  /*9a40*/  LDL.LU R20, [R1+0xc] ;  /* 0x00000c0001147983 */ /* 0x002f680000300800 */
[----:B------:R-:W3:Y:S04]  /*9a50*/  LDL.LU R2, [R1+0x2e9c] ;  /* 0x002e9c0001027983 */ /* 0x000ee80000300800 */
[----:B------:R-:W3:Y:S04]  /*9a60*/  LDL.LU R22, [R1+0x2e98] ;  /* 0x002e980001167983 */ /* 0x000ee80000300800 */
[----:B------:R-:W3:Y:S04]  /*9a70*/  LDL.LU R28, [R1+0x2e94] ;  /* 0x002e9400011c7983 */ /* 0x000ee80000300800 */
[----:B------:R-:W3:Y:S04]  /*9a80*/  LDL.LU R8, [R1+0x2e90] ;  /* 0x002e900001087983 */ /* 0x000ee80000300800 */
[----:B------:R-:W4:Y:S04]  /*9a90*/  LDL.LU R9, [R1+0x2e8c] ;  /* 0x002e8c0001097983 */ /* 0x000f280000300800 */
[----:B------:R-:W5:Y:S04]  /*9aa0*/  LDL.LU R10, [R1+0x2e88] ;  /* 0x002e8800010a7983 */ /* 0x000f680000300800 */
[----:B------:R-:W5:Y:S04]  /*9ab0*/  LDL.LU R5, [R1+0x2e84] ;  /* 0x002e840001057983 */ /* 0x000f680000300800 */
[----:B------:R-:W5:Y:S04]  /*9ac0*/  LDL.LU R24, [R1+0x2e80] ;  /* 0x002e800001187983 */ /* 0x000f680000300800 */
[----:B--2---:R0:W-:Y:S02]  /*9ad0*/  STS.U16 [R17+UR5+0x2a000], R18 ;  /* 0x02a0001211007988 */ /* 0x0041e40008000405 */
[----:B0-----:R-:W-:-:S02]  /*9ae0*/  LOP3.LUT R18, R17, 0x20, RZ, 0x3c, !PT ;  /* 0x0000002011127812 */ /* 0x001fc400078e3cff */
[----:B---3--:R-:W-:Y:S04]  /*9af0*/  STS.U16 [R17+UR5+0x2f000], R8 ;  /* 0x02f0000811007988 */ /* 0x008fe80008000405 */
[----:B----4-:R-:W-:Y:S04]  /*9b00*/  STS.U16 [R17+UR5+0x2e000], R9 ;  /* 0x02e0000911007988 */ /* 0x010fe80008000405 */
[----:B-----5:R0:W-:Y:S04]  /*9b10*/  STS.U16 [R17+UR5+0x2b000], R24 ;  /* 0x02b0001811007988 */ /* 0x0201e80008000405 */
[----:B0-----:R-:W2:Y:S04]  /*9b20*/  LDL.LU R24, [R1+0x54] ;  /* 0x0000540001187983 */ /* 0x001ea80000300800 */
[----:B------:R-:W-:Y:S04]  /*9b30*/  STS.U16 [R17+UR5+0x2c000], R5 ;  /* 0x02c0000511007988 */ /* 0x000fe80008000405 */
[----:B------:R-:W-:Y:S04]  /*9b40*/  STS.U16 [R17+UR5+0x2d000], R10 ;  /* 0x02d0000a11007988 */ /* 0x000fe80008000405 */
[----:B------:R0:W-:Y:S04]  /*9b50*/  STS.U16 [R18+UR5+0x20400], R27 ;  /* 0x0204001b12007988 */ /* 0x0001e80008000405 */
[----:B------:R1:W-:Y:S04]  /*9b60*/  STS.U16 [R18+UR5+0x21400], R25 ;  /* 0x0214001912007988 */ /* 0x0003e80008000405 */
[----:B------:R3:W-:Y:S04]  /*9b70*/  STS.U16 [R18+UR5+0x22400], R23 ;  /* 0x0224001712007988 */ /* 0x0007e80008000405 */
[----:B0-----:R-:W4:Y:S04]  /*9b80*/  LDL.LU R27, [R1+0xa0] ;  /* 0x0000a000011b7983 */ /* 0x001f280000300800 */
[----:B-1----:R-:W5:Y:S04]  /*9b90*/  LDL.LU R25, [R1+0x98] ;  /* 0x0000980001197983 */ /* 0x002f680000300800 */
[----:B------:R0:W-:Y:S04]  /*9ba0*/  STS.U16 [R18+UR5+0x23400], R11 ;  /* 0x0234000b12007988 */ /* 0x0001e80008000405 */
[----:B---3--:R-:W3:Y:S04]  /*9bb0*/  LDL.LU R23, [R1+0x90] ;  /* 0x0000900001177983 */ /* 0x008ee80000300800 */
[----:B------:R1:W-:Y:S04]  /*9bc0*/  STS.U16 [R18+UR5+0x24400], R3 ;  /* 0x0244000312007988 */ /* 0x0003e80008000405 */
[----:B0-----:R-:W3:Y:S04]  /*9bd0*/  LDL.LU R11, [R1+0x84] ;  /* 0x00008400010b7983 */ /* 0x001ee80000300800 */
[----:B------:R0:W-:Y:S04]  /*9be0*/  STS.U16 [R18+UR5+0x25400], R26 ;  /* 0x0254001a12007988 */ /* 0x0001e80008000405 */
[----:B-1----:R-:W3:Y:S04]  /*9bf0*/  LDL.LU R3, [R1+0x7c] ;  /* 0x00007c0001037983 */ /* 0x002ee80000300800 */
[----:B0-----:R-:W3:Y:S04]  /*9c00*/  LDL.LU R26, [R1+0x6c] ;  /* 0x00006c00011a7983 */ /* 0x001ee80000300800 */
[----:B------:R-:W3:Y:S04]  /*9c10*/  LDL.LU R8, [R1+0x80] ;  /* 0x0000800001087983 */ /* 0x000ee80000300800 */
[----:B------:R-:W3:Y:S04]  /*9c20*/  LDL.LU R9, [R1+0x70] ;  /* 0x0000700001097983 */ /* 0x000ee80000300800 */
[----:B------:R-:W3:Y:S04]  /*9c30*/  LDL.LU R10, [R1+0x68] ;  /* 0x00006800010a7983 */ /* 0x000ee80000300800 */
[----:B------:R-:W-:Y:S04]  /*9c40*/  STS.U16 [R18+UR5+0x27400], R21 ;  /* 0x0274001512007988 */ /* 0x000fe80008000405 */
[----:B------:R-:W-:Y:S01]  /*9c50*/  STS.U16 [R18+UR5+0x28400], R19 ;  /* 0x0284001312007988 */ /* 0x000fe20008000405 */
[----:B------:R-:W-:-:S03]  /*9c60*/  LOP3.LUT R5, R17, 0x40, RZ, 0x3c, !PT ;  /* 0x0000004011057812 */ /* 0x000fc600078e3cff */
[----:B------:R-:W-:Y:S04]  /*9c70*/  STS.U16 [R18+UR5+0x29400], R20 ;  /* 0x0294001412007988 */ /* 0x000fe80008000405 */
[----:B------:R-:W-:Y:S04]  /*9c80*/  STS.U16 [R18+UR5+0x2a400], R28 ;  /* 0x02a4001c12007988 */ /* 0x000fe80008000405 */
[----:B------:R-:W-:Y:S04]  /*9c90*/  STS.U16 [R18+UR5+0x2b400], R22 ;  /* 0x02b4001612007988 */ /* 0x000fe80008000405 */
[----:B------:R-:W-:Y:S04]  /*9ca0*/  STS.U16 [R18+UR5+0x2c400], R2 ;  /* 0x02c4000212007988 */ /* 0x000fe80008000405 */
[----:B------:R-:W-:Y:S04]  /*9cb0*/  STS.U16 [R18+UR5+0x2d400], R7 ;  /* 0x02d4000712007988 */ /* 0x000fe80008000405 */
[----:B------:R-:W-:Y:S04]  /*9cc0*/  STS.U16 [R18+UR5+0x2e400], R6 ;  /* 0x02e4000612007988 */ /* 0x000fe80008000405 */
[----:B------:R-:W-:Y:S04]  /*9cd0*/  STS.U16 [R18+UR5+0x2f400], R4 ;  /* 0x02f4000412007988 */ /* 0x000fe80008000405 */
[----:B--2---:R0:W-:Y:S04]  /*9ce0*/  STS.U16 [R18+UR5+0x26400], R24 ;  /* 0x0264001812007988 */ /* 0x0041e80008000405 */
[----:B0-----:R-:W2:Y:S04]  /*9cf0*/  LDL.LU R24, [R1+0x50] ;  /* 0x0000500001187983 */ /* 0x001ea80000300800 */
[----:B------:R-:W2:Y:S04]  /*9d00*/  LDL.LU R21, [R1+0x40] ;  /* 0x0000400001157983 */ /* 0x000ea80000300800 */
[----:B------:R-:W2:Y:S04]  /*9d10*/  LDL.LU R19, [R1+0x14] ;  /* 0x0000140001137983 */ /* 0x000ea80000300800 */
[----:B------:R-:W2:Y:S04]  /*9d20*/  LDL.LU R20, [R1] ;  /* 0x0000000001147983 */ /* 0x000ea80000300800 */
[----:B------:R-:W2:Y:S04]  /*9d30*/  LDL.LU R28, [R1+0x8c] ;  /* 0x00008c00011c7983 */ /* 0x000ea80000300800 */
[----:B------:R-:W2:Y:S04]  /*9d40*/  LDL.LU R22, [R1+0x94] ;  /* 0x0000940001167983 */ /* 0x000ea80000300800 */
[----:B------:R-:W2:Y:S04]  /*9d50*/  LDL.LU R2, [R1+0x8] ;  /* 0x0000080001027983 */ /* 0x000ea80000300800 */
[----:B------:R-:W2:Y:S04]  /*9d60*/  LDL.LU R7, [R1+0x9c] ;  /* 0x00009c0001077983 */ /* 0x000ea80000300800 */
[----:B------:R-:W2:Y:S04]  /*9d70*/  LDL.LU R6, [R1+0x34] ;  /* 0x0000340001067983 */ /* 0x000ea80000300800 */
[----:B------:R-:W2:Y:S04]  /*9d80*/  LDL.LU R4, [R1+0x5c] ;  /* 0x00005c0001047983 */ /* 0x000ea80000300800 */
[----:B------:R-:W2:Y:S04]  /*9d90*/  LDL.LU R18, [R1+0x44] ;  /* 0x0000440001127983 */ /* 0x000ea80000300800 */
[----:B----4-:R0:W-:Y:S04]  /*9da0*/  STS.U16 [R5+UR5+0x20800], R27 ;  /* 0x0208001b05007988 */ /* 0x0101e80008000405 */
[----:B-----5:R1:W-:Y:S04]  /*9db0*/  STS.U16 [R5+UR5+0x21800], R25 ;  /* 0x0218001905007988 */ /* 0x0203e80008000405 */
[----:B---3--:R3:W-:Y:S04]  /*9dc0*/  STS.U16 [R5+UR5+0x22800], R23 ;  /* 0x0228001705007988 */ /* 0x0087e80008000405 */
[----:B0-----:R-:W4:Y:S04]  /*9dd0*/  LDL.LU R27, [R1+0x2e7c] ;  /* 0x002e7c00011b7983 */ /* 0x001f280000300800 */
[----:B-1----:R-:W5:Y:S04]  /*9de0*/  LDL.LU R25, [R1+0x2e78] ;  /* 0x002e780001197983 */ /* 0x002f680000300800 */
[----:B---3--:R-:W3:Y:S04]  /*9df0*/  LDL.LU R23, [R1+0x2e74] ;  /* 0x002e740001177983 */ /* 0x008ee80000300800 */
[----:B------:R0:W-:Y:S04]  /*9e00*/  STS.U16 [R5+UR5+0x23800], R11 ;  /* 0x0238000b05007988 */ /* 0x0001e80008000405 */
[----:B------:R1:W-:Y:S04]  /*9e10*/  STS.U16 [R5+UR5+0x24800], R3 ;  /* 0x0248000305007988 */ /* 0x0003e80008000405 */
[----:B------:R1:W-:Y:S04]  /*9e20*/  STS.U16 [R5+UR5+0x25800], R26 ;  /* 0x0258001a05007988 */ /* 0x0003e80008000405 */
[----:B0-----:R-:W3:Y:S04]  /*9e30*/  LDL.LU R11, [R1+0x2e70] ;  /* 0x002e7000010b7983 */ /* 0x001ee80000300800 */
[----:B-1----:R-:W3:Y:S04]  /*9e40*/  LDL.LU R3, [R1+0x2e6c] ;  /* 0x002e6c0001037983 */ /* 0x002ee80000300800 */
[----:B------:R-:W3:Y:S04]  /*9e50*/  LDL.LU R26, [R1+0x2e68] ;  /* 0x002e6800011a7983 */ /* 0x000ee80000300800 */
[----:B--2---:R0:W-:Y:S02]  /*9e60*/  STS.U16 [R5+UR5+0x29800], R2 ;  /* 0x0298000205007988 */ /* 0x0041e40008000405 */
[----:B0-----:R-:W-:-:S02]  /*9e70*/  LOP3.LUT R2, R17, 0x60, RZ, 0x3c, !PT ;  /* 0x0000006011027812 */ /* 0x001fc400078e3cff */
[----:B------:R-:W-:Y:S04]  /*9e80*/  STS.U16 [R5+UR5+0x28800], R6 ;  /* 0x0288000605007988 */ /* 0x000fe80008000405 */
[----:B------:R-:W-:Y:S04]  /*9e90*/  STS.U16 [R5+UR5+0x26800], R4 ;  /* 0x0268000405007988 */ /* 0x000fe80008000405 */
[----:B------:R-:W-:Y:S04]  /*9ea0*/  STS.U16 [R5+UR5+0x27800], R18 ;  /* 0x0278001205007988 */ /* 0x000fe80008000405 */
[----:B----4-:R-:W-:Y:S04]  /*9eb0*/  STS.U16 [R5+UR5+0x2f800], R27 ;  /* 0x02f8001b05007988 */ /* 0x010fe80008000405 */
[----:B-----5:R-:W-:Y:S04]  /*9ec0*/  STS.U16 [R5+UR5+0x2e800], R25 ;  /* 0x02e8001905007988 */ /* 0x020fe80008000405 */
[----:B---3--:R-:W-:Y:S04]  /*9ed0*/  STS.U16 [R5+UR5+0x2d800], R23 ;  /* 0x02d8001705007988 */ /* 0x008fe80008000405 */
[----:B------:R-:W-:Y:S04]  /*9ee0*/  STS.U16 [R5+UR5+0x2c800], R11 ;  /* 0x02c8000b05007988 */ /* 0x000fe80008000405 */
[----:B------:R-:W-:Y:S04]  /*9ef0*/  STS.U16 [R5+UR5+0x2b800], R3 ;  /* 0x02b8000305007988 */ /* 0x000fe80008000405 */
[----:B------:R-:W-:Y:S04]  /*9f00*/  STS.U16 [R5+UR5+0x2a800], R26 ;  /* 0x02a8001a05007988 */ /* 0x000fe80008000405 */
[----:B------:R0:W-:Y:S04]  /*9f10*/  STS.U16 [R2+UR5+0x2ac00], R29 ;  /* 0x02ac001d02007988 */ /* 0x0001e80008000405 */
[----:B0-----:R-:W2:Y:S04]  /*9f20*/  LDL R29, [R1+0x2a0] ;  /* 0x0002a000011d7983 */ /* 0x001ea80000100800 */
        /* <DEDUP_REMOVED lines=14> */
[----:B------:R-:W-:Y:S01]  /*a010*/  STS.U16 [R2+UR5+0x2fc00], R16 ;  /* 0x02fc001002007988 */ /* 0x000fe20008000405 */
[----:B------:R-:W-:Y:S06]  /*a020*/  BAR.SYNC.DEFER_BLOCKING 0x0 ;  /* 0x0000000000007b1d */ /* 0x000fec0000010000 */
[----:B------:R-:W0:Y:S04]  /*a030*/  LDSM.16.M88.4 R20, [R0+UR5+0x22000] ;  /* 0x022000050014783b */ /* 0x000e280008000200 */
[----:B------:R-:W-:Y:S04]  /*a040*/  LDSM.16.M88.4 R16, [R0+UR5+0x20000] ;  /* 0x020000050010783b */ /* 0x000fe80008000200 */
[----:B------:R-:W-:Y:S01]  /*a050*/  LDSM.16.M88.4 R4, [R0+UR5+0x21000] ;  /* 0x021000050004783b */ /* 0x000fe20008000200 */
[----:B0-----:R-:W-:Y:S01]  /*a060*/  MOV R3, R20 ;  /* 0x0000001400037202 */ /* 0x001fe20000000f00 */
[----:B------:R-:W-:-:S02]  /*a070*/  IMAD.MOV.U32 R2, RZ, RZ, R21 ;  /* 0x000000ffff027224 */ /* 0x000fc400078e0015 */
[----:B--2---:R-:W0:Y:S04]  /*a080*/  LDSM.16.MT88.4 R8, [R29+0x2000] ;  /* 0x002000001d08783b */ /* 0x004e280000004200 */
[----:B------:R-:W-:Y:S04]  /*a090*/  LDSM.16.MT88.4 R12, [R29] ;  /* 0x000000001d0c783b */ /* 0x000fe80000004200 */
[----:B0-----:R-:W-:Y:S04]  /*a0a0*/  STL.64 [R1+0x2e60], R10 ;  /* 0x002e600a01007387 */ /* 0x001fe80000100a00 */
[----:B------:R-:W-:Y:S04]  /*a0b0*/  STL.64 [R1+0x2e58], R8 ;  /* 0x002e580801007387 */ /* 0x000fe80000100a00 */
[----:B------:R-:W0:Y:S04]  /*a0c0*/  LDSM.16.M88.4 R8, [R0+UR5+0x23000] ;  /* 0x023000050008783b */ /* 0x000e280008000200 */
[----:B------:R0:W-:Y:S04]  /*a0d0*/  STL [R1+0x2de8], R29 ;  /* 0x002de81d01007387 */ /* 0x0001e80000100800 */
[----:B------:R-:W-:Y:S01]  /*a0e0*/  STL.64 [R1+0x38], R22 ;  /* 0x0000381601007387 */ /* 0x000fe20000100a00 */
[----:B0-----:R-:W-:-:S03]  /*a0f0*/  MOV R29, R8 ;  /* 0x00000008001d7202 */ /* 0x001fc60000000f00 */
[----:B------:R-:W-:Y:S01]  /*a100*/  STL.64 [R1+0x28], R10 ;  /* 0x0000280a01007387 */ /* 0x000fe20000100a00 */
[----:B------:R-:W-:-:S03]  /*a110*/  IMAD.MOV.U32 R28, RZ, RZ, R9 ;  /* 0x000000ffff1c7224 */ /* 0x000fc600078e0009 */
[----:B------:R-:W0:Y:S01]  /*a120*/  LDSM.16.M88.4 R8, [R0+UR5+0x24000] ;  /* 0x024000050008783b */ /* 0x000e220008000200 */
[----:B------:R-:W-:Y:S01]  /*a130*/  HMMA.16816.F32.BF16 R24, R12, R16, RZ ;  /* 0x000000100c18723c */ /* 0x000fe200000418ff */
[----:B------:R-:W-:Y:S01]  /*a140*/  MOV R16, R3 ;  /* 0x0000000300107202 */ /* 0x000fe20000000f00 */
[----:B------:R-:W-:Y:S01]  /*a150*/  IMAD.MOV.U32 R17, RZ, RZ, R2 ;  /* 0x000000ffff117224 */ /* 0x000fe200078e0002 */
[----:B0-----:R-:W-:Y:S01]  /*a160*/  MOV R3, R8 ;  /* 0x0000000800037202 */ /* 0x001fe20000000f00 */
[----:B------:R-:W-:Y:S01]  /*a170*/  STL.64 [R1+0x18], R10 ;  /* 0x0000180a01007387 */ /* 0x000fe20000100a00 */
[----:B------:R-:W-:-:S03]  /*a180*/  IMAD.MOV.U32 R2, RZ, RZ, R9 ;  /* 0x000000ffff027224 */ /* 0x000fc600078e0009 */
[----:B------:R-:W0:Y:S01]  /*a190*/  LDSM.16.M88.4 R8, [R0+UR5+0x25000] ;  /* 0x025000050008783b */ /* 0x000e220008000200 */
[----:B------:R-:W-:Y:S01]  /*a1a0*/  HMMA.16816.F32.BF16 R20, R12, R4, RZ ;  /* 0x000000040c14723c */ /* 0x000fe200000418ff */
[----:B------:R-:W-:Y:S01]  /*a1b0*/  MOV R4, R3 ;  /* 0x0000000300047202 */ /* 0x000fe20000000f00 */
[----:B------:R-:W-:Y:S01]  /*a1c0*/  IMAD.MOV.U32 R5, RZ, RZ, R2 ;  /* 0x000000ffff057224 */ /* 0x000fe200078e0002 */
[----:B0-----:R0:W-:Y:S01]  /*a1d0*/  STL.64 [R1+0x8], R10 ;  /* 0x0000080a01007387 */ /* 0x0011e20000100a00 */
[----:B------:R-:W-:Y:S01]  /*a1e0*/  MOV R3, R8 ;  /* 0x0000000800037202 */ /* 0x000fe20000000f00 */
[----:B------:R-:W-:Y:S02]  /*a1f0*/  IMAD.MOV.U32 R2, RZ, RZ, R9 ;  /* 0x000000ffff027224 */ /* 0x000fe400078e0009 */
[----:B0-----:R-:W2:Y:S04]  /*a200*/  LDL.LU.64 R10, [R1+0x2e60] ;  /* 0x002e6000010a7983 */ /* 0x001ea80000300a00 */
[----:B------:R-:W2:Y:S02]  /*a210*/  LDL.LU.64 R8, [R1+0x2e58] ;  /* 0x002e580001087983 */ /* 0x000ea40000300a00 */
[----:B--2---:R-:W-:-:S15]  /*a220*/  HMMA.16816.F32.BF16 R24, R8, R18, R24 ;  /* 0x000000120818723c */ /* 0x004fde0000041818 */
[----:B------:R-:W-:-:S04]  /*a230*/  NOP ;  /* 0x0000000000007918 */ /* 0x000fc80000000000 */
[----:B------:R0:W-:Y:S02]  /*a240*/  STL.64 [R1+0x110], R24 ;  /* 0x0001101801007387 */ /* 0x0001e40000100a00 */
[----:B0-----:R-:W-:Y:S01]  /*a250*/  MOV R24, R4 ;  /* 0x0000000400187202 */ /* 0x001fe20000000f00 */
[----:B------:R-:W-:Y:S02]  /*a260*/  IMAD.MOV.U32 R25, RZ, RZ, R5 ;  /* 0x000000ffff197224 */ /* 0x000fe400078e0005 */
[----:B------:R-:W-:Y:S01]  /*a270*/  HMMA.16816.F32.BF16 R4, R8, R6, R20 ;  /* 0x000000060804723c */ /* 0x000fe20000041814 */
[----:B------:R-:W-:-:S15]  /*a280*/  STL.64 [R1+0x118], R26 ;  /* 0x0001181a01007387 */ /* 0x000fde0000100a00 */
[----:B------:R-:W-:-:S03]  /*a290*/  NOP ;  /* 0x0000000000007918 */ /* 0x000fc60000000000 */
[----:B------:R-:W-:Y:S04]  /*a2a0*/  STL.64 [R1+0x100], R4 ;  /* 0x0001000401007387 */ /* 0x000fe80000100a00 */
[----:B------:R-:W-:Y:S04]  /*a2b0*/  STL.64 [R1+0x108], R6 ;  /* 0x0001080601007387 */ /* 0x000fe80000100a00 */
[----:B------:R-:W-:Y:S04]  /*a2c0*/  STL.64 [R1+0x2e50], R10 ;  /* 0x002e500a01007387 */ /* 0x000fe80000100a00 */
[----:B------:R-:W-:Y:S04]  /*a2d0*/  STL.64 [R1+0x2e48], R8 ;  /* 0x002e480801007387 */ /* 0x000fe80000100a00 */
[----:B------:R-:W0:Y:S04]  /*a2e0*/  LDSM.16.M88.4 R8, [R0+UR5+0x26000] ;  /* 0x026000050008783b */ /* 0x000e280008000200 */
[----:B0-----:R-:W-:Y:S04]  /*a2f0*/  STL.64 [R1+0x60], R8 ;  /* 0x0000600801007387 */ /* 0x001fe80000100a00 */
[----:B------:R-:W-:Y:S04]  /*a300*/  STL.64 [R1+0x68], R10 ;  /* 0x0000680a01007387 */ /* 0x000fe80000100a00 */
[----:B------:R-:W0:Y:S04]  /*a310*/  LDSM.16.M88.4 R8, [R0+UR5+0x27000] ;  /* 0x027000050008783b */ /* 0x000e280008000200 */
[----:B0-----:R-:W-:Y:S04]  /*a320*/  STL.64 [R1+0x40], R8 ;  /* 0x0000400801007387 */ /* 0x001fe80000100a00 */
[----:B------:R-:W-:Y:S04]  /*a330*/  STL.64 [R1+0x48], R10 ;  /* 0x0000480a01007387 */ /* 0x000fe80000100a00 */
[----:B------:R-:W0:Y:S01]  /*a340*/  LDSM.16.M88.4 R8, [R0+UR5+0x28000] ;  /* 0x028000050008783b */ /* 0x000e220008000200 */
[----:B------:R-:W-:Y:S01]  /*a350*/  IMAD.MOV.U32 R21, RZ, RZ, R28 ;  /* 0x000000ffff157224 */ /* 0x000fe200078e001c */
[----:B------:R-:W-:-:S02]  /*a360*/  MOV R4, R3 ;  /* 0x0000000300047202 */ /* 0x000fc40000000f00 */
[----:B0-----:R-:W-:Y:S01]  /*a370*/  MOV R28, R10 ;  /* 0x0000000a001c7202 */ /* 0x001fe20000000f00 */
[----:B------:R-:W-:Y:S01]  /*a380*/  STL.64 [R1+0x90], R8 ;  /* 0x0000900801007387 */ /* 0x000fe20000100a00 */
[----:B------:R-:W-:-:S03]  /*a390*/  IMAD.MOV.U32 R3, RZ, RZ, R11 ;  /* 0x000000ffff037224 */ /* 0x000fc600078e000b */
[----:B------:R-:W0:Y:S01]  /*a3a0*/  LDSM.16.M88.4 R8, [R0+UR5+0x29000] ;  /* 0x029000050008783b */ /* 0x000e220008000200 */
[----:B------:R-:W-:-:S03]  /*a3b0*/  MOV R20, R29 ;  /* 0x0000001d00147202 */ /* 0x000fc60000000f00 */
[----:B------:R-:W-:Y:S04]  /*a3c0*/  STL [R1+0x2df0], R3 ;  /* 0x002df00301007387 */ /* 0x000fe80000100800 */
[----:B------:R1:W-:Y:S01]  /*a3d0*/  STL [R1+0x2dec], R28 ;  /* 0x002dec1c01007387 */ /* 0x0003e20000100800 */
[----:B0-----:R-:W-:-:S03]  /*a3e0*/  MOV R29, R8 ;  /* 0x00000008001d7202 */ /* 0x001fc60000000f00 */
[----:B------:R-:W-:Y:S01]  /*a3f0*/  STL.64 [R1+0x88], R10 ;  /* 0x0000880a01007387 */ /* 0x000fe20000100a00 */
[----:B-1----:R-:W-:-:S03]  /*a400*/  IMAD.MOV.U32 R28, RZ, RZ, R9 ;  /* 0x000000ffff1c7224 */ /* 0x002fc600078e0009 */
[----:B------:R-:W0:Y:S01]  /*a410*/  LDSM.16.M88.4 R8, [R0+UR5+0x2a000] ;  /* 0x02a000050008783b */ /* 0x000e220008000200 */
[----:B------:R-:W-:Y:S01]  /*a420*/  IMAD.MOV.U32 R5, RZ, RZ, R2 ;  /* 0x000000ffff057224 */ /* 0x000fe200078e0002 */
[C---:B------:R-:W-:Y:S08]  /*a430*/  HMMA.16816.F32.BF16 R20, R12.reuse, R20, RZ ;  /* 0x000000140c14723c */ /* 0x040ff000000418ff */
[----:B------:R-:W-:Y:S01]  /*a440*/  HMMA.16816.F32.BF16 R24, R12, R24, RZ ;  /* 0x000000180c18723c */ /* 0x000fe200000418ff */
[----:B0-----:R-:W-:Y:S01]  /*a450*/  MOV R3, R8 ;  /* 0x0000000800037202 */ /* 0x001fe20000000f00 */
[----:B------:R-:W-:Y:S01]  /*a460*/  STL.64 [R1+0x78], R10 ;  /* 0x0000780a01007387 */ /* 0x000fe20000100a00 */
[----:B------:R-:W-:-:S03]  /*a470*/  IMAD.MOV.U32 R2, RZ, RZ, R9 ;  /* 0x000000ffff027224 */ /* 0x000fc600078e0009 */
[----:B------:R-:W0:Y:S05]  /*a480*/  LDSM.16.M88.4 R8, [R0+UR5+0x2b000] ;  /* 0x02b000050008783b */ /* 0x000e2a0008000200 */
[----:B------:R1:W-:Y:S04]  /*a490*/  STL.64 [R1+0x2e40], R22 ;  /* 0x002e401601007387 */ /* 0x0003e80000100a00 */
[----:B------:R-:W-:Y:S04]  /*a4a0*/  STL.64 [R1+0x2e38], R20 ;  /* 0x002e381401007387 */ /* 0x000fe80000100a00 */
[----:B-1----:R-:W2:Y:S04]  /*a4b0*/  LDL.LU R22, [R1+0x38] ;  /* 0x0000380001167983 */ /* 0x002ea80000300800 */
[----:B------:R-:W2:Y:S04]  /*a4c0*/  LDL.LU R23, [R1+0x3c] ;  /* 0x00003c0001177983 */ /* 0x000ea80000300800 */
[----:B------:R1:W-:Y:S04]  /*a4d0*/  STL.64 [R1+0x2e30], R26 ;  /* 0x002e301a01007387 */ /* 0x0003e80000100a00 */
[----:B0-----:R-:W-:Y:S04]  /*a4e0*/  STL.64 [R1+0xb0], R8 ;  /* 0x0000b00801007387 */ /* 0x001fe80000100a00 */
[----:B------:R-:W-:Y:S04]  /*a4f0*/  STL.64 [R1+0xb8], R10 ;  /* 0x0000b80a01007387 */ /* 0x000fe80000100a00 */
[----:B------:R-:W0:Y:S04]  /*a500*/  LDSM.16.M88.4 R8, [R0+UR5+0x2c000] ;  /* 0x02c000050008783b */ /* 0x000e280008000200 */
[----:B------:R-:W-:Y:S04]  /*a510*/  STL.64 [R1+0x2e28], R24 ;  /* 0x002e281801007387 */ /* 0x000fe80000100a00 */
[----:B-1----:R-:W3:Y:S04]  /*a520*/  LDL.LU R26, [R1+0x28] ;  /* 0x00002800011a7983 */ /* 0x002ee80000300800 */
[----:B------:R-:W3:Y:S04]  /*a530*/  LDL.LU R27, [R1+0x2c] ;  /* 0x00002c00011b7983 */ /* 0x000ee80000300800 */
[----:B0-----:R-:W-:Y:S04]  /*a540*/  STL.64 [R1+0xd0], R8 ;  /* 0x0000d00801007387 */ /* 0x001fe80000100a00 */
[----:B------:R0:W-:Y:S04]  /*a550*/  STL.64 [R1+0xd8], R10 ;  /* 0x0000d80a01007387 */ /* 0x0001e80000100a00 */
[----:B0-----:R-:W2:Y:S04]  /*a560*/  LDL.LU.64 R10, [R1+0x2e50] ;  /* 0x002e5000010a7983 */ /* 0x001ea80000300a00 */
[----:B------:R-:W2:Y:S01]  /*a570*/  LDL.LU.64 R8, [R1+0x2e48] ;  /* 0x002e480001087983 */ /* 0x000ea20000300a00 */
[C---:B------:R-:W-:Y:S08]  /*a580*/  HMMA.16816.F32.BF16 R16, R12.reuse, R16, RZ ;  /* 0x000000100c10723c */ /* 0x040ff000000418ff */
[----:B------:R-:W-:-:S15]  /*a590*/  HMMA.16816.F32.BF16 R4, R12, R4, RZ ;  /* 0x000000040c04723c */ /* 0x000fde00000418ff */
[----:B------:R-:W-:-:S04]  /*a5a0*/  NOP ;  /* 0x0000000000007918 */ /* 0x000fc80000000000 */
[----:B------:R0:W-:Y:S04]  /*a5b0*/  STL.64 [R1+0x2e20], R6 ;  /* 0x002e200601007387 */ /* 0x0001e80000100a00 */
[----:B------:R-:W-:Y:S04]  /*a5c0*/  STL.64 [R1+0x2e18], R4 ;  /* 0x002e180401007387 */ /* 0x000fe80000100a00 */
[----:B0-----:R-:W4:Y:S04]  /*a5d0*/  LDL.LU R6, [R1+0x18] ;  /* 0x0000180001067983 */ /* 0x001f280000300800 */
[----:B------:R-:W4:Y:S04]  /*a5e0*/  LDL.LU R7, [R1+0x1c] ;  /* 0x00001c0001077983 */ /* 0x000f280000300800 */
[----:B------:R0:W-:Y:S04]  /*a5f0*/  STL.64 [R1+0x2e10], R14 ;  /* 0x002e100e01007387 */ /* 0x0001e80000100a00 */
[----:B------:R-:W-:Y:S04]  /*a600*/  STL.64 [R1+0x2e08], R12 ;  /* 0x002e080c01007387 */ /* 0x000fe80000100a00 */
[----:B0-----:R-:W5:Y:S04]  /*a610*/  LDL.LU R14, [R1+0x8] ;  /* 0x00000800010e7983 */ /* 0x001f680000300800 */
[----:B------:R-:W5:Y:S01]  /*a620*/  LDL.LU R15, [R1+0xc] ;  /* 0x00000c00010f7983 */ /* 0x000f620000300800 */
[----:B--2---:R-:W-:Y:S03]  /*a630*/  HMMA.16816.F32.BF16 R20, R8, R22, R16 ;  /* 0x000000160814723c */ /* 0x004fe60000041810 */
[----:B------:R-:W2:-:S15]  /*a640*/  LDL.LU R16, [R1+0x90] ;  /* 0x0000900001107983 */ /* 0x000e9e0000300800 */
[----:B------:R-:W-:Y:S01]  /*a650*/  NOP ;  /* 0x0000000000007918 */ /* 0x000fe20000000000 */
[----:B------:R-:W-:Y:S04]  /*a660*/  STL.64 [R1+0xf0], R20 ;  /* 0x0000f01401007387 */ /* 0x000fe80000100a00 */
[----:B------:R-:W-:Y:S04]  /*a670*/  STL.64 [R1+0xf8], R22 ;  /* 0x0000f81601007387 */ /* 0x000fe80000100a00 */
[----:B------:R-:W2:Y:S04]  /*a680*/  LDL.LU R17, [R1+0x94] ;  /* 0x0000940001117983 */ /* 0x000ea80000300800 */
[----:B------:R-:W0:Y:S04]  /*a690*/  LDSM.16.M88.4 R20, [R0+UR5+0x2d000] ;  /* 0x02d000050014783b */ /* 0x000e280008000200 */
[----:B--2---:R1:W-:Y:S04]  /*a6a0*/  STL.64 [R1+0x2df8], R16 ;  /* 0x002df81001007387 */ /* 0x0043e80000100a00 */
[----:B-1----:R-:W2:Y:S04]  /*a6b0*/  LDL.LU R16, [R1+0x40] ;  /* 0x0000400001107983 */ /* 0x002ea80000300800 */
[----:B------:R-:W2:Y:S04]  /*a6c0*/  LDL.LU R17, [R1+0x44] ;  /* 0x0000440001117983 */ /* 0x000ea80000300800 */
[----:B--2---:R1:W-:Y:S04]  /*a6d0*/  STL.64 [R1+0x2e00], R16 ;  /* 0x002e001001007387 */ /* 0x0043e80000100a00 */
[----:B-1----:R-:W2:Y:S04]  /*a6e0*/  LDL.LU R16, [R1+0x60] ;  /* 0x0000600001107983 */ /* 0x002ea80000300800 */
[----:B------:R-:W2:Y:S04]  /*a6f0*/  LDL.LU R17, [R1+0x64] ;  /* 0x0000640001117983 */ /* 0x000ea80000300800 */
[----:B0-----:R-:W-:Y:S04]  /*a700*/  STL.64 [R1+0xa0], R20 ;  /* 0x0000a01401007387 */ /* 0x001fe80000100a00 */
[----:B------:R-:W-:Y:S04]  /*a710*/  STL.64 [R1+0xa8], R22 ;  /* 0x0000a81601007387 */ /* 0x000fe80000100a00 */
[----:B------:R-:W0:Y:S04]  /*a720*/  LDSM.16.M88.4 R20, [R0+UR5+0x2e000] ;  /* 0x02e000050014783b */ /* 0x000e280008000200 */
[----:B0-----:R-:W-:Y:S04]  /*a730*/  STL.64 [R1+0xc0], R20 ;  /* 0x0000c01401007387 */ /* 0x001fe80000100a00 */
[----:B------:R-:W-:Y:S04]  /*a740*/  STL.64 [R1+0xc8], R22 ;  /* 0x0000c81601007387 */ /* 0x000fe80000100a00 */
[----:B------:R-:W0:Y:S04]  /*a750*/  LDSM.16.M88.4 R20, [R0+UR5+0x2f000] ;  /* 0x02f000050014783b */ /* 0x000e280008000200 */
[----:B0-----:R-:W-:Y:S04]  /*a760*/  STL.64 [R1+0xe0], R20 ;  /* 0x0000e01401007387 */ /* 0x001fe80000100a00 */
[----:B------:R0:W-:Y:S04]  /*a770*/  STL.64 [R1+0xe8], R22 ;  /* 0x0000e81601007387 */ /* 0x0001e80000100a00 */
[----:B0-----:R-:W3:Y:S04]  /*a780*/  LDL.LU.64 R22, [R1+0x2e40] ;  /* 0x002e400001167983 */ /* 0x001ee80000300a00 */
[----:B------:R-:W3:Y:S02]  /*a790*/  LDL.LU.64 R20, [R1+0x2e38] ;  /* 0x002e380001147983 */ /* 0x000ee40000300a00 */
[----:B---3--:R-:W-:Y:S02]  /*a7a0*/  HMMA.16816.F32.BF16 R20, R8, R26, R20 ;  /* 0x0000001a0814723c */ /* 0x008fe40000041814 */
[----:B------:R-:W4:Y:S04]  /*a7b0*/  LDL.LU.64 R26, [R1+0x2e30] ;  /* 0x002e3000011a7983 */ /* 0x000f280000300a00 */
[----:B------:R-:W4:-:S13]  /*a7c0*/  LDL.LU.64 R24, [R1+0x2e28] ;  /* 0x002e280001187983 */ /* 0x000f1a0000300a00 */
[----:B------:R-:W-:Y:S04]  /*a7d0*/  STL.64 [R1+0x180], R20 ;  /* 0x0001801401007387 */ /* 0x000fe80000100a00 */
[----:B------:R-:W-:Y:S01]  /*a7e0*/  STL.64 [R1+0x188], R22 ;  /* 0x0001881601007387 */ /* 0x000fe20000100a00 */
[----:B----4-:R-:W-:Y:S03]  /*a7f0*/  HMMA.16816.F32.BF16 R24, R8, R6, R24 ;  /* 0x000000060818723c */ /* 0x010fe60000041818 */
[----:B------:R-:W5:Y:S04]  /*a800*/  LDL.LU.64 R6, [R1+0x2e20] ;  /* 0x002e200001067983 */ /* 0x000f680000300a00 */
[----:B------:R-:W5:-:S12]  /*a810*/  LDL.LU.64 R4, [R1+0x2e18] ;  /* 0x002e180001047983 */ /* 0x000f580000300a00 */
[----:B------:R-:W-:Y:S04]  /*a820*/  STL.64 [R1+0x170], R24 ;  /* 0x0001701801007387 */ /* 0x000fe80000100a00 */
[----:B------:R-:W-:Y:S01]  /*a830*/  STL.64 [R1+0x178], R26 ;  /* 0x0001781a01007387 */ /* 0x000fe20000100a00 */
[----:B-----5:R-:W-:Y:S03]  /*a840*/  HMMA.16816.F32.BF16 R4, R8, R14, R4 ;  /* 0x0000000e0804723c */ /* 0x020fe60000041804 */
[----:B------:R-:W2:Y:S04]  /*a850*/  LDL.LU.64 R14, [R1+0x2e10] ;  /* 0x002e1000010e7983 */ /* 0x000ea80000300a00 */
[----:B------:R-:W2:Y:S04]  /*a860*/  LDL.LU.64 R12, [R1+0x2e08] ;  /* 0x002e0800010c7983 */ /* 0x000ea80000300a00 */
[----:B------:R0:W-:Y:S04]  /*a870*/  STL.64 [R1+0x2dd8], R10 ;  /* 0x002dd80a01007387 */ /* 0x0001e80000100a00 */
[----:B------:R-:W-:Y:S04]  /*a880*/  STL.64 [R1+0x2dd0], R8 ;  /* 0x002dd00801007387 */ /* 0x000fe80000100a00 */
[----:B------:R-:W-:Y:S04]  /*a890*/  STL.64 [R1+0x160], R4 ;  /* 0x0001600401007387 */ /* 0x000fe80000100a00 */
[----:B------:R1:W-:Y:S01]  /*a8a0*/  STL.64 [R1+0x168], R6 ;  /* 0x0001680601007387 */ /* 0x0003e20000100a00 */
[----:B--2---:R-:W-:-:S15]  /*a8b0*/  HMMA.16816.F32.BF16 R16, R12, R16, RZ ;  /* 0x000000100c10723c */ /* 0x004fde00000418ff */
[----:B------:R-:W-:-:S04]  /*a8c0*/  NOP ;  /* 0x0000000000007918 */ /* 0x000fc80000000000 */
[----:B0-----:R-:W-:Y:S01]  /*a8d0*/  MOV R10, R16 ;  /* 0x00000010000a7202 */ /* 0x001fe20000000f00 */
[----:B-1----:R-:W-:Y:S02]  /*a8e0*/  IMAD.MOV.U32 R7, RZ, RZ, R17 ;  /* 0x000000ffff077224 */ /* 0x002fe400078e0011 */
[----:B------:R-:W2:Y:S01]  /*a8f0*/  LDL.LU.64 R16, [R1+0x2e00] ;  /* 0x002e000001107983 */ /* 0x000ea20000300a00 */
[----:B------:R-:W-:Y:S01]  /*a900*/  IMAD.MOV.U32 R25, RZ, RZ, R2 ;  /* 0x000000ffff197224 */ /* 0x000fe200078e0002 */
[----:B------:R-:W-:Y:S01]  /*a910*/  MOV R6, R18 ;  /* 0x0000001200067202 */ /* 0x000fe20000000f00 */
[----:B------:R-:W-:Y:S01]  /*a920*/  IMAD.MOV.U32 R2, RZ, RZ, R19 ;  /* 0x000000ffff027224 */ /* 0x000fe200078e0013 */
[----:B------:R-:W-:Y:S01]  /*a930*/  MOV R24, R3 ;  /* 0x0000000300187202 */ /* 0x000fe20000000f00 */
[----:B------:R-:W-:Y:S01]  /*a940*/  IMAD.MOV.U32 R21, RZ, RZ, R28 ;  /* 0x000000ffff157224 */ /* 0x000fe200078e001c */
[----:B--2---:R-:W-:-:S15]  /*a950*/  HMMA.16816.F32.BF16 R16, R12, R16, RZ ;  /* 0x000000100c10723c */ /* 0x004fde00000418ff */
[----:B------:R-:W-:-:S04]  /*a960*/  NOP ;  /* 0x0000000000007918 */ /* 0x000fc80000000000 */
[----:B------:R-:W-:Y:S01]  /*a970*/  MOV R3, R16 ;  /* 0x0000001000037202 */ /* 0x000fe20000000f00 */
[----:B------:R-:W-:Y:S02]  /*a980*/  IMAD.MOV.U32 R28, RZ, RZ, R17 ;  /* 0x000000ffff1c7224 */ /* 0x000fe400078e0011 */
[----:B------:R-:W2:Y:S01]  /*a990*/  LDL.LU.64 R16, [R1+0x2df8] ;  /* 0x002df80001107983 */ /* 0x000ea20000300a00 */
[----:B------:R-:W-:Y:S01]  /*a9a0*/  MOV R20, R29 ;  /* 0x0000001d00147202 */ /* 0x000fe20000000f00 */
[----:B------:R-:W-:Y:S01]  /*a9b0*/  IMAD.MOV.U32 R11, RZ, RZ, R19 ;  /* 0x000000ffff0b7224 */ /* 0x000fe200078e0013 */
[----:B------:R-:W-:Y:S01]  /*a9c0*/  MOV R29, R18 ;  /* 0x00000012001d7202 */ /* 0x000fe20000000f00 */
[C---:B------:R-:W-:Y:S08]  /*a9d0*/  HMMA.16816.F32.BF16 R24, R12.reuse, R24, RZ ;  /* 0x000000180c18723c */ /* 0x040ff000000418ff */
[C---:B------:R-:W-:Y:S08]  /*a9e0*/  HMMA.16816.F32.BF16 R20, R12.reuse, R20, RZ ;  /* 0x000000140c14723c */ /* 0x040ff000000418ff */
[----:B--2---:R-:W-:-:S15]  /*a9f0*/  HMMA.16816.F32.BF16 R16, R12, R16, RZ ;  /* 0x000000100c10723c */ /* 0x004fde00000418ff */
[----:B------:R-:W-:-:S04]  /*aa00*/  NOP ;  /* 0x0000000000007918 */ /* 0x000fc80000000000 */
[----:B------:R-:W-:Y:S04]  /*aa10*/  STL.64 [R1+0x2d90], R18 ;  /* 0x002d901201007387 */ /* 0x000fe80000100a00 */
[----:B------:R0:W-:Y:S04]  /*aa20*/  STL.64 [R1+0x2d88], R16 ;  /* 0x002d881001007387 */ /* 0x0001e80000100a00 */
[----:B------:R-:W2:Y:S04]  /*aa30*/  LDL.LU R4, [R1+0xb0] ;  /* 0x0000b00001047983 */ /* 0x000ea80000300800 */
[----:B------:R-:W2:Y:S04]  /*aa40*/  LDL.LU R5, [R1+0xb4] ;  /* 0x0000b40001057983 */ /* 0x000ea80000300800 */
[----:B------:R-:W-:Y:S04]  /*aa50*/  STL.64 [R1+0x2d80], R22 ;  /* 0x002d801601007387 */ /* 0x000fe80000100a00 */
[----:B------:R-:W-:Y:S04]  /*aa60*/  STL.64 [R1+0x2d78], R20 ;  /* 0x002d781401007387 */ /* 0x000fe80000100a00 */
[----:B------:R-:W-:Y:S04]  /*aa70*/  STL.64 [R1+0x2da0], R26 ;  /* 0x002da01a01007387 */ /* 0x000fe80000100a00 */
[----:B------:R-:W-:Y:S04]  /*aa80*/  STL.64 [R1+0x2d98], R24 ;  /* 0x002d981801007387 */ /* 0x000fe80000100a00 */
[----:B0-----:R-:W3:Y:S04]  /*aa90*/  LDL.LU R16, [R1+0xc0] ;  /* 0x0000c00001107983 */ /* 0x001ee80000300800 */
[----:B------:R-:W3:Y:S04]  /*aaa0*/  LDL.LU R17, [R1+0xc4] ;  /* 0x0000c40001117983 */ /* 0x000ee80000300800 */
[----:B---3--:R-:W-:Y:S04]  /*aab0*/  STL.64 [R1+0x2da8], R16 ;  /* 0x002da81001007387 */ /* 0x008fe80000100a00 */
[----:B------:R-:W3:Y:S04]  /*aac0*/  LDL.LU R18, [R1+0x48] ;  /* 0x0000480001127983 */ /* 0x000ee80000300800 */
[----:B------:R-:W3:Y:S04]  /*aad0*/  LDL.LU R19, [R1+0x4c] ;  /* 0x00004c0001137983 */ /* 0x000ee80000300800 */
[----:B---3--:R0:W-:Y:S04]  /*aae0*/  STL.64 [R1+0x2db8], R18 ;  /* 0x002db81201007387 */ /* 0x0081e80000100a00 */
[----:B0-----:R-:W3:Y:S04]  /*aaf0*/  LDL.LU R18, [R1+0x68] ;  /* 0x0000680001127983 */ /* 0x001ee80000300800 */
[----:B------:R-:W3:Y:S04]  /*ab00*/  LDL.LU R19, [R1+0x6c] ;  /* 0x00006c0001137983 */ /* 0x000ee80000300800 */
[----:B---3--:R-:W-:Y:S04]  /*ab10*/  STL.64 [R1+0x2de0], R18 ;  /* 0x002de01201007387 */ /* 0x008fe80000100a00 */
[----:B------:R-:W3:Y:S04]  /*ab20*/  LDL.LU R24, [R1+0xa0] ;  /* 0x0000a00001187983 */ /* 0x000ee80000300800 */
[----:B------:R-:W3:Y:S04]  /*ab30*/  LDL.LU R25, [R1+0xa4] ;  /* 0x0000a40001197983 */ /* 0x000ee80000300800 */
[----:B------:R-:W4:Y:S04]  /*ab40*/  LDL.LU R8, [R1+0xd0] ;  /* 0x0000d00001087983 */ /* 0x000f280000300800 */
[----:B------:R-:W4:Y:S01]  /*ab50*/  LDL.LU R9, [R1+0xd4] ;  /* 0x0000d40001097983 */ /* 0x000f220000300800 */
[----:B------:R-:W-:Y:S01]  /*ab60*/  MOV R26, R29 ;  /* 0x0000001d001a7202 */ /* 0x000fe20000000f00 */
[----:B------:R-:W-:-:S02]  /*ab70*/  IMAD.MOV.U32 R27, RZ, RZ, R11 ;  /* 0x000000ffff1b7224 */ /* 0x000fc400078e000b */
[----:B---3--:R0:W-:Y:S02]  /*ab80*/  STL.64 [R1+0x2db0], R24 ;  /* 0x002db01801007387 */ /* 0x0081e40000100a00 */
[----:B0-----:R-:W-:Y:S01]  /*ab90*/  MOV R24, R3 ;  /* 0x0000000300187202 */ /* 0x001fe20000000f00 */
[----:B------:R-:W-:Y:S01]  /*aba0*/  IMAD.MOV.U32 R25, RZ, RZ, R28 ;  /* 0x000000ffff197224 */ /* 0x000fe200078e001c */
[----:B------:R-:W3:Y:S04]  /*abb0*/  LDL.LU R3, [R1+0x2df0] ;  /* 0x002df00001037983 */ /* 0x000ee80000300800 */
[----:B------:R-:W5:Y:S04]  /*abc0*/  LDL.LU R28, [R1+0x2dec] ;  /* 0x002dec00011c7983 */ /* 0x000f680000300800 */
[----:B------:R-:W3:Y:S04]  /*abd0*/  LDL.LU R29, [R1+0x2de8] ;  /* 0x002de800011d7983 */ /* 0x000ee80000300800 */
[----:B------:R0:W-:Y:S04]  /*abe0*/  STL.64 [R1+0x2dc8], R26 ;  /* 0x002dc81a01007387 */ /* 0x0001e80000100a00 */
[----:B------:R1:W-:Y:S01]  /*abf0*/  STL.64 [R1+0x2dc0], R24 ;  /* 0x002dc01801007387 */ /* 0x0003e20000100a00 */
[----:B0-----:R-:W-:Y:S01]  /*ac00*/  MOV R26, R6 ;  /* 0x00000006001a7202 */ /* 0x001fe20000000f00 */
[----:B-1----:R-:W-:-:S02]  /*ac10*/  IMAD.MOV.U32 R25, RZ, RZ, R7 ;  /* 0x000000ffff197224 */ /* 0x002fc400078e0007 */
[----:B--2---:R-:W-:Y:S01]  /*ac20*/  HMMA.16816.F32.BF16 R4, R12, R4, RZ ;  /* 0x000000040c04723c */ /* 0x004fe200000418ff */
[----:B------:R-:W-:Y:S01]  /*ac30*/  STL [R1+0x2c20], R0 ;  /* 0x002c200001007387 */ /* 0x000fe20000100800 */
[----:B------:R-:W-:Y:S01]  /*ac40*/  IMAD.MOV.U32 R27, RZ, RZ, R2 ;  /* 0x000000ffff1b7224 */ /* 0x000fe200078e0002 */
[----:B------:R-:W-:-:S05]  /*ac50*/  LOP3.LUT R2, R0, 0x40, RZ, 0x3c, !PT ;  /* 0x0000004000027812 */ /* 0x000fca00078e3cff */
[----:B------:R-:W0:Y:S11]  /*ac60*/  LDSM.16.M88.4 R16, [R2+UR5+0x20000] ;  /* 0x020000050210783b */ /* 0x000e360008000200 */
[----:B------:R-:W-:Y:S01]  /*ac70*/  MOV R21, R6 ;  /* 0x0000000600157202 */ /* 0x000fe20000000f00 */
[----:B------:R-:W-:Y:S01]  /*ac80*/  STL.64 [R1+0x20], R4 ;  /* 0x0000200401007387 */ /* 0x000fe20000100a00 */
[----:B------:R-:W-:-:S02]  /*ac90*/  IMAD.MOV.U32 R20, RZ, RZ, R7 ;  /* 0x000000ffff147224 */ /* 0x000fc400078e0007 */
[----:B0-----:R-:W-:Y:S01]  /*aca0*/  IMAD.MOV.U32 R0, RZ, RZ, R17 ;  /* 0x000000ffff007224 */ /* 0x001fe200078e0011 */
[----:B------:R-:W-:Y:S02]  /*acb0*/  MOV R24, R10 ;  /* 0x0000000a00187202 */ /* 0x000fe40000000f00 */
[----:B----4-:R-:W-:Y:S01]  /*acc0*/  HMMA.16816.F32.BF16 R8, R12, R8, RZ ;  /* 0x000000080c08723c */ /* 0x010fe200000418ff */
[----:B---3--:R-:W0:Y:S04]  /*acd0*/  LDSM.16.MT88.4 R4, [R29+0x4000] ;  /* 0x004000001d04783b */ /* 0x008e280000004200 */
[----:B0-----:R-:W-:Y:S04]  /*ace0*/  STL.64 [R1+0x2d38], R6 ;  /* 0x002d380601007387 */ /* 0x001fe80000100a00 */
[----:B------:R0:W-:Y:S04]  /*acf0*/  STL.64 [R1+0x2d30], R4 ;  /* 0x002d300401007387 */ /* 0x0001e80000100a00 */
[----:B0-----:R-:W2:Y:S04]  /*ad00*/  LDL.LU R4, [R1+0xe0] ;  /* 0x0000e00001047983 */ /* 0x001ea80000300800 */
[----:B------:R-:W2:Y:S04]  /*ad10*/  LDL.LU R5, [R1+0xe4] ;  /* 0x0000e40001057983 */ /* 0x000ea80000300800 */
[----:B------:R-:W3:Y:S04]  /*ad20*/  LDL.LU R6, [R1+0xe8] ;  /* 0x0000e80001067983 */ /* 0x000ee80000300800 */
[----:B------:R-:W3:Y:S04]  /*ad30*/  LDL.LU R7, [R1+0xec] ;  /* 0x0000ec0001077983 */ /* 0x000ee80000300800 */
[----:B------:R0:W-:Y:S04]  /*ad40*/  STL [R1+0x2c24], R29 ;  /* 0x002c241d01007387 */ /* 0x0001e80000100800 */
[----:B------:R-:W-:Y:S01]  /*ad50*/  STL.64 [R1+0x1b8], R18 ;  /* 0x0001b81201007387 */ /* 0x000fe20000100a00 */
[----:B0-----:R-:W-:-:S03]  /*ad60*/  MOV R29, R16 ;  /* 0x00000010001d7202 */ /* 0x001fc60000000f00 */
[----:B------:R-:W0:Y:S04]  /*ad70*/  LDSM.16.M88.4 R16, [R2+UR5+0x21000] ;  /* 0x021000050210783b */ /* 0x000e280008000200 */
[----:B------:R-:W-:Y:S04]  /*ad80*/  STL [R1+0x2d6c], R0 ;  /* 0x002d6c0001007387 */ /* 0x000fe80000100800 */
[----:B------:R-:W-:Y:S04]  /*ad90*/  STL [R1+0x2d68], R29 ;  /* 0x002d681d01007387 */ /* 0x000fe80000100800 */
[----:B0-----:R-:W-:Y:S04]  /*ada0*/  STL.64 [R1+0x1c0], R16 ;  /* 0x0001c01001007387 */ /* 0x001fe80000100a00 */
[----:B------:R-:W-:Y:S04]  /*adb0*/  STL.64 [R1+0x1c8], R18 ;  /* 0x0001c81201007387 */ /* 0x000fe80000100a00 */
[----:B------:R-:W0:Y:S04]  /*adc0*/  LDSM.16.M88.4 R16, [R2+UR5+0x22000] ;  /* 0x022000050210783b */ /* 0x000e280008000200 */
[----:B0-----:R-:W-:Y:S04]  /*add0*/  STL.64 [R1+0x1f0], R16 ;  /* 0x0001f01001007387 */ /* 0x001fe80000100a00 */
[----:B------:R0:W-:Y:S04]  /*ade0*/  STL.64 [R1+0x1f8], R18 ;  /* 0x0001f81201007387 */ /* 0x0001e80000100a00 */
[----:B0-----:R-:W4:Y:S04]  /*adf0*/  LDL.LU.64 R18, [R1+0x2de0] ;  /* 0x002de00001127983 */ /* 0x001f280000300a00 */
[----:B------:R-:W-:Y:S04]  /*ae00*/  STL [R1+0x2d70], R2 ;  /* 0x002d700201007387 */ /* 0x000fe80000100800 */
[----:B------:R-:W-:Y:S04]  /*ae10*/  STL.64 [R1+0x50], R8 ;  /* 0x0000500801007387 */ /* 0x000fe80000100a00 */
[----:B------:R0:W-:Y:S04]  /*ae20*/  STL.64 [R1+0x58], R10 ;  /* 0x0000580a01007387 */ /* 0x0001e80000100a00 */
[----:B0-----:R-:W4:Y:S04]  /*ae30*/  LDL.LU.64 R10, [R1+0x2dd8] ;  /* 0x002dd800010a7983 */ /* 0x001f280000300a00 */
[----:B------:R-:W4:Y:S01]  /*ae40*/  LDL.LU.64 R8, [R1+0x2dd0] ;  /* 0x002dd00001087983 */ /* 0x000f220000300a00 */
[----:B-----5:R-:W-:Y:S01]  /*ae50*/  MOV R22, R28 ;  /* 0x0000001c00167202 */ /* 0x020fe20000000f00 */
[----:B------:R-:W-:Y:S01]  /*ae60*/  IMAD.MOV.U32 R23, RZ, RZ, R3 ;  /* 0x000000ffff177224 */ /* 0x000fe200078e0003 */
[----:B----4-:R-:W-:Y:S01]  /*ae70*/  HMMA.16816.F32.BF16 R16, R8, R18, R24 ;  /* 0x000000120810723c */ /* 0x010fe20000041818 */
[----:B------:R-:W4:Y:S04]  /*ae80*/  LDL.LU.64 R26, [R1+0x2dc8] ;  /* 0x002dc800011a7983 */ /* 0x000f280000300a00 */
[----:B------:R-:W4:-:S14]  /*ae90*/  LDL.LU.64 R24, [R1+0x2dc0] ;  /* 0x002dc00001187983 */ /* 0x000f1c0000300a00 */
[----:B------:R-:W-:Y:S01]  /*aea0*/  MOV R28, R18 ;  /* 0x00000012001c7202 */ /* 0x000fe20000000f00 */
[----:B------:R4:W-:Y:S01]  /*aeb0*/  STL.64 [R1+0x150], R16 ;  /* 0x0001501001007387 */ /* 0x0009e20000100a00 */
[----:B------:R-:W-:-:S03]  /*aec0*/  IMAD.MOV.U32 R3, RZ, RZ, R19 ;  /* 0x000000ffff037224 */ /* 0x000fc600078e0013 */
[----:B------:R-:W4:Y:S04]  /*aed0*/  LDL.LU.64 R18, [R1+0x2db8] ;  /* 0x002db80001127983 */ /* 0x000f280000300a00 */
[----:B------:R-:W-:Y:S04]  /*aee0*/  STL [R1+0x2d24], R3 ;  /* 0x002d240301007387 */ /* 0x000fe80000100800 */
[----:B------:R-:W-:Y:S01]  /*aef0*/  STL [R1+0x2d20], R28 ;  /* 0x002d201c01007387 */ /* 0x000fe20000100800 */
[----:B----4-:R-:W-:Y:S03]  /*af00*/  HMMA.16816.F32.BF16 R16, R8, R18, R24 ;  /* 0x000000120810723c */ /* 0x010fe60000041818 */
[----:B------:R-:W4:-:S15]  /*af10*/  LDL.LU.64 R24, [R1+0x2db0] ;  /* 0x002db00001187983 */ /* 0x000f1e0000300a00 */
[----:B------:R-:W-:Y:S01]  /*af20*/  NOP ;  /* 0x0000000000007918 */ /* 0x000fe20000000000 */
[----:B------:R0:W-:Y:S04]  /*af30*/  STL.64 [R1+0x140], R16 ;  /* 0x0001401001007387 */ /* 0x0001e80000100a00 */
[----:B------:R1:W-:Y:S04]  /*af40*/  STL.64 [R1+0x148], R18 ;  /* 0x0001481201007387 */ /* 0x0003e80000100a00 */
[----:B0-----:R-:W1:Y:S01]  /*af50*/  LDL.LU.64 R16, [R1+0x2da8] ;  /* 0x002da80001107983 */ /* 0x001e620000300a00 */
[C---:B----4-:R-:W-:Y:S08]  /*af60*/  HMMA.16816.F32.BF16 R24, R12.reuse, R24, RZ ;  /* 0x000000180c18723c */ /* 0x050ff000000418ff */
[----:B-1----:R-:W-:Y:S11]  /*af70*/  HMMA.16816.F32.BF16 R16, R12, R16, RZ ;  /* 0x000000100c10723c */ /* 0x002ff600000418ff */
[----:B------:R-:W-:Y:S04]  /*af80*/  STL.64 [R1+0x10], R24 ;  /* 0x0000101801007387 */ /* 0x000fe80000100a00 */
[----:B------:R0:W-:Y:S04]  /*af90*/  STL.64 [R1+0x18], R26 ;  /* 0x0000181a01007387 */ /* 0x0001e80000100a00 */
[----:B0-----:R-:W4:Y:S01]  /*afa0*/  LDL.LU.64 R26, [R1+0x2da0] ;  /* 0x002da000011a7983 */ /* 0x001f220000300a00 */
[----:B------:R-:W-:-:S03]  /*afb0*/  MOV R2, R19 ;  /* 0x0000001300027202 */ /* 0x000fc60000000f00 */
[----:B------:R-:W4:Y:S04]  /*afc0*/  LDL.LU.64 R24, [R1+0x2d98] ;  /* 0x002d980001187983 */ /* 0x000f280000300a00 */
[----:B------:R-:W-:Y:S04]  /*afd0*/  STL.64 [R1+0x40], R16 ;  /* 0x0000401001007387 */ /* 0x000fe80000100a00 */
[----:B------:R0:W-:Y:S04]  /*afe0*/  STL [R1+0x48], R18 ;  /* 0x0000481201007387 */ /* 0x0001e80000100800 */
[----:B0-----:R-:W5:Y:S04]  /*aff0*/  LDL.LU.64 R18, [R1+0x2d90] ;  /* 0x002d900001127983 */ /* 0x001f680000300a00 */
[----:B------:R-:W5:Y:S01]  /*b000*/  LDL.LU.64 R16, [R1+0x2d88] ;  /* 0x002d880001107983 */ /* 0x000f620000300a00 */
[----:B--2---:R-:W-:-:S15]  /*b010*/  HMMA.16816.F32.BF16 R12, R12, R4, RZ ;  /* 0x000000040c0c723c */ /* 0x004fde00000418ff */
[----:B------:R-:W-:-:S04]  /*b020*/  NOP ;  /* 0x0000000000007918 */ /* 0x000fc80000000000 */
[----:B------:R-:W-:Y:S01]  /*b030*/  IMAD.MOV.U32 R28, RZ, RZ, R14 ;  /* 0x000000ffff1c7224 */ /* 0x000fe200078e000e */
[----:B------:R-:W-:Y:S01]  /*b040*/  MOV R3, R15 ;  /* 0x0000000f00037202 */ /* 0x000fe20000000f00 */
[----:B------:R-:W2:Y:S04]  /*b050*/  LDL.LU R14, [R1+0xb8] ;  /* 0x0000b800010e7983 */ /* 0x000ea80000300800 */
[----:B------:R-:W2:Y:S04]  /*b060*/  LDL.LU R15, [R1+0xbc] ;  /* 0x0000bc00010f7983 */ /* 0x000ea80000300800 */
[----:B---3--:R0:W-:Y:S04]  /*b070*/  STL.64 [R1+0x2d50], R6 ;  /* 0x002d500601007387 */ /* 0x0081e80000100a00 */
[----:B------:R-:W2:Y:S04]  /*b080*/  LDL.LU R4, [R1+0x20] ;  /* 0x0000200001047983 */ /* 0x000ea80000300800 */
[----:B------:R-:W2:Y:S01]  /*b090*/  LDL.LU R5, [R1+0x24] ;  /* 0x0000240001057983 */ /* 0x000ea20000300800 */
[----:B0-----:R-:W-:Y:S01]  /*b0a0*/  IMAD.MOV.U32 R6, RZ, RZ, R21 ;  /* 0x000000ffff067224 */ /* 0x001fe200078e0015 */
[----:B------:R-:W-:Y:S01]  /*b0b0*/  MOV R7, R20 ;  /* 0x0000001400077202 */ /* 0x000fe20000000f00 */
[----:B-----5:R-:W-:Y:S01]  /*b0c0*/  HMMA.16816.F32.BF16 R16, R8, R22, R16 ;  /* 0x000000160810723c */ /* 0x020fe20000041810 */
[----:B------:R-:W3:Y:S04]  /*b0d0*/  LDL.LU.64 R22, [R1+0x2d80] ;  /* 0x002d800001167983 */ /* 0x000ee80000300a00 */
[----:B------:R-:W3:-:S14]  /*b0e0*/  LDL.LU.64 R20, [R1+0x2d78] ;  /* 0x002d780001147983 */ /* 0x000edc0000300a00 */
[----:B------:R-:W-:Y:S04]  /*b0f0*/  STL.64 [R1+0x60], R16 ;  /* 0x0000601001007387 */ /* 0x000fe80000100a00 */
[----:B------:R0:W-:Y:S04]  /*b100*/  STL.64 [R1+0x68], R18 ;  /* 0x0000681201007387 */ /* 0x0001e80000100a00 */
[----:B0-----:R-:W3:Y:S04]  /*b110*/  LDL.LU R18, [R1+0x88] ;  /* 0x0000880001127983 */ /* 0x001ee80000300800 */
[----:B------:R-:W3:Y:S02]  /*b120*/  LDL.LU R19, [R1+0x8c] ;  /* 0x00008c0001137983 */ /* 0x000ee40000300800 */
[----:B---3--:R-:W-:Y:S02]  /*b130*/  HMMA.16816.F32.BF16 R16, R8, R18, R20 ;  /* 0x000000120810723c */ /* 0x008fe40000041814 */
[----:B------:R-:W4:-:S15]  /*b140*/  LDL.LU R22, [R1+0x78] ;  /* 0x0000780001167983 */ /* 0x000f1e0000300800 */
[----:B------:R-:W-:Y:S02]  /*b150*/  NOP ;  /* 0x0000000000007918 */ /* 0x000fe40000000000 */
[----:B------:R-:W-:Y:S04]  /*b160*/  STL.64 [R1+0x130], R16 ;  /* 0x0001301001007387 */ /* 0x000fe80000100a00 */
[----:B------:R0:W-:Y:S04]  /*b170*/  STL.64 [R1+0x138], R18 ;  /* 0x0001381201007387 */ /* 0x0001e80000100a00 */
[----:B------:R-:W4:Y:S04]  /*b180*/  LDL.LU R23, [R1+0x7c] ;  /* 0x00007c0001177983 */ /* 0x000f280000300800 */
[----:B0-----:R-:W3:Y:S04]  /*b190*/  LDL.LU R18, [R1+0xd8] ;  /* 0x0000d80001127983 */ /* 0x001ee80000300800 */
[----:B------:R-:W3:Y:S01]  /*b1a0*/  LDL.LU R19, [R1+0xdc] ;  /* 0x0000dc0001137983 */ /* 0x000ee20000300800 */
[----:B----4-:R-:W-:Y:S03]  /*b1b0*/  HMMA.16816.F32.BF16 R24, R8, R22, R24 ;  /* 0x000000160818723c */ /* 0x010fe60000041818 */
[----:B------:R-:W4:-:S15]  /*b1c0*/  LDL.LU R22, [R1+0xa8] ;  /* 0x0000a80001167983 */ /* 0x000f1e0000300800 */
[----:B------:R-:W-:Y:S01]  /*b1d0*/  NOP ;  /* 0x0000000000007918 */ /* 0x000fe20000000000 */
[----:B------:R-:W-:Y:S04]  /*b1e0*/  STL.64 [R1], R24 ;  /* 0x0000001801007387 */ /* 0x000fe80000100a00 */
[----:B------:R-:W-:Y:S04]  /*b1f0*/  STL.64 [R1+0x8], R26 ;  /* 0x0000081a01007387 */ /* 0x000fe80000100a00 */
[----:B------:R-:W4:Y:S01]  /*b200*/  LDL.LU R23, [R1+0xac] ;  /* 0x0000ac0001177983 */ /* 0x000f220000300800 */
[----:B------:R-:W-:Y:S01]  /*b210*/  IMAD.MOV.U32 R0, RZ, RZ, R12 ;  /* 0x000000ffff007224 */ /* 0x000fe200078e000c */
[----:B------:R-:W-:-:S02]  /*b220*/  MOV R29, R13 ;  /* 0x0000000d001d7202 */ /* 0x000fc40000000f00 */
[----:B--2---:R-:W-:Y:S01]  /*b230*/  HMMA.16816.F32.BF16 R12, R8, R14, R4 ;  /* 0x0000000e080c723c */ /* 0x004fe20000041804 */
[----:B----4-:R0:W-:Y:S04]  /*b240*/  STL.64 [R1+0x2d60], R22 ;  /* 0x002d601601007387 */ /* 0x0101e80000100a00 */
[----:B------:R-:W3:Y:S04]  /*b250*/  LDL.LU R20, [R1+0x50] ;  /* 0x0000500001147983 */ /* 0x000ee80000300800 */
[----:B------:R-:W3:Y:S04]  /*b260*/  LDL.LU R21, [R1+0x54] ;  /* 0x0000540001157983 */ /* 0x000ee80000300800 */
[----:B0-----:R-:W3:Y:S04]  /*b270*/  LDL.LU R22, [R1+0x58] ;  /* 0x0000580001167983 */ /* 0x001ee80000300800 */
[----:B------:R-:W3:Y:S04]  /*b280*/  LDL.LU R23, [R1+0x5c] ;  /* 0x00005c0001177983 */ /* 0x000ee80000300800 */
[----:B------:R-:W-:Y:S04]  /*b290*/  STL.64 [R1+0x2c90], R14 ;  /* 0x002c900e01007387 */ /* 0x000fe80000100a00 */
[----:B------:R0:W-:Y:S04]  /*b2a0*/  STL.64 [R1+0x2c88], R12 ;  /* 0x002c880c01007387 */ /* 0x0001e80000100a00 */
[----:B0-----:R-:W2:Y:S04]  /*b2b0*/  LDL.LU R12, [R1+0x1f0] ;  /* 0x0001f000010c7983 */ /* 0x001ea80000300800 */
[----:B------:R-:W2:Y:S04]  /*b2c0*/  LDL.LU R13, [R1+0x1f4] ;  /* 0x0001f400010d7983 */ /* 0x000ea80000300800 */
[----:B------:R-:W4:Y:S04]  /*b2d0*/  LDL.LU R26, [R1+0xc8] ;  /* 0x0000c800011a7983 */ /* 0x000f280000300800 */
[----:B------:R-:W4:Y:S01]  /*b2e0*/  LDL.LU R27, [R1+0xcc] ;  /* 0x0000cc00011b7983 */ /* 0x000f220000300800 */
[----:B------:R-:W-:-:S03]  /*b2f0*/  IMAD.MOV.U32 R7, RZ, RZ, R2 ;  /* 0x000000ffff077224 */ /* 0x000fc600078e0002 */
[----:B----4-:R0:W-:Y:S04]  /*b300*/  STL.64 [R1+0x2d58], R26 ;  /* 0x002d581a01007387 */ /* 0x0101e80000100a00 */
[----:B------:R-:W4:Y:S04]  /*b310*/  LDL.LU R24, [R1+0x10] ;  /* 0x0000100001187983 */ /* 0x000f280000300800 */
[----:B------:R-:W4:Y:S04]  /*b320*/  LDL.LU R25, [R1+0x14] ;  /* 0x0000140001197983 */ /* 0x000f280000300800 */
[----:B0-----:R-:W4:Y:S04]  /*b330*/  LDL.LU R26, [R1+0x18] ;  /* 0x00001800011a7983 */ /* 0x001f280000300800 */
[----:B------:R-:W4:Y:S04]  /*b340*/  LDL.LU R27, [R1+0x1c] ;  /* 0x00001c00011b7983 */ /* 0x000f280000300800 */
[----:B------:R-:W5:Y:S04]  /*b350*/  LDL.LU R4, [R1+0x40] ;  /* 0x0000400001047983 */ /* 0x000f680000300800 */
[----:B------:R-:W5:Y:S04]  /*b360*/  LDL.LU R5, [R1+0x44] ;  /* 0x0000440001057983 */ /* 0x000f680000300800 */
[----:B------:R-:W5:Y:S04]  /*b370*/  LDL.LU R6, [R1+0x48] ;  /* 0x0000480001067983 */ /* 0x000f680000300800 */
[----:B------:R-:W4:Y:S04]  /*b380*/  LDL.LU R2, [R1+0x2d70] ;  /* 0x002d700001027983 */ /* 0x000f280000300800 */
[----:B--2---:R0:W-:Y:S04]  /*b390*/  STL.64 [R1+0x2d28], R12 ;  /* 0x002d280c01007387 */ /* 0x0041e80000100a00 */
[----:B0-----:R-:W2:Y:S04]  /*b3a0*/  LDL.LU R12, [R1+0x110] ;  /* 0x00011000010c7983 */ /* 0x001ea80000300800 */
[----:B------:R-:W2:Y:S04]  /*b3b0*/  LDL.LU R13, [R1+0x114] ;  /* 0x00011400010d7983 */ /* 0x000ea80000300800 */
[----:B------:R-:W2:Y:S04]  /*b3c0*/  LDL.LU R14, [R1+0x118] ;  /* 0x00011800010e7983 */ /* 0x000ea80000300800 */
[----:B------:R-:W2:Y:S01]  /*b3d0*/  LDL.LU R15, [R1+0x11c] ;  /* 0x00011c00010f7983 */ /* 0x000ea20000300800 */
[----:B---3--:R-:W-:Y:S03]  /*b3e0*/  HMMA.16816.F32.BF16 R16, R8, R18, R20 ;  /* 0x000000120810723c */ /* 0x008fe60000041814 */
[----:B--2---:R-:W-:Y:S04]  /*b3f0*/  STL.64 [R1+0x2d48], R14 ;  /* 0x002d480e01007387 */ /* 0x004fe80000100a00 */
[----:B------:R0:W-:Y:S02]  /*b400*/  STL.64 [R1+0x2d40], R12 ;  /* 0x002d400c01007387 */ /* 0x0001e40000100a00 */
[----:B0-----:R-:W-:Y:S01]  /*b410*/  MOV R12, R0 ;  /* 0x00000000000c7202 */ /* 0x001fe20000000f00 */
[----:B------:R-:W-:Y:S01]  /*b420*/  IMAD.MOV.U32 R13, RZ, RZ, R29 ;  /* 0x000000ffff0d7224 */ /* 0x000fe200078e001d */
[----:B------:R-:W2:Y:S04]  /*b430*/  LDL.LU R0, [R1+0x2d6c] ;  /* 0x002d6c0001007983 */ /* 0x000ea80000300800 */
[----:B------:R-:W3:Y:S04]  /*b440*/  LDL.LU R29, [R1+0x2d68] ;  /* 0x002d6800011d7983 */ /* 0x000ee80000300800 */
[----:B------:R-:W2:Y:S04]  /*b450*/  LDL.LU.64 R22, [R1+0x2d60] ;  /* 0x002d600001167983 */ /* 0x000ea80000300a00 */
[----:B------:R-:W-:Y:S04]  /*b460*/  STL.64 [R1+0x2c80], R18 ;  /* 0x002c801201007387 */ /* 0x000fe80000100a00 */
[----:B------:R-:W-:Y:S04]  /*b470*/  STL.64 [R1+0x2c78], R16 ;  /* 0x002c781001007387 */ /* 0x000fe80000100a00 */
[----:B----4-:R-:W0:Y:S01]  /*b480*/  LDSM.16.M88.4 R16, [R2+UR5+0x23000] ;  /* 0x023000050210783b */ /* 0x010e220008000200 */
[----:B------:R-:W-:Y:S01]  /*b490*/  MOV R14, R28 ;  /* 0x0000001c000e7202 */ /* 0x000fe20000000f00 */
[----:B------:R-:W-:Y:S01]  /*b4a0*/  IMAD.MOV.U32 R15, RZ, RZ, R3 ;  /* 0x000000ffff0f7224 */ /* 0x000fe200078e0003 */
[----:B0-----:R-:W-:Y:S01]  /*b4b0*/  MOV R3, R16 ;  /* 0x0000001000037202 */ /* 0x001fe20000000f00 */
[----:B------:R-:W-:Y:S01]  /*b4c0*/  STL.64 [R1+0x198], R18 ;  /* 0x0001981201007387 */ /* 0x000fe20000100a00 */
[----:B------:R-:W-:-:S03]  /*b4d0*/  IMAD.MOV.U32 R28, RZ, RZ, R17 ;  /* 0x000000ffff1c7224 */ /* 0x000fc600078e0011 */
[----:B------:R-:W0:Y:S04]  /*b4e0*/  LDSM.16.M88.4 R16, [R2+UR5+0x24000] ;  /* 0x024000050210783b */ /* 0x000e280008000200 */
[----:B0-----:R-:W-:Y:S04]  /*b4f0*/  STL.64 [R1+0x1a0], R16 ;  /* 0x0001a01001007387 */ /* 0x001fe80000100a00 */
[----:B------:R-:W-:Y:S04]  /*b500*/  STL.64 [R1+0x1a8], R18 ;  /* 0x0001a81201007387 */ /* 0x000fe80000100a00 */
[----:B------:R-:W0:Y:S01]  /*b510*/  LDSM.16.M88.4 R16, [R2+UR5+0x25000] ;  /* 0x025000050210783b */ /* 0x000e220008000200 */
[----:B--2---:R-:W-:Y:S03]  /*b520*/  HMMA.16816.F32.BF16 R20, R8, R22, R24 ;  /* 0x000000160814723c */ /* 0x004fe60000041818 */
[----:B------:R-:W5:-:S15]  /*b530*/  LDL.LU.64 R26, [R1+0x2d58] ;  /* 0x002d5800011a7983 */ /* 0x000f5e0000300a00 */
[----:B------:R-:W-:Y:S01]  /*b540*/  NOP ;  /* 0x0000000000007918 */ /* 0x000fe20000000000 */
[----:B------:R-:W-:Y:S04]  /*b550*/  STL.64 [R1+0x2c70], R22 ;  /* 0x002c701601007387 */ /* 0x000fe80000100a00 */
[----:B------:R1:W-:Y:S04]  /*b560*/  STL.64 [R1+0x2c68], R20 ;  /* 0x002c681401007387 */ /* 0x0003e80000100a00 */
[----:B-1----:R-:W2:Y:S04]  /*b570*/  LDL.LU R20, [R1+0xf0] ;  /* 0x0000f00001147983 */ /* 0x002ea80000300800 */
[----:B------:R-:W2:Y:S04]  /*b580*/  LDL.LU R21, [R1+0xf4] ;  /* 0x0000f40001157983 */ /* 0x000ea80000300800 */
[----:B------:R-:W2:Y:S04]  /*b590*/  LDL.LU R22, [R1+0xf8] ;  /* 0x0000f80001167983 */ /* 0x000ea80000300800 */
[----:B------:R-:W2:Y:S04]  /*b5a0*/  LDL.LU R23, [R1+0xfc] ;  /* 0x0000fc0001177983 */ /* 0x000ea80000300800 */
[----:B0-----:R-:W-:Y:S04]  /*b5b0*/  STL.64 [R1+0x1e8], R18 ;  /* 0x0001e81201007387 */ /* 0x001fe80000100a00 */
[----:B------:R0:W-:Y:S04]  /*b5c0*/  STL.64 [R1+0x2cf0], R16 ;  /* 0x002cf01001007387 */ /* 0x0001e80000100a00 */
[----:B0-----:R-:W4:Y:S04]  /*b5d0*/  LDL.LU R16, [R1+0x1c0] ;  /* 0x0001c00001107983 */ /* 0x001f280000300800 */
[----:B------:R-:W4:Y:S01]  /*b5e0*/  LDL.LU R17, [R1+0x1c4] ;  /* 0x0001c40001117983 */ /* 0x000f220000300800 */
[----:B-----5:R-:W-:Y:S03]  /*b5f0*/  HMMA.16816.F32.BF16 R24, R8, R26, R4 ;  /* 0x0000001a0818723c */ /* 0x020fe60000041804 */
[----:B------:R-:W5:-:S15]  /*b600*/  LDL.LU.64 R6, [R1+0x2d50] ;  /* 0x002d500001067983 */ /* 0x000f5e0000300a00 */
[----:B------:R-:W-:Y:S01]  /*b610*/  NOP ;  /* 0x0000000000007918 */ /* 0x000fe20000000000 */
[----:B------:R-:W-:Y:S04]  /*b620*/  STL.64 [R1+0x2c60], R26 ;  /* 0x002c601a01007387 */ /* 0x000fe80000100a00 */
[----:B------:R0:W-:Y:S04]  /*b630*/  STL.64 [R1+0x2c58], R24 ;  /* 0x002c581801007387 */ /* 0x0001e80000100a00 */
[----:B0-----:R-:W4:Y:S04]  /*b640*/  LDL.LU R24, [R1+0x100] ;  /* 0x0001000001187983 */ /* 0x001f280000300800 */
[----:B------:R-:W4:Y:S04]  /*b650*/  LDL.LU R25, [R1+0x104] ;  /* 0x0001040001197983 */ /* 0x000f280000300800 */
[----:B------:R-:W4:Y:S04]  /*b660*/  LDL.LU R26, [R1+0x108] ;  /* 0x00010800011a7983 */ /* 0x000f280000300800 */
[----:B------:R-:W4:Y:S01]  /*b670*/  LDL.LU R27, [R1+0x10c] ;  /* 0x00010c00011b7983 */ /* 0x000f220000300800 */
[----:B-----5:R-:W-:Y:S03]  /*b680*/  HMMA.16816.F32.BF16 R8, R8, R6, R12 ;  /* 0x000000060808723c */ /* 0x020fe6000004180c */
[----:B------:R-:W5:Y:S04]  /*b690*/  LDL.LU.64 R14, [R1+0x2d48] ;  /* 0x002d4800010e7983 */ /* 0x000f680000300a00 */
[----:B------:R-:W5:Y:S04]  /*b6a0*/  LDL.LU.64 R12, [R1+0x2d40] ;  /* 0x002d4000010c7983 */ /* 0x000f680000300a00 */
[----:B------:R-:W5:Y:S04]  /*b6b0*/  LDL.LU.64 R6, [R1+0x2d38] ;  /* 0x002d380001067983 */ /* 0x000f680000300a00 */
[----:B------:R-:W5:Y:S04]  /*b6c0*/  LDL.LU.64 R4, [R1+0x2d30] ;  /* 0x002d300001047983 */ /* 0x000f680000300a00 */
[----:B------:R3:W-:Y:S04]  /*b6d0*/  STL.64 [R1+0x10], R8 ;  /* 0x0000100801007387 */ /* 0x0007e80000100a00 */
[----:B------:R5:W-:Y:S01]  /*b6e0*/  STL.64 [R1+0x18], R10 ;  /* 0x0000180a01007387 */ /* 0x000be20000100a00 */
[----:B---3--:R-:W-:Y:S01]  /*b6f0*/  MOV R8, R29 ;  /* 0x0000001d00087202 */ /* 0x008fe20000000f00 */
[----:B------:R-:W-:-:S07]  /*b700*/  IMAD.MOV.U32 R9, RZ, RZ, R0 ;  /* 0x000000ffff097224 */ /* 0x000fce00078e0000 */
[----:B-----5:R-:W-:Y:S01]  /*b710*/  HMMA.16816.F32.BF16 R8, R4, R8, R12 ;  /* 0x000000080408723c */ /* 0x020fe2000004180c */
[----:B------:R-:W2:-:S15]  /*b720*/  LDL.LU.64 R12, [R1+0x2d28] ;  /* 0x002d2800010c7983 */ /* 0x000e9e0000300a00 */
[----:B------:R-:W-:-:S03]  /*b730*/  NOP ;  /* 0x0000000000007918 */ /* 0x000fc60000000000 */
[----:B------:R-:W-:Y:S04]  /*b740*/  STL.64 [R1+0x40], R8 ;  /* 0x0000400801007387 */ /* 0x000fe80000100a00 */
[----:B------:R4:W-:Y:S02]  /*b750*/  STL.64 [R1+0x48], R10 ;  /* 0x0000480a01007387 */ /* 0x0009e40000100a00 */
[----:B----4-:R-:W-:Y:S02]  /*b760*/  HMMA.16816.F32.BF16 R8, R4, R16, R24 ;  /* 0x000000100408723c */ /* 0x010fe40000041818 */
[----:B------:R-:W-:-:S15]  /*b770*/  LDSM.16.M88.4 R24, [R2+UR5+0x29000] ;  /* 0x029000050218783b */ /* 0x000fde0008000200 */
[----:B------:R-:W-:Y:S02]  /*b780*/  NOP ;  /* 0x0000000000007918 */ /* 0x000fe40000000000 */
[----:B------:R-:W-:Y:S01]  /*b790*/  STL.64 [R1+0xd0], R8 ;  /* 0x0000d00801007387 */ /* 0x000fe20000100a00 */
[----:B------:R-:W-:-:S03]  /*b7a0*/  MOV R0, R10 ;  /* 0x0000000a00007202 */ /* 0x000fc60000000f00 */
[----:B------:R2:W-:Y:S04]  /*b7b0*/  STL [R1+0xdc], R11 ;  /* 0x0000dc0b01007387 */ /* 0x0005e80000100800 */
[----:B------:R-:W-:Y:S01]  /*b7c0*/  STL [R1+0x2c28], R0 ;  /* 0x002c280001007387 */ /* 0x000fe20000100800 */
[----:B--2---:R-:W-:-:S15]  /*b7d0*/  HMMA.16816.F32.BF16 R8, R4, R12, R20 ;  /* 0x0000000c0408723c */ /* 0x004fde0000041814 */
[----:B------:R-:W-:-:S04]  /*b7e0*/  NOP ;  /* 0x0000000000007918 */ /* 0x000fc80000000000 */
[----:B------:R-:W-:Y:S04]  /*b7f0*/  STL.64 [R1+0xc0], R8 ;  /* 0x0000c00801007387 */ /* 0x000fe80000100a00 */
[----:B------:R-:W-:Y:S04]  /*b800*/  STL [R1+0xc8], R10 ;  /* 0x0000c80a01007387 */ /* 0x000fe80000100800 */
[----:B------:R-:W2:Y:S04]  /*b810*/  LDL.LU R20, [R1] ;  /* 0x0000000001147983 */ /* 0x000ea80000300800 */
[----:B------:R-:W2:Y:S04]  /*b820*/  LDL.LU R21, [R1+0x4] ;  /* 0x0000040001157983 */ /* 0x000ea80000300800 */
[----:B------:R-:W3:Y:S04]  /*b830*/  LDL.LU R22, [R1+0x8] ;  /* 0x0000080001167983 */ /* 0x000ee80000300800 */
[----:B------:R-:W3:Y:S04]  /*b840*/  LDL.LU R23, [R1+0xc] ;  /* 0x00000c0001177983 */ /* 0x000ee80000300800 */
[----:B---3--:R-:W-:Y:S04]  /*b850*/  STL.64 [R1+0x2ca0], R22 ;  /* 0x002ca01601007387 */ /* 0x008fe80000100a00 */
[----:B--2---:R-:W-:Y:S04]  /*b860*/  STL.64 [R1+0x2c98], R20 ;  /* 0x002c981401007387 */ /* 0x004fe80000100a00 */
[----:B------:R-:W2:Y:S04]  /*b870*/  LDL.LU R12, [R1+0x130] ;  /* 0x00013000010c7983 */ /* 0x000ea80000300800 */
[----:B------:R-:W2:Y:S04]  /*b880*/  LDL.LU R13, [R1+0x134] ;  /* 0x00013400010d7983 */ /* 0x000ea80000300800 */
[----:B------:R-:W3:Y:S04]  /*b890*/  LDL.LU R14, [R1+0x138] ;  /* 0x00013800010e7983 */ /* 0x000ee80000300800 */
[----:B------:R-:W3:Y:S01]  /*b8a0*/  LDL.LU R15, [R1+0x13c] ;  /* 0x00013c00010f7983 */ /* 0x000ee20000300800 */
[----:B------:R-:W-:-:S03]  /*b8b0*/  IMAD.MOV.U32 R29, RZ, RZ, R11 ;  /* 0x000000ffff1d7224 */ /* 0x000fc600078e000b */
[----:B------:R-:W0:Y:S04]  /*b8c0*/  LDSM.16.M88.4 R8, [R2+UR5+0x26000] ;  /* 0x026000050208783b */ /* 0x000e280008000200 */
[----:B------:R-:W1:Y:S04]  /*b8d0*/  LDSM.16.M88.4 R20, [R2+UR5+0x28000] ;  /* 0x028000050214783b */ /* 0x000e680008000200 */
[----:B---3--:R-:W-:Y:S04]  /*b8e0*/  STL.64 [R1+0x2cb0], R14 ;  /* 0x002cb00e01007387 */ /* 0x008fe80000100a00 */
[----:B--2---:R2:W-:Y:S04]  /*b8f0*/  STL.64 [R1+0x2ca8], R12 ;  /* 0x002ca80c01007387 */ /* 0x0045e80000100a00 */
[----:B--2---:R-:W2:Y:S04]  /*b900*/  LDL.LU R12, [R1+0x60] ;  /* 0x00006000010c7983 */ /* 0x004ea80000300800 */
[----:B------:R-:W2:Y:S04]  /*b910*/  LDL.LU R13, [R1+0x64] ;  /* 0x00006400010d7983 */ /* 0x000ea80000300800 */
[----:B------:R-:W3:Y:S04]  /*b920*/  LDL.LU R14, [R1+0x68] ;  /* 0x00006800010e7983 */ /* 0x000ee80000300800 */
[----:B------:R-:W3:Y:S04]  /*b930*/  LDL.LU R15, [R1+0x6c] ;  /* 0x00006c00010f7983 */ /* 0x000ee80000300800 */
[----:B------:R-:W4:Y:S04]  /*b940*/  LDL.LU R16, [R1+0x1a0] ;  /* 0x0001a00001107983 */ /* 0x000f280000300800 */
[----:B------:R-:W4:Y:S01]  /*b950*/  LDL.LU R17, [R1+0x1a4] ;  /* 0x0001a40001117983 */ /* 0x000f220000300800 */
[----:B0-----:R-:W-:Y:S01]  /*b960*/  MOV R18, R8 ;  /* 0x0000000800127202 */ /* 0x001fe20000000f00 */
[----:B------:R-:W-:-:S02]  /*b970*/  IMAD.MOV.U32 R0, RZ, RZ, R9 ;  /* 0x000000ffff007224 */ /* 0x000fc400078e0009 */
[----:B----4-:R0:W-:Y:S02]  /*b980*/  STL.64 [R1+0x2d08], R16 ;  /* 0x002d081001007387 */ /* 0x0101e40000100a00 */
[----:B0-----:R-:W-:Y:S01]  /*b990*/  MOV R16, R3 ;  /* 0x0000000300107202 */ /* 0x001fe20000000f00 */
[----:B------:R-:W-:Y:S01]  /*b9a0*/  IMAD.MOV.U32 R17, RZ, RZ, R28 ;  /* 0x000000ffff117224 */ /* 0x000fe200078e001c */
[----:B------:R-:W4:Y:S04]  /*b9b0*/  LDL.LU R3, [R1+0x2d24] ;  /* 0x002d240001037983 */ /* 0x000f280000300800 */
[----:B------:R-:W5:Y:S04]  /*b9c0*/  LDL.LU R28, [R1+0x2d20] ;  /* 0x002d2000011c7983 */ /* 0x000f680000300800 */
[----:B---3--:R-:W-:Y:S04]  /*b9d0*/  STL.64 [R1+0x2cc0], R14 ;  /* 0x002cc00e01007387 */ /* 0x008fe80000100a00 */
[----:B--2---:R-:W-:Y:S04]  /*b9e0*/  STL.64 [R1+0x2cb8], R12 ;  /* 0x002cb80c01007387 */ /* 0x004fe80000100a00 */
[----:B------:R-:W0:Y:S04]  /*b9f0*/  LDSM.16.M88.4 R12, [R2+UR5+0x27000] ;  /* 0x02700005020c783b */ /* 0x000e280008000200 */
[----:B------:R-:W-:Y:S04]  /*ba00*/  STL [R1+0x2c2c], R29 ;  /* 0x002c2c1d01007387 */ /* 0x000fe80000100800 */
[----:B------:R-:W-:Y:S04]  /*ba10*/  STL.64 [R1+0x128], R10 ;  /* 0x0001280a01007387 */ /* 0x000fe80000100a00 */
[----:B-1----:R-:W-:Y:S04]  /*ba20*/  STL.64 [R1+0x2d18], R22 ;  /* 0x002d181601007387 */ /* 0x002fe80000100a00 */
[----:B------:R1:W-:Y:S04]  /*ba30*/  STL.64 [R1+0x2d10], R20 ;  /* 0x002d101401007387 */ /* 0x0003e80000100a00 */
[----:B------:R-:W2:Y:S04]  /*ba40*/  LDSM.16.M88.4 R8, [R2+UR5+0x2a000] ;  /* 0x02a000050208783b */ /* 0x000ea80008000200 */
[----:B-1----:R-:W3:Y:S04]  /*ba50*/  LDL.LU R20, [R1+0x180] ;  /* 0x0001800001147983 */ /* 0x002ee80000300800 */
[----:B------:R-:W3:Y:S04]  /*ba60*/  LDL.LU R21, [R1+0x184] ;  /* 0x0001840001157983 */ /* 0x000ee80000300800 */
[----:B------:R-:W3:Y:S04]  /*ba70*/  LDL.LU R22, [R1+0x188] ;  /* 0x0001880001167983 */ /* 0x000ee80000300800 */
[----:B------:R-:W3:Y:S04]  /*ba80*/  LDL.LU R23, [R1+0x18c] ;  /* 0x00018c0001177983 */ /* 0x000ee80000300800 */
[----:B0-----:R-:W-:Y:S04]  /*ba90*/  STL.64 [R1+0x118], R14 ;  /* 0x0001180e01007387 */ /* 0x001fe80000100a00 */
[----:B------:R0:W-:Y:S02]  /*baa0*/  STL.64 [R1+0x2cd0], R12 ;  /* 0x002cd00c01007387 */ /* 0x0001e40000100a00 */
[----:B0-----:R-:W-:Y:S01]  /*bab0*/  MOV R12, R18 ;  /* 0x00000012000c7202 */ /* 0x001fe20000000f00 */
[----:B------:R-:W-:-:S05]  /*bac0*/  IMAD.MOV.U32 R13, RZ, RZ, R0 ;  /* 0x000000ffff0d7224 */ /* 0x000fca00078e0000 */
[----:B------:R0:W-:Y:S04]  /*bad0*/  STL.64 [R1+0x2ce8], R12 ;  /* 0x002ce80c01007387 */ /* 0x0001e80000100a00 */
[----:B0-----:R-:W2:Y:S04]  /*bae0*/  LDL.LU R12, [R1+0x160] ;  /* 0x00016000010c7983 */ /* 0x001ea80000300800 */
[----:B------:R-:W2:Y:S04]  /*baf0*/  LDL.LU R13, [R1+0x164] ;  /* 0x00016400010d7983 */ /* 0x000ea80000300800 */
[----:B------:R-:W2:Y:S04]  /*bb00*/  LDL.LU R14, [R1+0x168] ;  /* 0x00016800010e7983 */ /* 0x000ea80000300800 */
[----:B------:R-:W2:Y:S01]  /*bb10*/  LDL.LU R15, [R1+0x16c] ;  /* 0x00016c00010f7983 */ /* 0x000ea20000300800 */
[----:B---3--:R-:W-:Y:S03]  /*bb20*/  HMMA.16816.F32.BF16 R16, R4, R16, R20 ;  /* 0x000000100410723c */ /* 0x008fe60000041814 */
[----:B--2---:R-:W-:Y:S04]  /*bb30*/  STL.64 [R1+0x2d00], R14 ;  /* 0x002d000e01007387 */ /* 0x004fe80000100a00 */
[----:B------:R0:W-:Y:S04]  /*bb40*/  STL.64 [R1+0x2cf8], R12 ;  /* 0x002cf80c01007387 */ /* 0x0001e80000100a00 */
[----:B0-----:R-:W2:Y:S04]  /*bb50*/  LDL.LU R12, [R1+0x170] ;  /* 0x00017000010c7983 */ /* 0x001ea80000300800 */
[----:B------:R-:W2:Y:S04]  /*bb60*/  LDL.LU R13, [R1+0x174] ;  /* 0x00017400010d7983 */ /* 0x000ea80000300800 */
[----:B------:R-:W2:Y:S04]  /*bb70*/  LDL.LU R14, [R1+0x178] ;  /* 0x00017800010e7983 */ /* 0x000ea80000300800 */
[----:B------:R-:W2:Y:S04]  /*bb80*/  LDL.LU R15, [R1+0x17c] ;  /* 0x00017c00010f7983 */ /* 0x000ea80000300800 */
[----:B------:R-:W3:Y:S04]  /*bb90*/  LDL.LU.64 R22, [R1+0x2d18] ;  /* 0x002d180001167983 */ /* 0x000ee80000300a00 */
[----:B------:R-:W2:Y:S04]  /*bba0*/  LDL.LU.64 R20, [R1+0x2d10] ;  /* 0x002d100001147983 */ /* 0x000ea80000300a00 */
[----:B------:R0:W-:Y:S04]  /*bbb0*/  STL.64 [R1+0xb0], R16 ;  /* 0x0000b01001007387 */ /* 0x0001e80000100a00 */
[----:B0-----:R-:W4:Y:S04]  /*bbc0*/  LDL.LU.64 R16, [R1+0x2d08] ;  /* 0x002d080001107983 */ /* 0x001f280000300a00 */
[----:B---3--:R-:W-:Y:S04]  /*bbd0*/  STL.64 [R1+0x108], R22 ;  /* 0x0001081601007387 */ /* 0x008fe80000100a00 */
[----:B--2---:R0:W-:Y:S04]  /*bbe0*/  STL.64 [R1+0x2cc8], R20 ;  /* 0x002cc81401007387 */ /* 0x0041e80000100a00 */
[----:B0-----:R-:W2:Y:S04]  /*bbf0*/  LDL.LU R20, [R1+0x140] ;  /* 0x0001400001147983 */ /* 0x001ea80000300800 */
[----:B------:R-:W2:Y:S04]  /*bc00*/  LDL.LU R21, [R1+0x144] ;  /* 0x0001440001157983 */ /* 0x000ea80000300800 */
[----:B------:R-:W3:Y:S04]  /*bc10*/  LDL.LU R22, [R1+0x148] ;  /* 0x0001480001167983 */ /* 0x000ee80000300800 */
[----:B------:R-:W3:Y:S01]  /*bc20*/  LDL.LU R23, [R1+0x14c] ;  /* 0x00014c0001177983 */ /* 0x000ee20000300800 */
[----:B------:R-:W-:Y:S01]  /*bc30*/  MOV R29, R18 ;  /* 0x00000012001d7202 */ /* 0x000fe20000000f00 */
[----:B------:R-:W-:-:S02]  /*bc40*/  IMAD.MOV.U32 R0, RZ, RZ, R19 ;  /* 0x000000ffff007224 */ /* 0x000fc400078e0013 */
[C---:B----4-:R-:W-:Y:S01]  /*bc50*/  HMMA.16816.F32.BF16 R16, R4.reuse, R16, R12 ;  /* 0x000000100410723c */ /* 0x050fe2000004180c */
[----:B---3--:R-:W-:Y:S04]  /*bc60*/  STL.64 [R1+0x2ce0], R22 ;  /* 0x002ce01601007387 */ /* 0x008fe80000100a00 */
[----:B--2---:R0:W-:Y:S04]  /*bc70*/  STL.64 [R1+0x2cd8], R20 ;  /* 0x002cd81401007387 */ /* 0x0041e80000100a00 */
[----:B0-----:R-:W2:Y:S04]  /*bc80*/  LDL.LU R20, [R1+0x150] ;  /* 0x0001500001147983 */ /* 0x001ea80000300800 */
[----:B------:R-:W2:Y:S04]  /*bc90*/  LDL.LU R21, [R1+0x154] ;  /* 0x0001540001157983 */ /* 0x000ea80000300800 */
[----:B------:R-:W-:Y:S04]  /*bca0*/  STL.64 [R1+0xf8], R26 ;  /* 0x0000f81a01007387 */ /* 0x000fe80000100a00 */
[----:B------:R-:W-:Y:S04]  /*bcb0*/  STL.64 [R1+0xe8], R10 ;  /* 0x0000e80a01007387 */ /* 0x000fe80000100a00 */
[----:B------:R-:W-:Y:S04]  /*bcc0*/  STL [R1+0x2c34], R0 ;  /* 0x002c340001007387 */ /* 0x000fe80000100800 */
[----:B------:R-:W-:Y:S04]  /*bcd0*/  STL [R1+0x2c30], R29 ;  /* 0x002c301d01007387 */ /* 0x000fe80000100800 */
[----:B------:R-:W3:Y:S04]  /*bce0*/  LDL.LU.64 R14, [R1+0x2d00] ;  /* 0x002d0000010e7983 */ /* 0x000ee80000300a00 */
[----:B------:R-:W3:Y:S04]  /*bcf0*/  LDL.LU.64 R12, [R1+0x2cf8] ;  /* 0x002cf800010c7983 */ /* 0x000ee80000300a00 */
[----:B------:R0:W-:Y:S04]  /*bd00*/  STL.64 [R1+0xa0], R16 ;  /* 0x0000a01001007387 */ /* 0x0001e80000100a00 */
[----:B------:R3:W-:Y:S04]  /*bd10*/  STL.64 [R1+0xa8], R18 ;  /* 0x0000a81201007387 */ /* 0x0007e80000100a00 */
[----:B0-----:R-:W3:Y:S01]  /*bd20*/  LDL.LU.64 R16, [R1+0x2cf0] ;  /* 0x002cf00001107983 */ /* 0x001ee20000300a00 */
[----:B-----5:R-:W-:Y:S01]  /*bd30*/  MOV R22, R28 ;  /* 0x0000001c00167202 */ /* 0x020fe20000000f00 */
[----:B------:R-:W-:Y:S01]  /*bd40*/  IMAD.MOV.U32 R23, RZ, RZ, R3 ;  /* 0x000000ffff177224 */ /* 0x000fe200078e0003 */
[----:B---3--:R-:W-:Y:S01]  /*bd50*/  HMMA.16816.F32.BF16 R16, R4, R16, R12 ;  /* 0x000000100410723c */ /* 0x008fe2000004180c */
[----:B------:R-:W2:-:S15]  /*bd60*/  LDL.LU.64 R12, [R1+0x2ce8] ;  /* 0x002ce800010c7983 */ /* 0x000e9e0000300a00 */
[----:B------:R-:W-:-:S03]  /*bd70*/  NOP ;  /* 0x0000000000007918 */ /* 0x000fc60000000000 */
[----:B------:R-:W-:Y:S01]  /*bd80*/  IMAD.MOV.U32 R29, RZ, RZ, R19 ;  /* 0x000000ffff1d7224 */ /* 0x000fe200078e0013 */
[----:B------:R-:W-:Y:S01]  /*bd90*/  MOV R0, R18 ;  /* 0x0000001200007202 */ /* 0x000fe20000000f00 */
[----:B------:R-:W-:Y:S04]  /*bda0*/  STL.64 [R1+0x90], R16 ;  /* 0x0000901001007387 */ /* 0x000fe80000100a00 */
[----:B------:R-:W-:Y:S04]  /*bdb0*/  STL [R1+0x2c3c], R29 ;  /* 0x002c3c1d01007387 */ /* 0x000fe80000100800 */
[----:B------:R-:W-:Y:S04]  /*bdc0*/  STL [R1+0x2c38], R0 ;  /* 0x002c380001007387 */ /* 0x000fe80000100800 */
[----:B------:R-:W0:Y:S01]  /*bdd0*/  LDSM.16.M88.4 R16, [R2+UR5+0x2b000] ;  /* 0x02b000050210783b */ /* 0x000e220008000200 */
[----:B--2---:R-:W-:Y:S03]  /*bde0*/  HMMA.16816.F32.BF16 R12, R4, R12, R20 ;  /* 0x0000000c040c723c */ /* 0x004fe60000041814 */
[----:B------:R-:W2:Y:S04]  /*bdf0*/  LDL.LU.64 R22, [R1+0x2ce0] ;  /* 0x002ce00001167983 */ /* 0x000ea80000300a00 */
[----:B------:R-:W2:-:S12]  /*be00*/  LDL.LU.64 R20, [R1+0x2cd8] ;  /* 0x002cd80001147983 */ /* 0x000e980000300a00 */
[----:B------:R1:W-:Y:S04]  /*be10*/  STL.64 [R1+0x80], R12 ;  /* 0x0000800c01007387 */ /* 0x0003e80000100a00 */
[----:B-1----:R-:W2:Y:S01]  /*be20*/  LDL.LU.64 R12, [R1+0x2cd0] ;  /* 0x002cd000010c7983 */ /* 0x002ea20000300a00 */
[----:B------:R-:W-:Y:S01]  /*be30*/  MOV R29, R14 ;  /* 0x0000000e001d7202 */ /* 0x000fe20000000f00 */
[----:B------:R-:W-:Y:S02]  /*be40*/  IMAD.MOV.U32 R0, RZ, RZ, R15 ;  /* 0x000000ffff007224 */ /* 0x000fe400078e000f */
[----:B0-----:R-:W-:Y:S04]  /*be50*/  STL.64 [R1+0x178], R18 ;  /* 0x0001781201007387 */ /* 0x001fe80000100a00 */
[----:B------:R-:W-:Y:S04]  /*be60*/  STL [R1+0x2c44], R0 ;  /* 0x002c440001007387 */ /* 0x000fe80000100800 */
[----:B------:R-:W-:Y:S01]  /*be70*/  STL [R1+0x2c40], R29 ;  /* 0x002c401d01007387 */ /* 0x000fe20000100800 */
[----:B--2---:R-:W-:Y:S03]  /*be80*/  HMMA.16816.F32.BF16 R12, R4, R12, R20 ;  /* 0x0000000c040c723c */ /* 0x004fe60000041814 */
[----:B------:R-:W2:-:S15]  /*be90*/  LDL.LU.64 R20, [R1+0x2cc8] ;  /* 0x002cc80001147983 */ /* 0x000e9e0000300a00 */
[----:B------:R-:W-:Y:S01]  /*bea0*/  NOP ;  /* 0x0000000000007918 */ /* 0x000fe20000000000 */
[----:B------:R-:W-:Y:S04]  /*beb0*/  STL.64 [R1+0x70], R12 ;  /* 0x0000700c01007387 */ /* 0x000fe80000100a00 */
[----:B------:R0:W-:Y:S04]  /*bec0*/  STL.64 [R1+0x78], R14 ;  /* 0x0000780e01007387 */ /* 0x0001e80000100a00 */
[----:B0-----:R-:W2:Y:S04]  /*bed0*/  LDL.LU.64 R14, [R1+0x2cc0] ;  /* 0x002cc000010e7983 */ /* 0x001ea80000300a00 */
[----:B------:R-:W2:Y:S02]  /*bee0*/  LDL.LU.64 R12, [R1+0x2cb8] ;  /* 0x002cb800010c7983 */ /* 0x000ea40000300a00 */
[----:B--2---:R-:W-:Y:S02]  /*bef0*/  HMMA.16816.F32.BF16 R20, R4, R20, R12 ;  /* 0x000000140414723c */ /* 0x004fe4000004180c */
[----:B------:R-:W2:Y:S04]  /*bf00*/  LDL.LU.64 R14, [R1+0x2cb0] ;  /* 0x002cb000010e7983 */ /* 0x000ea80000300a00 */
[----:B------:R-:W2:-:S13]  /*bf10*/  LDL.LU.64 R12, [R1+0x2ca8] ;  /* 0x002ca800010c7983 */ /* 0x000e9a0000300a00 */
[----:B------:R-:W-:Y:S01]  /*bf20*/  MOV R0, R22 ;  /* 0x0000001600007202 */ /* 0x000fe20000000f00 */
[----:B------:R0:W-:Y:S01]  /*bf30*/  STL.64 [R1+0x60], R20 ;  /* 0x0000601401007387 */ /* 0x0001e20000100a00 */
[----:B------:R-:W-:-:S03]  /*bf40*/  IMAD.MOV.U32 R29, RZ, RZ, R23 ;  /* 0x000000ffff1d7224 */ /* 0x000fc600078e0017 */
[----:B------:R-:W3:Y:S04]  /*bf50*/  LDL.LU.64 R22, [R1+0x2ca0] ;  /* 0x002ca00001167983 */ /* 0x000ee80000300a00 */
[----:B0-----:R-:W3:Y:S04]  /*bf60*/  LDL.LU.64 R20, [R1+0x2c98] ;  /* 0x002c980001147983 */ /* 0x001ee80000300a00 */
[----:B------:R-:W-:Y:S04]  /*bf70*/  STL [R1+0x2c4c], R29 ;  /* 0x002c4c1d01007387 */ /* 0x000fe80000100800 */
[----:B------:R0:W-:Y:S01]  /*bf80*/  STL [R1+0x2c48], R0 ;  /* 0x002c480001007387 */ /* 0x0001e20000100800 */
[C---:B--2---:R-:W-:Y:S03]  /*bf90*/  HMMA.16816.F32.BF16 R24, R4.reuse, R24, R12 ;  /* 0x000000180418723c */ /* 0x044fe6000004180c */
[----:B------:R-:W2:Y:S04]  /*bfa0*/  LDL.LU.64 R14, [R1+0x2c90] ;  /* 0x002c9000010e7983 */ /* 0x000ea80000300a00 */
[----:B------:R-:W2:Y:S01]  /*bfb0*/  LDL.LU.64 R12, [R1+0x2c88] ;  /* 0x002c8800010c7983 */ /* 0x000ea20000300a00 */
[----:B---3--:R-:W-:Y:S11]  /*bfc0*/  HMMA.16816.F32.BF16 R8, R4, R8, R20 ;  /* 0x000000080408723c */ /* 0x008ff60000041814 */
[----:B------:R-:W-:Y:S04]  /*bfd0*/  STL.64 [R1+0x50], R24 ;  /* 0x0000501801007387 */ /* 0x000fe80000100a00 */
[----:B------:R-:W-:Y:S04]  /*bfe0*/  STL.64 [R1+0x58], R26 ;  /* 0x0000581a01007387 */ /* 0x000fe80000100a00 */
[----:B------:R-:W1:Y:S04]  /*bff0*/  LDSM.16.M88.4 R20, [R2+UR5+0x2c000] ;  /* 0x02c000050214783b */ /* 0x000e680008000200 */
[----:B------:R-:W3:Y:S01]  /*c000*/  LDSM.16.M88.4 R24, [R2+UR5+0x2d000] ;  /* 0x02d000050218783b */ /* 0x000ee20008000200 */
[----:B0-----:R-:W-:Y:S01]  /*c010*/  IMAD.MOV.U32 R0, RZ, RZ, R11 ;  /* 0x000000ffff007224 */ /* 0x001fe200078e000b */
[----:B------:R-:W-:-:S02]  /*c020*/  MOV R29, R10 ;  /* 0x0000000a001d7202 */ /* 0x000fc40000000f00 */
[----:B------:R-:W-:Y:S04]  /*c030*/  STL.64 [R1+0x30], R8 ;  /* 0x0000300801007387 */ /* 0x000fe80000100a00 */
[----:B------:R0:W-:Y:S04]  /*c040*/  STL [R1+0x2c54], R0 ;  /* 0x002c540001007387 */ /* 0x0001e80000100800 */
[----:B------:R4:W-:Y:S04]  /*c050*/  STL [R1+0x2c50], R29 ;  /* 0x002c501d01007387 */ /* 0x0009e80000100800 */
[----:B------:R-:W-:Y:S04]  /*c060*/  LDSM.16.M88.4 R8, [R2+UR5+0x2e000] ;  /* 0x02e000050208783b */ /* 0x000fe80008000200 */
[----:B-1----:R-:W-:Y:S04]  /*c070*/  STL.64 [R1+0x138], R22 ;  /* 0x0001381601007387 */ /* 0x002fe80000100a00 */
[----:B---3--:R-:W-:Y:S01]  /*c080*/  STL.64 [R1+0x148], R26 ;  /* 0x0001481a01007387 */ /* 0x008fe20000100a00 */
[----:B--2---:R-:W-:-:S15]  /*c090*/  HMMA.16816.F32.BF16 R16, R4, R16, R12 ;  /* 0x000000100410723c */ /* 0x004fde000004180c */
[----:B------:R-:W-:-:S04]  /*c0a0*/  NOP ;  /* 0x0000000000007918 */ /* 0x000fc80000000000 */
[----:B0-----:R-:W-:Y:S01]  /*c0b0*/  MOV R0, R16 ;  /* 0x0000001000007202 */ /* 0x001fe20000000f00 */
[----:B----4-:R-:W-:Y:S01]  /*c0c0*/  IMAD.MOV.U32 R29, RZ, RZ, R17 ;  /* 0x000000ffff1d7224 */ /* 0x010fe200078e0011 */
[----:B------:R-:W-:Y:S01]  /*c0d0*/  MOV R15, R18 ;  /* 0x00000012000f7202 */ /* 0x000fe20000000f00 */
[----:B------:R-:W-:Y:S02]  /*c0e0*/  IMAD.MOV.U32 R14, RZ, RZ, R19 ;  /* 0x000000ffff0e7224 */ /* 0x000fe400078e0013 */
[----:B------:R-:W0:Y:S04]  /*c0f0*/  LDSM.16.M88.4 R16, [R2+UR5+0x2f000] ;  /* 0x02f000050210783b */ /* 0x000e280008000200 */
[----:B0-----:R0:W-:Y:S01]  /*c100*/  STL.64 [R1+0x158], R18 ;  /* 0x0001581201007387 */ /* 0x0011e20000100a00 */
[----:B------:R-:W-:Y:S01]  /*c110*/  MOV R13, R16 ;  /* 0x00000010000d7202 */ /* 0x000fe20000000f00 */
[----:B------:R-:W-:-:S02]  /*c120*/  IMAD.MOV.U32 R12, RZ, RZ, R17 ;  /* 0x000000ffff0c7224 */ /* 0x000fc400078e0011 */
[----:B0-----:R-:W2:Y:S04]  /*c130*/  LDL.LU.64 R18, [R1+0x2c80] ;  /* 0x002c800001127983 */ /* 0x001ea80000300a00 */
[----:B------:R-:W2:Y:S04]  /*c140*/  LDL.LU.64 R16, [R1+0x2c78] ;  /* 0x002c780001107983 */ /* 0x000ea80000300a00 */
[----:B------:R0:W-:Y:S01]  /*c150*/  STL [R1+0x29e8], R2 ;  /* 0x0029e80201007387 */ /* 0x0001e20000100800 */
[----:B--2---:R-:W-:-:S15]  /*c160*/  HMMA.16816.F32.BF16 R20, R4, R20, R16 ;  /* 0x000000140414723c */ /* 0x004fde0000041810 */
[----:B------:R-:W-:-:S04]  /*c170*/  NOP ;  /* 0x0000000000007918 */ /* 0x000fc80000000000 */
[----:B------:R-:W-:Y:S01]  /*c180*/  MOV R16, R22 ;  /* 0x0000001600107202 */ /* 0x000fe20000000f00 */
[----:B0-----:R-:W-:Y:S01]  /*c190*/  IMAD.MOV.U32 R2, RZ, RZ, R23 ;  /* 0x000000ffff027224 */ /* 0x001fe200078e0017 */
[----:B------:R-:W-:Y:S01]  /*c1a0*/  MOV R18, R20 ;  /* 0x0000001400127202 */ /* 0x000fe20000000f00 */
[----:B------:R-:W-:Y:S01]  /*c1b0*/  IMAD.MOV.U32 R17, RZ, RZ, R21 ;  /* 0x000000ffff117224 */ /* 0x000fe200078e0015 */
[----:B------:R-:W2:Y:S04]  /*c1c0*/  LDL.LU.64 R22, [R1+0x2c70] ;  /* 0x002c700001167983 */ /* 0x000ea80000300a00 */
[----:B------:R-:W2:Y:S04]  /*c1d0*/  LDL.LU.64 R20, [R1+0x2c68] ;  /* 0x002c680001147983 */ /* 0x000ea80000300a00 */
[----:B------:R-:W3:Y:S01]  /*c1e0*/  LDL.LU.64 R26, [R1+0x2c60] ;  /* 0x002c6000011a7983 */ /* 0x000ee20000300a00 */
[----:B--2---:R-:W-:Y:S03]  /*c1f0*/  HMMA.16816.F32.BF16 R20, R4, R24, R20 ;  /* 0x000000180414723c */ /* 0x004fe60000041814 */
[----:B------:R-:W3:-:S15]  /*c200*/  LDL.LU.64 R24, [R1+0x2c58] ;  /* 0x002c580001187983 */ /* 0x000ede0000300a00 */
[----:B------:R-:W-:Y:S01]  /*c210*/  NOP ;  /* 0x0000000000007918 */ /* 0x000fe20000000000 */
[----:B------:R0:W-:Y:S04]  /*c220*/  STL.64 [R1+0x2af8], R22 ;  /* 0x002af81601007387 */ /* 0x0001e80000100a00 */
[----:B------:R-:W-:Y:S04]  /*c230*/  STL.64 [R1+0x2af0], R20 ;  /* 0x002af01401007387 */ /* 0x000fe80000100a00 */
[----:B0-----:R-:W2:Y:S04]  /*c240*/  LDL.LU R22, [R1+0x138] ;  /* 0x0001380001167983 */ /* 0x001ea80000300800 */
[----:B------:R-:W2:Y:S01]  /*c250*/  LDL.LU R23, [R1+0x13c] ;  /* 0x00013c0001177983 */ /* 0x000ea20000300800 */
[----:B------:R-:W-:Y:S01]  /*c260*/  MOV R28, R10 ;  /* 0x0000000a001c7202 */ /* 0x000fe20000000f00 */
[----:B------:R-:W-:-:S02]  /*c270*/  IMAD.MOV.U32 R3, RZ, RZ, R11 ;  /* 0x000000ffff037224 */ /* 0x000fc400078e000b */
[----:B---3--:R-:W-:Y:S01]  /*c280*/  HMMA.16816.F32.BF16 R8, R4, R8, R24 ;  /* 0x000000080408723c */ /* 0x008fe20000041818 */
[----:B--2---:R-:W-:-:S15]  /*c290*/  STL.64 [R1+0x2b08], R22 ;  /* 0x002b081601007387 */ /* 0x004fde0000100a00 */
[----:B------:R-:W-:-:S03]  /*c2a0*/  NOP ;  /* 0x0000000000007918 */ /* 0x000fc60000000000 */
[----:B------:R0:W-:Y:S04]  /*c2b0*/  STL.64 [R1+0x2ae8], R10 ;  /* 0x002ae80a01007387 */ /* 0x0001e80000100a00 */
[----:B------:R-:W-:Y:S04]  /*c2c0*/  STL.64 [R1+0x2ae0], R8 ;  /* 0x002ae00801007387 */ /* 0x000fe80000100a00 */
[----:B0-----:R-:W2:Y:S04]  /*c2d0*/  LDL.LU R10, [R1+0x148] ;  /* 0x00014800010a7983 */ /* 0x001ea80000300800 */
[----:B------:R-:W2:Y:S04]  /*c2e0*/  LDL.LU R11, [R1+0x14c] ;  /* 0x00014c00010b7983 */ /* 0x000ea80000300800 */
[----:B------:R-:W3:Y:S04]  /*c2f0*/  LDL.LU R22, [R1+0x178] ;  /* 0x0001780001167983 */ /* 0x000ee80000300800 */
[----:B------:R-:W3:Y:S04]  /*c300*/  LDL.LU R23, [R1+0x17c] ;  /* 0x00017c0001177983 */ /* 0x000ee80000300800 */
[----:B---3--:R0:W-:Y:S04]  /*c310*/  STL.64 [R1+0x2b20], R22 ;  /* 0x002b201601007387 */ /* 0x0081e80000100a00 */
[----:B--2---:R1:W-:Y:S04]  /*c320*/  STL.64 [R1+0x2b00], R10 ;  /* 0x002b000a01007387 */ /* 0x0043e80000100a00 */
[----:B0-----:R-:W2:Y:S04]  /*c330*/  LDL.LU R22, [R1+0xe8] ;  /* 0x0000e80001167983 */ /* 0x001ea80000300800 */
[----:B------:R-:W2:Y:S01]  /*c340*/  LDL.LU R23, [R1+0xec] ;  /* 0x0000ec0001177983 */ /* 0x000ea20000300800 */
[----:B-1----:R-:W-:Y:S01]  /*c350*/  MOV R10, R16 ;  /* 0x00000010000a7202 */ /* 0x002fe20000000f00 */
[----:B------:R-:W-:Y:S01]  /*c360*/  IMAD.MOV.U32 R11, RZ, RZ, R2 ;  /* 0x000000ffff0b7224 */ /* 0x000fe200078e0002 */
[----:B------:R-:W-:Y:S01]  /*c370*/  MOV R8, R18 ;  /* 0x0000001200087202 */ /* 0x000fe20000000f00 */
[----:B------:R-:W-:Y:S01]  /*c380*/  IMAD.MOV.U32 R9, RZ, RZ, R17 ;  /* 0x000000ffff097224 */ /* 0x000fe200078e0011 */
[----:B--2---:R-:W-:Y:S04]  /*c390*/  STL.64 [R1+0x2b38], R22 ;  /* 0x002b381601007387 */ /* 0x004fe80000100a00 */
[----:B------:R-:W-:Y:S04]  /*c3a0*/  STL.64 [R1+0x2b18], R10 ;  /* 0x002b180a01007387 */ /* 0x000fe80000100a00 */
[----:B------:R0:W-:Y:S02]  /*c3b0*/  STL.64 [R1+0x2b10], R8 ;  /* 0x002b100801007387 */ /* 0x0001e40000100a00 */
[----:B0-----:R-:W-:Y:S01]  /*c3c0*/  MOV R8, R0 ;  /* 0x0000000000087202 */ /* 0x001fe20000000f00 */
[----:B------:R-:W-:Y:S01]  /*c3d0*/  IMAD.MOV.U32 R9, RZ, RZ, R29 ;  /* 0x000000ffff097224 */ /* 0x000fe200078e001d */
[----:B------:R-:W2:Y:S04]  /*c3e0*/  LDL.LU R0, [R1+0x2c54] ;  /* 0x002c540001007983 */ /* 0x000ea80000300800 */
[----:B------:R-:W3:Y:S04]  /*c3f0*/  LDL.LU R29, [R1+0x2c50] ;  /* 0x002c5000011d7983 */ /* 0x000ee80000300800 */
[----:B------:R-:W4:Y:S04]  /*c400*/  LDL.LU R22, [R1+0xf8] ;  /* 0x0000f80001167983 */ /* 0x000f280000300800 */
[----:B------:R-:W4:Y:S01]  /*c410*/  LDL.LU R23, [R1+0xfc] ;  /* 0x0000fc0001177983 */ /* 0x000f220000300800 */
[----:B------:R-:W-:Y:S01]  /*c420*/  MOV R10, R15 ;  /* 0x0000000f000a7202 */ /* 0x000fe20000000f00 */
[----:B------:R-:W-:-:S02]  /*c430*/  IMAD.MOV.U32 R11, RZ, RZ, R14 ;  /* 0x000000ffff0b7224 */ /* 0x000fc400078e000e */
[----:B----4-:R-:W-:Y:S04]  /*c440*/  STL.64 [R1+0x2b50], R22 ;  /* 0x002b501601007387 */ /* 0x010fe80000100a00 */
[----:B------:R3:W-:Y:S04]  /*c450*/  STL.64 [R1+0x2b30], R10 ;  /* 0x002b300a01007387 */ /* 0x0007e80000100a00 */
[----:B------:R0:W-:Y:S01]  /*c460*/  STL.64 [R1+0x2b28], R8 ;  /* 0x002b280801007387 */ /* 0x0001e20000100a00 */
[----:B---3--:R-:W-:Y:S01]  /*c470*/  MOV R10, R29 ;  /* 0x0000001d000a7202 */ /* 0x008fe20000000f00 */
[----:B--2---:R-:W-:-:S02]  /*c480*/  IMAD.MOV.U32 R11, RZ, RZ, R0 ;  /* 0x000000ffff0b7224 */ /* 0x004fc400078e0000 */
[----:B0-----:R-:W2:Y:S04]  /*c490*/  LDL.LU R8, [R1+0x30] ;  /* 0x0000300001087983 */ /* 0x001ea80000300800 */
[----:B------:R-:W2:Y:S04]  /*c4a0*/  LDL.LU R9, [R1+0x34] ;  /* 0x0000340001097983 */ /* 0x000ea80000300800 */
[----:B------:R-:W3:Y:S04]  /*c4b0*/  LDL.LU R29, [R1+0x2c4c] ;  /* 0x002c4c00011d7983 */ /* 0x000ee80000300800 */
[----:B------:R-:W4:Y:S04]  /*c4c0*/  LDL.LU R0, [R1+0x2c48] ;  /* 0x002c480001007983 */ /* 0x000f280000300800 */
[----:B------:R-:W5:Y:S04]  /*c4d0*/  LDL.LU R22, [R1+0x108] ;  /* 0x0001080001167983 */ /* 0x000f680000300800 */
[----:B------:R-:W5:Y:S04]  /*c4e0*/  LDL.LU R23, [R1+0x10c] ;  /* 0x00010c0001177983 */ /* 0x000f680000300800 */
[----:B-----5:R0:W-:Y:S04]  /*c4f0*/  STL.64 [R1+0x2b68], R22 ;  /* 0x002b681601007387 */ /* 0x0201e80000100a00 */
[----:B0-----:R-:W5:Y:S04]  /*c500*/  LDL.LU R22, [R1+0x118] ;  /* 0x0001180001167983 */ /* 0x001f680000300800 */
[----:B------:R-:W5:Y:S04]  /*c510*/  LDL.LU R23, [R1+0x11c] ;  /* 0x00011c0001177983 */ /* 0x000f680000300800 */
[----:B-----5:R-:W-:Y:S04]  /*c520*/  STL.64 [R1+0x2b80], R22 ;  /* 0x002b801601007387 */ /* 0x020fe80000100a00 */
[----:B------:R-:W-:Y:S04]  /*c530*/  STL.64 [R1+0x2b48], R10 ;  /* 0x002b480a01007387 */ /* 0x000fe80000100a00 */
[----:B--2---:R0:W-:Y:S04]  /*c540*/  STL.64 [R1+0x2b40], R8 ;  /* 0x002b400801007387 */ /* 0x0041e80000100a00 */
[----:B0-----:R-:W2:Y:S04]  /*c550*/  LDL.LU R8, [R1+0x50] ;  /* 0x0000500001087983 */ /* 0x001ea80000300800 */
[----:B------:R-:W2:Y:S04]  /*c560*/  LDL.LU R9, [R1+0x54] ;  /* 0x0000540001097983 */ /* 0x000ea80000300800 */
[----:B------:R-:W5:Y:S04]  /*c570*/  LDL.LU R10, [R1+0x58] ;  /* 0x00005800010a7983 */ /* 0x000f680000300800 */
[----:B------:R-:W5:Y:S04]  /*c580*/  LDL.LU R11, [R1+0x5c] ;  /* 0x00005c00010b7983 */ /* 0x000f680000300800 */
[----:B------:R-:W2:Y:S04]  /*c590*/  LDL.LU R22, [R1+0x128] ;  /* 0x0001280001167983 */ /* 0x000ea80000300800 */
[----:B------:R-:W2:Y:S04]  /*c5a0*/  LDL.LU R23, [R1+0x12c] ;  /* 0x00012c0001177983 */ /* 0x000ea80000300800 */
[----:B--2---:R-:W-:Y:S04]  /*c5b0*/  STL.64 [R1+0x2b98], R22 ;  /* 0x002b981601007387 */ /* 0x004fe80000100a00 */
[----:B-----5:R4:W-:Y:S04]  /*c5c0*/  STL.64 [R1+0x2b60], R10 ;  /* 0x002b600a01007387 */ /* 0x0209e80000100a00 */
[----:B------:R0:W-:Y:S01]  /*c5d0*/  STL.64 [R1+0x2b58], R8 ;  /* 0x002b580801007387 */ /* 0x0001e20000100a00 */
[----:B----4-:R-:W-:Y:S01]  /*c5e0*/  MOV R10, R0 ;  /* 0x00000000000a7202 */ /* 0x010fe20000000f00 */
[----:B---3--:R-:W-:-:S02]  /*c5f0*/  IMAD.MOV.U32 R11, RZ, RZ, R29 ;  /* 0x000000ffff0b7224 */ /* 0x008fc400078e001d */
[----:B0-----:R-:W2:Y:S04]  /*c600*/  LDL.LU R8, [R1+0x60] ;  /* 0x0000600001087983 */ /* 0x001ea80000300800 */
[----:B------:R-:W2:Y:S04]  /*c610*/  LDL.LU R9, [R1+0x64] ;  /* 0x0000640001097983 */ /* 0x000ea80000300800 */
[----:B------:R-:W3:Y:S04]  /*c620*/  LDL.LU R0, [R1+0x2c44] ;  /* 0x002c440001007983 */ /* 0x000ee80000300800 */
[----:B------:R-:W4:Y:S04]  /*c630*/  LDL.LU R29, [R1+0x2c40] ;  /* 0x002c4000011d7983 */ /* 0x000f280000300800 */
[----:B------:R-:W5:Y:S04]  /*c640*/  LDL.LU R22, [R1+0x1e8] ;  /* 0x0001e80001167983 */ /* 0x000f680000300800 */
        /* <DEDUP_REMOVED lines=10> */
[----:B--2---:R0:W-:Y:S04]  /*c6f0*/  STL.64 [R1+0x2bc8], R22 ;  /* 0x002bc81601007387 */ /* 0x0041e80000100a00 */
[----:B0-----:R-:W2:Y:S04]  /*c700*/  LDL.LU R22, [R1+0x198] ;  /* 0x0001980001167983 */ /* 0x001ea80000300800 */
        /* <DEDUP_REMOVED lines=13> */
[----:B------:R4:W-:Y:S04]  /*c7e0*/  STL.64 [R1+0x2ba8], R10 ;  /* 0x002ba80a01007387 */ /* 0x0009e80000100a00 */
[----:B--2---:R0:W-:Y:S01]  /*c7f0*/  STL.64 [R1+0x2ba0], R8 ;  /* 0x002ba00801007387 */ /* 0x0041e20000100a00 */
        /* <DEDUP_REMOVED lines=9> */
[----:B------:R-:W5:Y:S04]  /*c890*/  LDL.LU R18, [R1+0x1b8] ;  /* 0x0001b80001127983 */ /* 0x000f680000300800 */
[----:B------:R-:W5:Y:S04]  /*c8a0*/  LDL.LU R19, [R1+0x1bc] ;  /* 0x0001bc0001137983 */ /* 0x000f680000300800 */
[----:B-----5:R0:W-:Y:S04]  /*c8b0*/  STL.64 [R1+0x2c18], R18 ;  /* 0x002c181201007387 */ /* 0x0201e80000100a00 */
[----:B------:R-:W5:Y:S04]  /*c8c0*/  LDL.LU R16, [R1+0x10] ;  /* 0x0000100001107983 */ /* 0x000f680000300800 */
[----:B------:R-:W5:Y:S04]  /*c8d0*/  LDL.LU R17, [R1+0x14] ;  /* 0x0000140001117983 */ /* 0x000f680000300800 */
[----:B0-----:R-:W5:Y:S04]  /*c8e0*/  LDL.LU R18, [R1+0x18] ;  /* 0x0000180001127983 */ /* 0x001f680000300800 */
[----:B------:R-:W5:Y:S04]  /*c8f0*/  LDL.LU R19, [R1+0x1c] ;  /* 0x00001c0001137983 */ /* 0x000f680000300800 */
[----:B------:R-:W3:Y:S04]  /*c900*/  LDL.LU R20, [R1+0x40] ;  /* 0x0000400001147983 */ /* 0x000ee80000300800 */
[----:B------:R-:W3:Y:S04]  /*c910*/  LDL.LU R21, [R1+0x44] ;  /* 0x0000440001157983 */ /* 0x000ee80000300800 */
[----:B------:R-:W3:Y:S04]  /*c920*/  LDL.LU R22, [R1+0x48] ;  /* 0x0000480001167983 */ /* 0x000ee80000300800 */
[----:B------:R-:W3:Y:S04]  /*c930*/  LDL.LU R23, [R1+0x4c] ;  /* 0x00004c0001177983 */ /* 0x000ee80000300800 */
[----:B------:R-:W-:Y:S04]  /*c940*/  STL.64 [R1+0x2bc0], R10 ;  /* 0x002bc00a01007387 */ /* 0x000fe80000100a00 */
[----:B--2---:R0:W-:Y:S04]  /*c950*/  STL.64 [R1+0x2bb8], R8 ;  /* 0x002bb80801007387 */ /* 0x0041e80000100a00 */
[----:B0-----:R-:W2:Y:S04]  /*c960*/  LDL.LU R8, [R1+0xa0] ;  /* 0x0000a00001087983 */ /* 0x001ea80000300800 */
[----:B------:R-:W2:Y:S04]  /*c970*/  LDL.LU R9, [R1+0xa4] ;  /* 0x0000a40001097983 */ /* 0x000ea80000300800 */
[----:B------:R-:W2:Y:S04]  /*c980*/  LDL.LU R10, [R1+0xa8] ;  /* 0x0000a800010a7983 */ /* 0x000ea80000300800 */
[----:B------:R-:W2:Y:S04]  /*c990*/  LDL.LU R11, [R1+0xac] ;  /* 0x0000ac00010b7983 */ /* 0x000ea80000300800 */
[----:B--2---:R-:W-:Y:S04]  /*c9a0*/  STL.64 [R1+0x2bd8], R10 ;  /* 0x002bd80a01007387 */ /* 0x004fe80000100a00 */
[----:B------:R0:W-:Y:S04]  /*c9b0*/  STL.64 [R1+0x2bd0], R8 ;  /* 0x002bd00801007387 */ /* 0x0001e80000100a00 */
[----:B0-----:R-:W2:Y:S04]  /*c9c0*/  LDL.LU R8, [R1+0xb0] ;  /* 0x0000b00001087983 */ /* 0x001ea80000300800 */
[----:B------:R-:W2:Y:S01]  /*c9d0*/  LDL.LU R9, [R1+0xb4] ;  /* 0x0000b40001097983 */ /* 0x000ea20000300800 */
[----:B----4-:R-:W-:Y:S01]  /*c9e0*/  MOV R10, R29 ;  /* 0x0000001d000a7202 */ /* 0x010fe20000000f00 */
[----:B---3--:R-:W-:-:S02]  /*c9f0*/  IMAD.MOV.U32 R11, RZ, RZ, R0 ;  /* 0x000000ffff0b7224 */ /* 0x008fc400078e0000 */
[----:B------:R-:W3:Y:S04]  /*ca00*/  LDL.LU R29, [R1+0x2c2c] ;  /* 0x002c2c00011d7983 */ /* 0x000ee80000300800 */
[----:B------:R-:W4:Y:S04]  /*ca10*/  LDL.LU R0, [R1+0x2c28] ;  /* 0x002c280001007983 */ /* 0x000f280000300800 */
[----:B------:R-:W-:Y:S04]  /*ca20*/  STL.64 [R1+0x2bf0], R10 ;  /* 0x002bf00a01007387 */ /* 0x000fe80000100a00 */
[----:B--2---:R0:W-:Y:S04]  /*ca30*/  STL.64 [R1+0x2be8], R8 ;  /* 0x002be80801007387 */ /* 0x0041e80000100a00 */
[----:B0-----:R-:W2:Y:S04]  /*ca40*/  LDL.LU R8, [R1+0xc0] ;  /* 0x0000c00001087983 */ /* 0x001ea80000300800 */
[----:B------:R-:W2:Y:S04]  /*ca50*/  LDL.LU R9, [R1+0xc4] ;  /* 0x0000c40001097983 */ /* 0x000ea80000300800 */
[----:B------:R-:W2:Y:S01]  /*ca60*/  LDL.LU R10, [R1+0xc8] ;  /* 0x0000c800010a7983 */ /* 0x000ea20000300800 */
[----:B---3--:R-:W-:-:S03]  /*ca70*/  MOV R11, R29 ;  /* 0x0000001d000b7202 */ /* 0x008fc60000000f00 */
[----:B------:R-:W3:Y:S04]  /*ca80*/  LDL.LU R29, [R1+0x2c24] ;  /* 0x002c2400011d7983 */ /* 0x000ee80000300800 */
[----:B--2---:R4:W-:Y:S04]  /*ca90*/  STL.64 [R1+0x2c08], R10 ;  /* 0x002c080a01007387 */ /* 0x0049e80000100a00 */
[----:B------:R0:W-:Y:S01]  /*caa0*/  STL.64 [R1+0x2c00], R8 ;  /* 0x002c000801007387 */ /* 0x0001e20000100a00 */
[----:B----4-:R-:W-:-:S03]  /*cab0*/  IMAD.MOV.U32 R10, RZ, RZ, R0 ;  /* 0x000000ffff0a7224 */ /* 0x010fc600078e0000 */
[----:B0-----:R-:W2:Y:S04]  /*cac0*/  LDL.LU R8, [R1+0xd0] ;  /* 0x0000d00001087983 */ /* 0x001ea80000300800 */
[----:B------:R-:W2:Y:S04]  /*cad0*/  LDL.LU R9, [R1+0xd4] ;  /* 0x0000d40001097983 */ /* 0x000ea80000300800 */
[----:B------:R-:W4:Y:S01]  /*cae0*/  LDL.LU R0, [R1+0x2c20] ;  /* 0x002c200001007983 */ /* 0x000f220000300800 */
[----:B------:R-:W-:Y:S01]  /*caf0*/  MOV R24, R13 ;  /* 0x0000000d00187202 */ /* 0x000fe20000000f00 */
[----:B------:R-:W-:-:S02]  /*cb00*/  IMAD.MOV.U32 R25, RZ, RZ, R12 ;  /* 0x000000ffff197224 */ /* 0x000fc400078e000c */
[----:B------:R-:W2:Y:S04]  /*cb10*/  LDL.LU R11, [R1+0xdc] ;  /* 0x0000dc00010b7983 */ /* 0x000ea80000300800 */
[----:B---3--:R-:W-:Y:S01]  /*cb20*/  LDSM.16.MT88.4 R12, [R29+0x6000] ;  /* 0x006000001d0c783b */ /* 0x008fe20000004200 */
[----:B-----5:R-:W-:Y:S03]  /*cb30*/  HMMA.16816.F32.BF16 R4, R4, R24, R16 ;  /* 0x000000180404723c */ /* 0x020fe60000041810 */
[----:B------:R-:W-:-:S15]  /*cb40*/  LDSM.16.MT88.4 R24, [R29+0x8000] ;  /* 0x008000001d18783b */ /* 0x000fde0000004200 */
[----:B------:R-:W-:Y:S01]  /*cb50*/  NOP ;  /* 0x0000000000007918 */ /* 0x000fe20000000000 */
[----:B------:R-:W-:Y:S04]  /*cb60*/  STL.64 [R1+0x2ad8], R6 ;  /* 0x002ad80601007387 */ /* 0x000fe80000100a00 */
[----:B------:R-:W-:Y:S04]  /*cb70*/  STL.64 [R1+0x2ad0], R4 ;  /* 0x002ad00401007387 */ /* 0x000fe80000100a00 */
[----:B------:R-:W-:Y:S04]  /*cb80*/  STL [R1+0x2ab8], R29 ;  /* 0x002ab81d01007387 */ /* 0x000fe80000100800 */
[----:B----4-:R-:W0:Y:S04]  /*cb90*/  LDSM.16.M88.4 R16, [R0+UR5+0x20080] ;  /* 0x020080050010783b */ /* 0x010e280008000200 */
[----:B0-----:R0:W-:Y:S04]  /*cba0*/  STL.64 [R1+0x248], R18 ;  /* 0x0002481201007387 */ /* 0x0011e80000100a00 */
[----:B0-----:R-:W3:Y:S01]  /*cbb0*/  LDL.LU.64 R18, [R1+0x2c18] ;  /* 0x002c180001127983 */ /* 0x001ee20000300a00 */
[----:B------:R-:W-:Y:S01]  /*cbc0*/  MOV R4, R16 ;  /* 0x0000001000047202 */ /* 0x000fe20000000f00 */
[----:B------:R-:W-:-:S02]  /*cbd0*/  IMAD.MOV.U32 R2, RZ, RZ, R17 ;  /* 0x000000ffff027224 */ /* 0x000fc400078e0011 */
[C---:B---3--:R-:W-:Y:S01]  /*cbe0*/  HMMA.16816.F32.BF16 R16, R12.reuse, R18, R20 ;  /* 0x000000120c10723c */ /* 0x048fe20000041814 */
[----:B------:R-:W2:Y:S07]  /*cbf0*/  LDL.LU.64 R22, [R1+0x2c10] ;  /* 0x002c100001167983 */ /* 0x000eae0000300a00 */
[----:B--2---:R-:W-:Y:S01]  /*cc00*/  HMMA.16816.F32.BF16 R20, R12, R22, R8 ;  /* 0x000000160c14723c */ /* 0x004fe20000041808 */
[----:B------:R-:W2:Y:S04]  /*cc10*/  LDL.LU.64 R10, [R1+0x2c08] ;  /* 0x002c0800010a7983 */ /* 0x000ea80000300a00 */
[----:B------:R-:W2:-:S14]  /*cc20*/  LDL.LU.64 R8, [R1+0x2c00] ;  /* 0x002c000001087983 */ /* 0x000e9c0000300a00 */
[----:B------:R-:W-:Y:S01]  /*cc30*/  STL.64 [R1+0x1d0], R20 ;  /* 0x0001d01401007387 */ /* 0x000fe20000100a00 */
[----:B------:R-:W-:-:S03]  /*cc40*/  MOV R29, R23 ;  /* 0x00000017001d7202 */ /* 0x000fc60000000f00 */
[----:B------:R0:W-:Y:S04]  /*cc50*/  STL [R1+0x1d8], R22 ;  /* 0x0001d81601007387 */ /* 0x0001e80000100800 */
[----:B0-----:R-:W2:Y:S04]  /*cc60*/  LDL.LU.64 R22, [R1+0x2bf8] ;  /* 0x002bf80001167983 */ /* 0x001ea80000300a00 */
[----:B------:R-:W-:Y:S01]  /*cc70*/  STL [R1+0x2abc], R29 ;  /* 0x002abc1d01007387 */ /* 0x000fe20000100800 */
[----:B--2---:R-:W-:Y:S03]  /*cc80*/  HMMA.16816.F32.BF16 R20, R12, R22, R8 ;  /* 0x000000160c14723c */ /* 0x004fe60000041808 */
[----:B------:R-:W2:Y:S04]  /*cc90*/  LDL.LU.64 R10, [R1+0x2bf0] ;  /* 0x002bf000010a7983 */ /* 0x000ea80000300a00 */
[----:B------:R-:W2:-:S12]  /*cca0*/  LDL.LU.64 R8, [R1+0x2be8] ;  /* 0x002be80001087983 */ /* 0x000e980000300a00 */
[----:B------:R-:W-:Y:S04]  /*ccb0*/  STL.64 [R1+0x10], R20 ;  /* 0x0000101401007387 */ /* 0x000fe80000100a00 */
[----:B------:R0:W-:Y:S04]  /*ccc0*/  STL.64 [R1+0x18], R22 ;  /* 0x0000181601007387 */ /* 0x0001e80000100a00 */
[----:B0-----:R-:W2:Y:S02]  /*ccd0*/  LDL.LU.64 R22, [R1+0x2be0] ;  /* 0x002be00001167983 */ /* 0x001ea40000300a00 */
[----:B--2---:R-:W-:Y:S02]  /*cce0*/  HMMA.16816.F32.BF16 R20, R12, R22, R8 ;  /* 0x000000160c14723c */ /* 0x004fe40000041808 */
[----:B------:R-:W2:Y:S04]  /*ccf0*/  LDL.LU.64 R10, [R1+0x2bd8] ;  /* 0x002bd800010a7983 */ /* 0x000ea80000300a00 */
[----:B------:R-:W2:-:S13]  /*cd00*/  LDL.LU.64 R8, [R1+0x2bd0] ;  /* 0x002bd00001087983 */ /* 0x000e9a0000300a00 */
[----:B------:R-:W-:Y:S01]  /*cd10*/  STL.64 [R1+0x1c0], R20 ;  /* 0x0001c01401007387 */ /* 0x000fe20000100a00 */
[----:B------:R-:W-:-:S03]  /*cd20*/  IMAD.MOV.U32 R29, RZ, RZ, R22 ;  /* 0x000000ffff1d7224 */ /* 0x000fc600078e0016 */
[----:B------:R0:W-:Y:S04]  /*cd30*/  STL [R1+0x1cc], R23 ;  /* 0x0001cc1701007387 */ /* 0x0001e80000100800 */
[----:B0-----:R-:W2:Y:S02]  /*cd40*/  LDL.LU.64 R22, [R1+0x2bc8] ;  /* 0x002bc80001167983 */ /* 0x001ea40000300a00 */
[----:B--2---:R-:W-:Y:S02]  /*cd50*/  HMMA.16816.F32.BF16 R20, R12, R22, R8 ;  /* 0x000000160c14723c */ /* 0x004fe40000041808 */
[----:B------:R-:W2:Y:S04]  /*cd60*/  LDL.LU.64 R10, [R1+0x2bc0] ;  /* 0x002bc000010a7983 */ /* 0x000ea80000300a00 */
[----:B------:R-:W2:-:S13]  /*cd70*/  LDL.LU.64 R8, [R1+0x2bb8] ;  /* 0x002bb80001087983 */ /* 0x000e9a0000300a00 */
[----:B------:R-:W-:Y:S04]  /*cd80*/  STL.64 [R1+0x1b0], R20 ;  /* 0x0001b01401007387 */ /* 0x000fe80000100a00 */
[----:B------:R0:W-:Y:S04]  /*cd90*/  STL.64 [R1+0x1b8], R22 ;  /* 0x0001b81601007387 */ /* 0x0001e80000100a00 */
[----:B0-----:R-:W2:Y:S02]  /*cda0*/  LDL.LU.64 R22, [R1+0x2bb0] ;  /* 0x002bb00001167983 */ /* 0x001ea40000300a00 */
[----:B--2---:R-:W-:Y:S02]  /*cdb0*/  HMMA.16816.F32.BF16 R20, R12, R22, R8 ;  /* 0x000000160c14723c */ /* 0x004fe40000041808 */
[----:B------:R-:W2:Y:S04]  /*cdc0*/  LDL.LU.64 R10, [R1+0x2ba8] ;  /* 0x002ba800010a7983 */ /* 0x000ea80000300a00 */
[----:B------:R-:W2:-:S13]  /*cdd0*/  LDL.LU.64 R8, [R1+0x2ba0] ;  /* 0x002ba00001087983 */ /* 0x000e9a0000300a00 */
[----:B------:R-:W-:Y:S04]  /*cde0*/  STL.64 [R1+0x1a0], R20 ;  /* 0x0001a01401007387 */ /* 0x000fe80000100a00 */
[----:B------:R0:W-:Y:S04]  /*cdf0*/  STL.64 [R1+0x1a8], R22 ;  /* 0x0001a81601007387 */ /* 0x0001e80000100a00 */
[----:B0-----:R-:W2:Y:S01]  /*ce00*/  LDL.LU.64 R22, [R1+0x2b98] ;  /* 0x002b980001167983 */ /* 0x001ea20000300a00 */
[----:B------:R-:W-:Y:S01]  /*ce10*/  MOV R6, R28 ;  /* 0x0000001c00067202 */ /* 0x000fe20000000f00 */
[----:B------:R-:W-:Y:S01]  /*ce20*/  IMAD.MOV.U32 R7, RZ, RZ, R3 ;  /* 0x000000ffff077224 */ /* 0x000fe200078e0003 */
[----:B--2---:R-:W-:Y:S01]  /*ce30*/  HMMA.16816.F32.BF16 R20, R12, R22, R8 ;  /* 0x000000160c14723c */ /* 0x004fe20000041808 */
[----:B------:R-:W2:Y:S04]  /*ce40*/  LDL.LU.64 R10, [R1+0x2b90] ;  /* 0x002b9000010a7983 */ /* 0x000ea80000300a00 */
[----:B------:R-:W2:-:S14]  /*ce50*/  LDL.LU.64 R8, [R1+0x2b88] ;  /* 0x002b880001087983 */ /* 0x000e9c0000300a00 */
[----:B------:R-:W-:Y:S01]  /*ce60*/  MOV R28, R22 ;  /* 0x00000016001c7202 */ /* 0x000fe20000000f00 */
[----:B------:R2:W-:Y:S01]  /*ce70*/  STL.64 [R1+0x190], R20 ;  /* 0x0001901401007387 */ /* 0x0005e20000100a00 */
[----:B------:R-:W-:-:S03]  /*ce80*/  IMAD.MOV.U32 R3, RZ, RZ, R23 ;  /* 0x000000ffff037224 */ /* 0x000fc600078e0017 */
[----:B------:R-:W2:Y:S02]  /*ce90*/  LDL.LU.64 R22, [R1+0x2b80] ;  /* 0x002b800001167983 */ /* 0x000ea40000300a00 */
        /* <DEDUP_REMOVED lines=31> */
[----:B------:R-:W2:-:S15]  /*d090*/  LDL.LU.64 R10, [R1+0x2b00] ;  /* 0x002b0000010a7983 */ /* 0x000e9e0000300a00 */
[----:B------:R-:W-:Y:S02]  /*d0a0*/  NOP ;  /* 0x0000000000007918 */ /* 0x000fe40000000000 */
[----:B------:R-:W-:Y:S04]  /*d0b0*/  STL.64 [R1+0x100], R20 ;  /* 0x0001001401007387 */ /* 0x000fe80000100a00 */
[----:B------:R0:W-:Y:S04]  /*d0c0*/  STL.64 [R1+0x108], R22 ;  /* 0x0001081601007387 */ /* 0x0001e80000100a00 */
[----:B0-----:R-:W2:Y:S04]  /*d0d0*/  LDL.LU.64 R22, [R1+0x2af8] ;  /* 0x002af80001167983 */ /* 0x001ea80000300a00 */
[----:B------:R-:W2:Y:S02]  /*d0e0*/  LDL.LU.64 R20, [R1+0x2af0] ;  /* 0x002af00001147983 */ /* 0x000ea40000300a00 */
[----:B--2---:R-:W-:Y:S02]  /*d0f0*/  HMMA.16816.F32.BF16 R20, R12, R10, R20 ;  /* 0x0000000a0c14723c */ /* 0x004fe40000041814 */
[----:B------:R-:W2:Y:S04]  /*d100*/  LDL.LU.64 R10, [R1+0x2ae8] ;  /* 0x002ae800010a7983 */ /* 0x000ea80000300a00 */
[----:B------:R-:W2:-:S13]  /*d110*/  LDL.LU.64 R8, [R1+0x2ae0] ;  /* 0x002ae00001087983 */ /* 0x000e9a0000300a00 */
[----:B------:R0:W-:Y:S04]  /*d120*/  STL.64 [R1+0xf0], R20 ;  /* 0x0000f01401007387 */ /* 0x0001e80000100a00 */
[----:B------:R-:W-:Y:S01]  /*d130*/  STL.64 [R1+0xf8], R22 ;  /* 0x0000f81601007387 */ /* 0x000fe20000100a00 */
[----:B0-----:R-:W-:Y:S01]  /*d140*/  MOV R20, R4 ;  /* 0x0000000400147202 */ /* 0x001fe20000000f00 */
[----:B--2---:R-:W-:Y:S02]  /*d150*/  HMMA.16816.F32.BF16 R8, R12, R6, R8 ;  /* 0x000000060c08723c */ /* 0x004fe40000041808 */
[----:B------:R-:W2:Y:S04]  /*d160*/  LDL.LU.64 R6, [R1+0x2ad8] ;  /* 0x002ad80001067983 */ /* 0x000ea80000300a00 */
[----:B------:R-:W2:-:S13]  /*d170*/  LDL.LU.64 R4, [R1+0x2ad0] ;  /* 0x002ad00001047983 */ /* 0x000e9a0000300a00 */
[----:B------:R-:W-:Y:S04]  /*d180*/  STL.64 [R1+0xd0], R8 ;  /* 0x0000d00801007387 */ /* 0x000fe80000100a00 */
[----:B------:R0:W-:Y:S04]  /*d190*/  STL.64 [R1+0xd8], R10 ;  /* 0x0000d80a01007387 */ /* 0x0001e80000100a00 */
[----:B0-----:R-:W2:Y:S04]  /*d1a0*/  LDL.LU R10, [R1+0x158] ;  /* 0x00015800010a7983 */ /* 0x001ea80000300800 */
[----:B------:R-:W2:Y:S04]  /*d1b0*/  LDL.LU R11, [R1+0x15c] ;  /* 0x00015c00010b7983 */ /* 0x000ea80000300800 */
[----:B------:R-:W-:Y:S01]  /*d1c0*/  STL.64 [R1+0x2ac8], R26 ;  /* 0x002ac81a01007387 */ /* 0x000fe20000100a00 */
[----:B------:R-:W-:Y:S01]  /*d1d0*/  IMAD.MOV.U32 R21, RZ, RZ, R2 ;  /* 0x000000ffff157224 */ /* 0x000fe200078e0002 */
[----:B--2---:R-:W-:Y:S02]  /*d1e0*/  HMMA.16816.F32.BF16 R8, R12, R10, R4 ;  /* 0x0000000a0c08723c */ /* 0x004fe40000041804 */
[----:B------:R-:W-:-:S15]  /*d1f0*/  LDSM.16.M88.4 R12, [R0+UR5+0x25080] ;  /* 0x02508005000c783b */ /* 0x000fde0008000200 */
[----:B------:R-:W-:Y:S02]  /*d200*/  NOP ;  /* 0x0000000000007918 */ /* 0x000fe40000000000 */
[----:B------:R-:W-:Y:S04]  /*d210*/  STL.64 [R1+0x30], R8 ;  /* 0x0000300801007387 */ /* 0x000fe80000100a00 */
[----:B------:R-:W-:Y:S04]  /*d220*/  STL.64 [R1+0x38], R10 ;  /* 0x0000380a01007387 */ /* 0x000fe80000100a00 */
[----:B------:R-:W0:Y:S01]  /*d230*/  LDSM.16.M88.4 R8, [R0+UR5+0x21080] ;  /* 0x021080050008783b */ /* 0x000e220008000200 */
[----:B------:R-:W-:Y:S03]  /*d240*/  HMMA.16816.F32.BF16 R4, R24, R20, R16 ;  /* 0x000000141804723c */ /* 0x000fe60000041810 */
[----:B------:R-:W-:Y:S04]  /*d250*/  STL.64 [R1+0x2ac0], R24 ;  /* 0x002ac01801007387 */ /* 0x000fe80000100a00 */
[----:B------:R-:W-:Y:S04]  /*d260*/  LDSM.16.M88.4 R24, [R0+UR5+0x27080] ;  /* 0x027080050018783b */ /* 0x000fe80008000200 */
[----:B------:R-:W-:Y:S08]  /*d270*/  LDSM.16.M88.4 R16, [R0+UR5+0x26080] ;  /* 0x026080050010783b */ /* 0x000ff00008000200 */
[----:B------:R-:W-:Y:S04]  /*d280*/  STL.64 [R1+0x29f8], R6 ;  /* 0x0029f80601007387 */ /* 0x000fe80000100a00 */
[----:B------:R0:W-:Y:S02]  /*d290*/  STL.64 [R1+0x29f0], R4 ;  /* 0x0029f00401007387 */ /* 0x0001e40000100a00 */
[----:B0-----:R-:W-:-:S02]  /*d2a0*/  MOV R5, R8 ;  /* 0x0000000800057202 */ /* 0x001fc40000000f00 */
[----:B------:R-:W-:Y:S01]  /*d2b0*/  STL.64 [R1+0x98], R10 ;  /* 0x0000980a01007387 */ /* 0x000fe20000100a00 */
[----:B------:R-:W-:-:S03]  /*d2c0*/  IMAD.MOV.U32 R4, RZ, RZ, R9 ;  /* 0x000000ffff047224 */ /* 0x000fc600078e0009 */
[----:B------:R-:W0:Y:S02]  /*d2d0*/  LDSM.16.M88.4 R8, [R0+UR5+0x22080] ;  /* 0x022080050008783b */ /* 0x000e240008000200 */
[----:B0-----:R-:W-:Y:S02]  /*d2e0*/  MOV R20, R8 ;  /* 0x0000000800147202 */ /* 0x001fe40000000f00 */
[----:B------:R-:W-:Y:S01]  /*d2f0*/  STL.64 [R1+0x88], R10 ;  /* 0x0000880a01007387 */ /* 0x000fe20000100a00 */
[----:B------:R-:W-:-:S03]  /*d300*/  IMAD.MOV.U32 R7, RZ, RZ, R9 ;  /* 0x000000ffff077224 */ /* 0x000fc600078e0009 */
[----:B------:R-:W0:Y:S01]  /*d310*/  LDSM.16.M88.4 R8, [R0+UR5+0x23080] ;  /* 0x023080050008783b */ /* 0x000e220008000200 */
[----:B------:R-:W-:Y:S01]  /*d320*/  IMAD.MOV.U32 R6, RZ, RZ, R24 ;  /* 0x000000ffff067224 */ /* 0x000fe200078e0018 */
[----:B0-----:R-:W-:Y:S01]  /*d330*/  MOV R22, R8 ;  /* 0x0000000800167202 */ /* 0x001fe20000000f00 */
[----:B------:R-:W-:Y:S01]  /*d340*/  IMAD.MOV.U32 R21, RZ, RZ, R9 ;  /* 0x000000ffff157224 */ /* 0x000fe200078e0009 */
[----:B------:R-:W-:Y:S01]  /*d350*/  STL [R1+0x78], R10 ;  /* 0x0000780a01007387 */ /* 0x000fe20000100800 */
[----:B------:R-:W-:-:S03]  /*d360*/  MOV R2, R11 ;  /* 0x0000000b00027202 */ /* 0x000fc60000000f00 */
[----:B------:R-:W0:Y:S04]  /*d370*/  LDSM.16.M88.4 R8, [R0+UR5+0x24080] ;  /* 0x024080050008783b */ /* 0x000e280008000200 */
[----:B------:R1:W-:Y:S04]  /*d380*/  STL [R1+0x2a28], R2 ;  /* 0x002a280201007387 */ /* 0x0003e80000100800 */
[----:B------:R2:W-:Y:S01]  /*d390*/  STL.64 [R1+0xb8], R26 ;  /* 0x0000b81a01007387 */ /* 0x0005e20000100a00 */
[----:B-1----:R-:W-:-:S03]  /*d3a0*/  MOV R2, R25 ;  /* 0x0000001900027202 */ /* 0x002fc60000000f00 */
[----:B--2---:R-:W2:Y:S04]  /*d3b0*/  LDL.LU.64 R26, [R1+0x2ac8] ;  /* 0x002ac800011a7983 */ /* 0x004ea80000300a00 */
[----:B------:R-:W2:Y:S04]  /*d3c0*/  LDL.LU.64 R24, [R1+0x2ac0] ;  /* 0x002ac00001187983 */ /* 0x000ea80000300a00 */
[----:B0-----:R-:W-:Y:S04]  /*d3d0*/  STL.64 [R1+0x68], R10 ;  /* 0x0000680a01007387 */ /* 0x001fe80000100a00 */
[----:B------:R-:W-:Y:S04]  /*d3e0*/  STL.64 [R1+0x2a80], R8 ;  /* 0x002a800801007387 */ /* 0x000fe80000100a00 */
[----:B------:R-:W0:Y:S04]  /*d3f0*/  LDSM.16.M88.4 R8, [R0+UR5+0x28080] ;  /* 0x028080050008783b */ /* 0x000e280008000200 */
[----:B------:R-:W-:Y:S04]  /*d400*/  STL.64 [R1+0x58], R14 ;  /* 0x0000580e01007387 */ /* 0x000fe80000100a00 */
[----:B------:R-:W-:Y:S04]  /*d410*/  STL.64 [R1+0x2a78], R12 ;  /* 0x002a780c01007387 */ /* 0x000fe80000100a00 */
[----:B------:R-:W-:Y:S04]  /*d420*/  LDSM.16.M88.4 R12, [R0+UR5+0x2c080] ;  /* 0x02c08005000c783b */ /* 0x000fe80008000200 */
        /* <DEDUP_REMOVED lines=9> */
[----:B0-----:R0:W-:Y:S04]  /*d4c0*/  STL.64 [R1+0x1e0], R8 ;  /* 0x0001e00801007387 */ /* 0x0011e80000100a00 */
[----:B------:R-:W-:Y:S04]  /*d4d0*/  STL.64 [R1+0x1e8], R10 ;  /* 0x0001e80a01007387 */ /* 0x000fe80000100a00 */
[----:B------:R-:W-:Y:S01]  /*d4e0*/  STL.64 [R1+0x1f0], R16 ;  /* 0x0001f01001007387 */ /* 0x000fe20000100a00 */
[----:B0-----:R-:W-:Y:S01]  /*d4f0*/  IMAD.MOV.U32 R8, RZ, RZ, R22 ;  /* 0x000000ffff087224 */ /* 0x001fe200078e0016 */
[----:B------:R-:W-:-:S02]  /*d500*/  MOV R9, R21 ;  /* 0x0000001500097202 */ /* 0x000fc40000000f00 */
[----:B------:R-:W-:Y:S04]  /*d510*/  STL.64 [R1+0x1f8], R18 ;  /* 0x0001f81201007387 */ /* 0x000fe80000100a00 */
[----:B------:R-:W-:Y:S04]  /*d520*/  STL.64 [R1+0x200], R12 ;  /* 0x0002000c01007387 */ /* 0x000fe80000100a00 */
[----:B------:R-:W-:Y:S04]  /*d530*/  STL.64 [R1+0x208], R14 ;  /* 0x0002080e01007387 */ /* 0x000fe80000100a00 */
[----:B------:R0:W-:Y:S02]  /*d540*/  STL.64 [R1+0x2a98], R8 ;  /* 0x002a980801007387 */ /* 0x0001e40000100a00 */
[----:B0-----:R-:W-:Y:S01]  /*d550*/  IMAD.MOV.U32 R8, RZ, RZ, R20 ;  /* 0x000000ffff087224 */ /* 0x001fe200078e0014 */
[----:B------:R-:W-:Y:S01]  /*d560*/  MOV R9, R7 ;  /* 0x0000000700097202 */ /* 0x000fe20000000f00 */
[----:B------:R-:W0:Y:S04]  /*d570*/  LDSM.16.M88.4 R20, [R0+UR5+0x2d080] ;  /* 0x02d080050014783b */ /* 0x000e280008000200 */
[----:B------:R-:W-:Y:S04]  /*d580*/  STL.64 [R1+0x2aa0], R8 ;  /* 0x002aa00801007387 */ /* 0x000fe80000100a00 */
[----:B------:R-:W3:Y:S04]  /*d590*/  LDL.LU R12, [R1+0x1b0] ;  /* 0x0001b000010c7983 */ /* 0x000ee80000300800 */
[----:B------:R-:W3:Y:S04]  /*d5a0*/  LDL.LU R13, [R1+0x1b4] ;  /* 0x0001b400010d7983 */ /* 0x000ee80000300800 */
[----:B------:R-:W4:Y:S04]  /*d5b0*/  LDL.LU R14, [R1+0x1b8] ;  /* 0x0001b800010e7983 */ /* 0x000f280000300800 */
[----:B------:R-:W4:Y:S04]  /*d5c0*/  LDL.LU R15, [R1+0x1bc] ;  /* 0x0001bc00010f7983 */ /* 0x000f280000300800 */
[----:B----4-:R1:W-:Y:S04]  /*d5d0*/  STL.64 [R1+0x2a90], R14 ;  /* 0x002a900e01007387 */ /* 0x0103e80000100a00 */
[----:B---3--:R3:W-:Y:S01]  /*d5e0*/  STL.64 [R1+0x2a88], R12 ;  /* 0x002a880c01007387 */ /* 0x0087e20000100a00 */
[----:B-1----:R-:W-:-:S03]  /*d5f0*/  MOV R14, R29 ;  /* 0x0000001d000e7202 */ /* 0x002fc60000000f00 */
[----:B---3--:R-:W3:Y:S04]  /*d600*/  LDL.LU R12, [R1+0x1c0] ;  /* 0x0001c000010c7983 */ /* 0x008ee80000300800 */
[----:B------:R-:W3:Y:S04]  /*d610*/  LDL.LU R13, [R1+0x1c4] ;  /* 0x0001c400010d7983 */ /* 0x000ee80000300800 */
[----:B------:R-:W4:Y:S04]  /*d620*/  LDL.LU R29, [R1+0x2abc] ;  /* 0x002abc00011d7983 */ /* 0x000f280000300800 */
[----:B------:R-:W5:Y:S01]  /*d630*/  LDL.LU R15, [R1+0x1cc] ;  /* 0x0001cc00010f7983 */ /* 0x000f620000300800 */
[----:B------:R-:W-:Y:S01]  /*d640*/  IMAD.MOV.U32 R11, RZ, RZ, R6 ;  /* 0x000000ffff0b7224 */ /* 0x000fe200078e0006 */
[----:B------:R-:W-:Y:S01]  /*d650*/  MOV R8, R5 ;  /* 0x0000000500087202 */ /* 0x000fe20000000f00 */
[----:B------:R-:W-:-:S02]  /*d660*/  IMAD.MOV.U32 R9, RZ, RZ, R4 ;  /* 0x000000ffff097224 */ /* 0x000fc400078e0004 */
[----:B------:R-:W1:Y:S04]  /*d670*/  LDSM.16.M88.4 R4, [R0+UR5+0x2e080] ;  /* 0x02e080050004783b */ /* 0x000e680008000200 */
[----:B-----5:R4:W-:Y:S04]  /*d680*/  STL.64 [R1+0x2ab0], R14 ;  /* 0x002ab00e01007387 */ /* 0x0209e80000100a00 */
[----:B---3--:R3:W-:Y:S01]  /*d690*/  STL.64 [R1+0x2aa8], R12 ;  /* 0x002aa80c01007387 */ /* 0x0087e20000100a00 */
[----:B----4-:R-:W-:-:S03]  /*d6a0*/  IMAD.MOV.U32 R15, RZ, RZ, R29 ;  /* 0x000000ffff0f7224 */ /* 0x010fc600078e001d */
[----:B---3--:R-:W2:Y:S04]  /*d6b0*/  LDL.LU R12, [R1+0x1d0] ;  /* 0x0001d000010c7983 */ /* 0x008ea80000300800 */
[----:B------:R-:W2:Y:S04]  /*d6c0*/  LDL.LU R13, [R1+0x1d4] ;  /* 0x0001d400010d7983 */ /* 0x000ea80000300800 */
[----:B------:R-:W2:Y:S04]  /*d6d0*/  LDL.LU R14, [R1+0x1d8] ;  /* 0x0001d800010e7983 */ /* 0x000ea80000300800 */
[----:B------:R-:W3:Y:S04]  /*d6e0*/  LDL.LU R29, [R1+0x2ab8] ;  /* 0x002ab800011d7983 */ /* 0x000ee80000300800 */
[----:B------:R-:W4:Y:S04]  /*d6f0*/  LDL.LU R16, [R1+0x1a0] ;  /* 0x0001a00001107983 */ /* 0x000f280000300800 */
[----:B0-----:R-:W-:Y:S04]  /*d700*/  STL.64 [R1+0x210], R20 ;  /* 0x0002101401007387 */ /* 0x001fe80000100a00 */
[----:B------:R-:W-:Y:S04]  /*d710*/  STL.64 [R1+0x218], R22 ;  /* 0x0002181601007387 */ /* 0x000fe80000100a00 */
[----:B-1----:R-:W-:Y:S04]  /*d720*/  STL.64 [R1+0x220], R4 ;  /* 0x0002200401007387 */ /* 0x002fe80000100a00 */
[----:B------:R-:W-:Y:S04]  /*d730*/  STL.64 [R1+0x228], R6 ;  /* 0x0002280601007387 */ /* 0x000fe80000100a00 */
[----:B------:R-:W-:Y:S04]  /*d740*/  LDSM.16.M88.4 R4, [R0+UR5+0x2f080] ;  /* 0x02f080050004783b */ /* 0x000fe80008000200 */
[----:B------:R-:W4:Y:S04]  /*d750*/  LDL.LU R17, [R1+0x1a4] ;  /* 0x0001a40001117983 */ /* 0x000f280000300800 */
[----:B------:R-:W4:Y:S04]  /*d760*/  LDL.LU R18, [R1+0x1a8] ;  /* 0x0001a80001127983 */ /* 0x000f280000300800 */
[----:B------:R-:W4:Y:S04]  /*d770*/  LDL.LU R19, [R1+0x1ac] ;  /* 0x0001ac0001137983 */ /* 0x000f280000300800 */
[----:B------:R-:W-:Y:S04]  /*d780*/  STL [R1+0x26b8], R0 ;  /* 0x0026b80001007387 */ /* 0x000fe80000100800 */
[----:B---3--:R-:W0:Y:S04]  /*d790*/  LDSM.16.MT88.4 R20, [R29+0xa000] ;  /* 0x00a000001d14783b */ /* 0x008e280000004200 */
[----:B------:R-:W-:Y:S04]  /*d7a0*/  STL [R1+0x2a2c], R29 ;  /* 0x002a2c1d01007387 */ /* 0x000fe80000100800 */
[----:B0-----:R-:W-:Y:S04]  /*d7b0*/  STL.64 [R1+0x2a08], R22 ;  /* 0x002a081601007387 */ /* 0x001fe80000100a00 */
[----:B------:R0:W-:Y:S02]  /*d7c0*/  STL.64 [R1+0x2a00], R20 ;  /* 0x002a001401007387 */ /* 0x0001e40000100a00 */
[----:B0-----:R-:W-:-:S02]  /*d7d0*/  MOV R20, R11 ;  /* 0x0000000b00147202 */ /* 0x001fc40000000f00 */
[----:B--2---:R-:W-:Y:S01]  /*d7e0*/  HMMA.16816.F32.BF16 R8, R24, R8, R12 ;  /* 0x000000081808723c */ /* 0x004fe2000004180c */
[----:B------:R-:W2:Y:S04]  /*d7f0*/  LDL.LU.64 R14, [R1+0x2ab0] ;  /* 0x002ab000010e7983 */ /* 0x000ea80000300a00 */
[----:B------:R-:W2:-:S14]  /*d800*/  LDL.LU.64 R12, [R1+0x2aa8] ;  /* 0x002aa800010c7983 */ /* 0x000e9c0000300a00 */
[----:B------:R0:W-:Y:S04]  /*d810*/  STL.64 [R1+0x20], R8 ;  /* 0x0000200801007387 */ /* 0x0001e80000100a00 */
[----:B------:R-:W-:Y:S04]  /*d820*/  STL [R1+0x28], R10 ;  /* 0x0000280a01007387 */ /* 0x000fe80000100800 */
[----:B0-----:R-:W3:Y:S04]  /*d830*/  LDL.LU.64 R8, [R1+0x2aa0] ;  /* 0x002aa00001087983 */ /* 0x001ee80000300a00 */
[----:B------:R-:W-:Y:S04]  /*d840*/  STL.64 [R1+0x238], R6 ;  /* 0x0002380601007387 */ /* 0x000fe80000100a00 */
[----:B------:R0:W-:Y:S04]  /*d850*/  STL.64 [R1+0x2a10], R4 ;  /* 0x002a100401007387 */ /* 0x0001e80000100a00 */
[----:B0-----:R-:W3:Y:S04]  /*d860*/  LDL.LU R4, [R1+0x10] ;  /* 0x0000100001047983 */ /* 0x001ee80000300800 */
[----:B------:R-:W3:Y:S04]  /*d870*/  LDL.LU R5, [R1+0x14] ;  /* 0x0000140001057983 */ /* 0x000ee80000300800 */
[----:B------:R-:W3:Y:S04]  /*d880*/  LDL.LU R6, [R1+0x18] ;  /* 0x0000180001067983 */ /* 0x000ee80000300800 */
[----:B------:R-:W3:Y:S01]  /*d890*/  LDL.LU R7, [R1+0x1c] ;  /* 0x00001c0001077983 */ /* 0x000ee20000300800 */
[----:B------:R-:W-:Y:S01]  /*d8a0*/  IMAD.MOV.U32 R21, RZ, RZ, R2 ;  /* 0x000000ffff157224 */ /* 0x000fe200078e0002 */
[----:B------:R-:W-:-:S02]  /*d8b0*/  MOV R2, R11 ;  /* 0x0000000b00027202 */ /* 0x000fc40000000f00 */
[----:B---3--:R-:W-:-:S15]  /*d8c0*/  HMMA.16816.F32.BF16 R8, R24, R8, R4 ;  /* 0x000000081808723c */ /* 0x008fde0000041804 */
[----:B------:R-:W-:-:S04]  /*d8d0*/  NOP ;  /* 0x0000000000007918 */ /* 0x000fc80000000000 */
[----:B------:R-:W-:Y:S01]  /*d8e0*/  IMAD.MOV.U32 R29, RZ, RZ, R9 ;  /* 0x000000ffff1d7224 */ /* 0x000fe200078e0009 */
[----:B------:R0:W-:Y:S04]  /*d8f0*/  STL [R1+0x10], R8 ;  /* 0x0000100801007387 */ /* 0x0001e80000100800 */
[----:B0-----:R-:W2:Y:S01]  /*d900*/  LDL.LU.64 R8, [R1+0x2a98] ;  /* 0x002a980001087983 */ /* 0x001ea20000300a00 */
[----:B------:R-:W-:Y:S01]  /*d910*/  MOV R7, R10 ;  /* 0x0000000a00077202 */ /* 0x000fe20000000f00 */
[----:B------:R-:W-:-:S05]  /*d920*/  IMAD.MOV.U32 R6, RZ, RZ, R11 ;  /* 0x000000ffff067224 */ /* 0x000fca00078e000b */
[----:B------:R-:W-:Y:S04]  /*d930*/  STL.64 [R1+0x2a60], R6 ;  /* 0x002a600601007387 */ /* 0x000fe80000100a00 */
[----:B------:R-:W3:Y:S04]  /*d940*/  LDL.LU R4, [R1+0x190] ;  /* 0x0001900001047983 */ /* 0x000ee80000300800 */
[----:B------:R-:W3:Y:S01]  /*d950*/  LDL.LU R5, [R1+0x194] ;  /* 0x0001940001057983 */ /* 0x000ee20000300800 */
[----:B--2---:R-:W-:Y:S03]  /*d960*/  HMMA.16816.F32.BF16 R8, R24, R8, R12 ;  /* 0x000000081808723c */ /* 0x004fe6000004180c */
[----:B------:R-:W2:Y:S04]  /*d970*/  LDL.LU.64 R14, [R1+0x2a90] ;  /* 0x002a9000010e7983 */ /* 0x000ea80000300a00 */
[----:B------:R-:W2:-:S12]  /*d980*/  LDL.LU.64 R12, [R1+0x2a88] ;  /* 0x002a8800010c7983 */ /* 0x000e980000300a00 */
[----:B------:R0:W-:Y:S04]  /*d990*/  STL.64 [R1], R8 ;  /* 0x0000000801007387 */ /* 0x0001e80000100a00 */
[----:B0-----:R-:W2:Y:S01]  /*d9a0*/  LDL.LU.64 R8, [R1+0x2a80] ;  /* 0x002a800001087983 */ /* 0x001ea20000300a00 */
[----:B------:R-:W-:Y:S01]  /*d9b0*/  MOV R6, R28 ;  /* 0x0000001c00067202 */ /* 0x000fe20000000f00 */
[----:B------:R-:W-:Y:S01]  /*d9c0*/  IMAD.MOV.U32 R7, RZ, RZ, R3 ;  /* 0x000000ffff077224 */ /* 0x000fe200078e0003 */
[----:B------:R-:W-:Y:S01]  /*d9d0*/  MOV R28, R10 ;  /* 0x0000000a001c7202 */ /* 0x000fe20000000f00 */
[----:B------:R-:W-:Y:S02]  /*d9e0*/  IMAD.MOV.U32 R3, RZ, RZ, R11 ;  /* 0x000000ffff037224 */ /* 0x000fe400078e000b */
[----:B--2---:R-:W-:Y:S01]  /*d9f0*/  HMMA.16816.F32.BF16 R8, R24, R8, R12 ;  /* 0x000000081808723c */ /* 0x004fe2000004180c */
[----:B------:R-:W4:-:S15]  /*da00*/  LDL.LU.64 R12, [R1+0x2a78] ;  /* 0x002a7800010c7983 */ /* 0x000f1e0000300a00 */
[----:B------:R-:W-:-:S03]  /*da10*/  NOP ;  /* 0x0000000000007918 */ /* 0x000fc60000000000 */
[----:B------:R0:W-:Y:S04]  /*da20*/  STL [R1+0x2964], R8 ;  /* 0x0029640801007387 */ /* 0x0001e80000100800 */
[----:B------:R1:W-:Y:S04]  /*da30*/  STL [R1+0x2960], R9 ;  /* 0x0029600901007387 */ /* 0x0003e80000100800 */
[----:B------:R-:W-:Y:S04]  /*da40*/  STL [R1+0x295c], R10 ;  /* 0x00295c0a01007387 */ /* 0x000fe80000100800 */
[----:B------:R-:W-:Y:S04]  /*da50*/  STL [R1+0x2958], R11 ;  /* 0x0029580b01007387 */ /* 0x000fe80000100800 */
[----:B0-----:R-:W2:Y:S04]  /*da60*/  LDL.LU R8, [R1+0xe0] ;  /* 0x0000e00001087983 */ /* 0x001ea80000300800 */
[----:B-1----:R-:W2:Y:S01]  /*da70*/  LDL.LU R9, [R1+0xe4] ;  /* 0x0000e40001097983 */ /* 0x002ea20000300800 */
[----:B----4-:R-:W-:Y:S03]  /*da80*/  HMMA.16816.F32.BF16 R12, R24, R12, R16 ;  /* 0x0000000c180c723c */ /* 0x010fe60000041810 */
[----:B------:R-:W3:-:S15]  /*da90*/  LDL.LU.64 R16, [R1+0x2a70] ;  /* 0x002a700001107983 */ /* 0x000ede0000300a00 */
[----:B------:R-:W-:Y:S01]  /*daa0*/  NOP ;  /* 0x0000000000007918 */ /* 0x000fe20000000000 */
[----:B------:R-:W-:Y:S04]  /*dab0*/  STL.64 [R1+0x2950], R14 ;  /* 0x0029500e01007387 */ /* 0x000fe80000100a00 */
[----:B------:R0:W-:Y:S04]  /*dac0*/  STL.64 [R1+0x2948], R12 ;  /* 0x0029480c01007387 */ /* 0x0001e80000100a00 */
[----:B0-----:R-:W4:Y:S04]  /*dad0*/  LDL.LU R12, [R1+0xa0] ;  /* 0x0000a000010c7983 */ /* 0x001f280000300800 */
[----:B------:R-:W4:Y:S04]  /*dae0*/  LDL.LU R13, [R1+0xa4] ;  /* 0x0000a400010d7983 */ /* 0x000f280000300800 */
[----:B------:R-:W4:Y:S04]  /*daf0*/  LDL.LU R14, [R1+0xa8] ;  /* 0x0000a800010e7983 */ /* 0x000f280000300800 */
[----:B------:R-:W4:Y:S01]  /*db00*/  LDL.LU R15, [R1+0xac] ;  /* 0x0000ac00010f7983 */ /* 0x000f220000300800 */
[C---:B---3--:R-:W-:Y:S03]  /*db10*/  HMMA.16816.F32.BF16 R16, R24.reuse, R16, R4 ;  /* 0x000000101810723c */ /* 0x048fe60000041804 */
[----:B------:R-:W3:Y:S04]  /*db20*/  LDL.LU R4, [R1+0x1e0] ;  /* 0x0001e00001047983 */ /* 0x000ee80000300800 */
[----:B------:R-:W3:Y:S01]  /*db30*/  LDL.LU R5, [R1+0x1e4] ;  /* 0x0001e40001057983 */ /* 0x000ee20000300800 */
[----:B----4-:R-:W-:-:S15]  /*db40*/  HMMA.16816.F32.BF16 R20, R24, R20, R12 ;  /* 0x000000141814723c */ /* 0x010fde000004180c */
[----:B------:R-:W-:-:S04]  /*db50*/  NOP ;  /* 0x0000000000007918 */ /* 0x000fc80000000000 */
[----:B------:R-:W-:Y:S01]  /*db60*/  IMAD.MOV.U32 R0, RZ, RZ, R23 ;  /* 0x000000ffff007224 */ /* 0x000fe200078e0017 */
[----:B------:R-:W-:Y:S01]  /*db70*/  MOV R12, R22 ;  /* 0x00000016000c7202 */ /* 0x000fe20000000f00 */
[----:B------:R-:W-:Y:S01]  /*db80*/  IMAD.MOV.U32 R13, RZ, RZ, R21 ;  /* 0x000000ffff0d7224 */ /* 0x000fe200078e0015 */
[----:B---3--:R0:W-:Y:S04]  /*db90*/  STL.64 [R1+0x2a68], R4 ;  /* 0x002a680401007387 */ /* 0x0081e80000100a00 */
[----:B0-----:R-:W3:Y:S04]  /*dba0*/  LDL.LU R4, [R1+0x150] ;  /* 0x0001500001047983 */ /* 0x001ee80000300800 */
[----:B------:R-:W3:Y:S04]  /*dbb0*/  LDL.LU R5, [R1+0x154] ;  /* 0x0001540001057983 */ /* 0x000ee80000300800 */
[----:B------:R-:W-:Y:S04]  /*dbc0*/  STL.64 [R1+0x2940], R18 ;  /* 0x0029401201007387 */ /* 0x000fe80000100a00 */
[----:B------:R0:W-:Y:S02]  /*dbd0*/  STL.64 [R1+0x2938], R16 ;  /* 0x0029381001007387 */ /* 0x0001e40000100a00 */
[----:B0-----:R-:W-:-:S02]  /*dbe0*/  MOV R16, R20 ;  /* 0x0000001400107202 */ /* 0x001fc40000000f00 */
[----:B------:R-:W4:Y:S04]  /*dbf0*/  LDL.LU R20, [R1+0x1f0] ;  /* 0x0001f00001147983 */ /* 0x000f280000300800 */
[----:B------:R-:W4:Y:S04]  /*dc00*/  LDL.LU R21, [R1+0x1f4] ;  /* 0x0001f40001157983 */ /* 0x000f280000300800 */
[----:B------:R-:W-:Y:S04]  /*dc10*/  STL [R1+0x2974], R0 ;  /* 0x0029740001007387 */ /* 0x000fe80000100800 */
[----:B------:R0:W-:Y:S04]  /*dc20*/  STL [R1+0x2970], R12 ;  /* 0x0029700c01007387 */ /* 0x0001e80000100800 */
[----:B------:R1:W-:Y:S04]  /*dc30*/  STL [R1+0x296c], R13 ;  /* 0x00296c0d01007387 */ /* 0x0003e80000100800 */
[----:B0-----:R-:W5:Y:S04]  /*dc40*/  LDL.LU R12, [R1+0x120] ;  /* 0x00012000010c7983 */ /* 0x001f680000300800 */
[----:B-1----:R-:W5:Y:S04]  /*dc50*/  LDL.LU R13, [R1+0x124] ;  /* 0x00012400010d7983 */ /* 0x002f680000300800 */
[----:B------:R-:W5:Y:S04]  /*dc60*/  LDL.LU R14, [R1+0x128] ;  /* 0x00012800010e7983 */ /* 0x000f680000300800 */
[----:B------:R-:W5:Y:S04]  /*dc70*/  LDL.LU R15, [R1+0x12c] ;  /* 0x00012c00010f7983 */ /* 0x000f680000300800 */
[----:B------:R0:W-:Y:S04]  /*dc80*/  STL [R1+0x2968], R16 ;  /* 0x0029681001007387 */ /* 0x0001e80000100800 */
[----:B0-----:R-:W2:Y:S04]  /*dc90*/  LDL.LU R16, [R1+0xc0] ;  /* 0x0000c00001107983 */ /* 0x001ea80000300800 */
[----:B------:R-:W2:Y:S04]  /*dca0*/  LDL.LU R17, [R1+0xc4] ;  /* 0x0000c40001117983 */ /* 0x000ea80000300800 */
[----:B------:R-:W2:Y:S04]  /*dcb0*/  LDL.LU R18, [R1+0xc8] ;  /* 0x0000c80001127983 */ /* 0x000ea80000300800 */
[----:B------:R-:W2:Y:S02]  /*dcc0*/  LDL.LU R19, [R1+0xcc] ;  /* 0x0000cc0001137983 */ /* 0x000ea40000300800 */
[----:B--2---:R-:W-:-:S15]  /*dcd0*/  HMMA.16816.F32.BF16 R16, R24, R8, R16 ;  /* 0x000000081810723c */ /* 0x004fde0000041810 */
[----:B------:R-:W-:-:S04]  /*dce0*/  NOP ;  /* 0x0000000000007918 */ /* 0x000fc80000000000 */
[----:B------:R0:W-:Y:S01]  /*dcf0*/  STL [R1+0xc4], R17 ;  /* 0x0000c41101007387 */ /* 0x0001e20000100800 */
[----:B------:R-:W-:-:S03]  /*dd00*/  MOV R11, R16 ;  /* 0x00000010000b7202 */ /* 0x000fc60000000f00 */
[----:B------:R-:W-:Y:S01]  /*dd10*/  STL [R1+0xc8], R18 ;  /* 0x0000c81201007387 */ /* 0x000fe20000100800 */
[----:B0-----:R-:W-:-:S05]  /*dd20*/  IMAD.MOV.U32 R17, RZ, RZ, R19 ;  /* 0x000000ffff117224 */ /* 0x001fca00078e0013 */
[----:B------:R0:W-:Y:S04]  /*dd30*/  STL [R1+0x297c], R17 ;  /* 0x00297c1101007387 */ /* 0x0001e80000100800 */
[----:B------:R-:W3:Y:S04]  /*dd40*/  LDL.LU R16, [R1+0x180] ;  /* 0x0001800001107983 */ /* 0x000ee80000300800 */
[----:B0-----:R-:W3:Y:S04]  /*dd50*/  LDL.LU R17, [R1+0x184] ;  /* 0x0001840001117983 */ /* 0x001ee80000300800 */
[----:B------:R-:W3:Y:S04]  /*dd60*/  LDL.LU R18, [R1+0x188] ;  /* 0x0001880001127983 */ /* 0x000ee80000300800 */
[----:B------:R-:W3:Y:S04]  /*dd70*/  LDL.LU R19, [R1+0x18c] ;  /* 0x00018c0001137983 */ /* 0x000ee80000300800 */
[----:B------:R-:W-:Y:S01]  /*dd80*/  STL [R1+0x2978], R11 ;  /* 0x0029780b01007387 */ /* 0x000fe20000100800 */
[----:B---3--:R-:W-:-:S15]  /*dd90*/  HMMA.16816.F32.BF16 R4, R24, R4, R16 ;  /* 0x000000041804723c */ /* 0x008fde0000041810 */
[----:B------:R-:W-:-:S04]  /*dda0*/  NOP ;  /* 0x0000000000007918 */ /* 0x000fc80000000000 */
[----:B------:R-:W-:Y:S01]  /*ddb0*/  IMAD.MOV.U32 R10, RZ, RZ, R7 ;  /* 0x000000ffff0a7224 */ /* 0x000fe200078e0007 */
[----:B------:R-:W-:Y:S01]  /*ddc0*/  MOV R9, R6 ;  /* 0x0000000600097202 */ /* 0x000fe20000000f00 */
[----:B------:R-:W-:Y:S01]  /*ddd0*/  IMAD.MOV.U32 R8, RZ, RZ, R5 ;  /* 0x000000ffff087224 */ /* 0x000fe200078e0005 */
[----:B------:R-:W-:Y:S02]  /*dde0*/  MOV R16, R4 ;  /* 0x0000000400107202 */ /* 0x000fe40000000f00 */
[----:B------:R-:W5:Y:S04]  /*ddf0*/  LDL.LU.64 R4, [R1+0x2a68] ;  /* 0x002a680001047983 */ /* 0x000f680000300a00 */
[----:B------:R-:W-:Y:S04]  /*de00*/  STL [R1+0x298c], R10 ;  /* 0x00298c0a01007387 */ /* 0x000fe80000100800 */
[----:B------:R-:W-:Y:S04]  /*de10*/  STL [R1+0x2988], R9 ;  /* 0x0029880901007387 */ /* 0x000fe80000100800 */
[----:B------:R0:W-:Y:S04]  /*de20*/  STL [R1+0x2984], R8 ;  /* 0x0029840801007387 */ /* 0x0001e80000100800 */
[----:B0-----:R-:W4:Y:S04]  /*de30*/  LDL.LU R8, [R1+0x110] ;  /* 0x0001100001087983 */ /* 0x001f280000300800 */
[----:B------:R-:W4:Y:S04]  /*de40*/  LDL.LU R9, [R1+0x114] ;  /* 0x0001140001097983 */ /* 0x000f280000300800 */
[----:B------:R-:W4:Y:S04]  /*de50*/  LDL.LU R10, [R1+0x118] ;  /* 0x00011800010a7983 */ /* 0x000f280000300800 */
[----:B------:R-:W4:Y:S04]  /*de60*/  LDL.LU R11, [R1+0x11c] ;  /* 0x00011c00010b7983 */ /* 0x000f280000300800 */
[----:B------:R0:W-:Y:S01]  /*de70*/  STL [R1+0x2980], R16 ;  /* 0x0029801001007387 */ /* 0x0001e20000100800 */
[----:B-----5:R-:W-:-:S15]  /*de80*/  HMMA.16816.F32.BF16 R4, R24, R4, R12 ;  /* 0x000000041804723c */ /* 0x020fde000004180c */
[----:B------:R-:W-:-:S04]  /*de90*/  NOP ;  /* 0x0000000000007918 */ /* 0x000fc80000000000 */
[----:B------:R-:W-:Y:S01]  /*dea0*/  MOV R19, R6 ;  /* 0x0000000600137202 */ /* 0x000fe20000000f00 */
[----:B------:R-:W-:Y:S02]  /*deb0*/  IMAD.MOV.U32 R18, RZ, RZ, R7 ;  /* 0x000000ffff127224 */ /* 0x000fe400078e0007 */
[----:B------:R-:W2:Y:S01]  /*dec0*/  LDL.LU.64 R6, [R1+0x2a60] ;  /* 0x002a600001067983 */ /* 0x000ea20000300a00 */
[----:B----4-:R-:W-:Y:S03]  /*ded0*/  HMMA.16816.F32.BF16 R20, R24, R20, R8 ;  /* 0x000000141814723c */ /* 0x010fe60000041808 */
[----:B------:R-:W-:Y:S01]  /*dee0*/  STL [R1+0x2998], R19 ;  /* 0x0029981301007387 */ /* 0x000fe20000100800 */
[----:B------:R-:W-:Y:S01]  /*def0*/  IMAD.MOV.U32 R13, RZ, RZ, R5 ;  /* 0x000000ffff0d7224 */ /* 0x000fe200078e0005 */
[----:B------:R-:W-:Y:S02]  /*df00*/  MOV R12, R4 ;  /* 0x00000004000c7202 */ /* 0x000fe40000000f00 */
[----:B------:R1:W-:Y:S04]  /*df10*/  STL [R1+0x2a58], R18 ;  /* 0x002a581201007387 */ /* 0x0003e80000100800 */
[----:B0-----:R-:W3:Y:S04]  /*df20*/  LDL.LU R16, [R1+0x100] ;  /* 0x0001000001107983 */ /* 0x001ee80000300800 */
[----:B------:R-:W3:Y:S04]  /*df30*/  LDL.LU R17, [R1+0x104] ;  /* 0x0001040001117983 */ /* 0x000ee80000300800 */
[----:B-1----:R-:W3:Y:S01]  /*df40*/  LDL.LU R18, [R1+0x108] ;  /* 0x0001080001127983 */ /* 0x002ee20000300800 */
[----:B------:R-:W-:Y:S01]  /*df50*/  MOV R15, R22 ;  /* 0x00000016000f7202 */ /* 0x000fe20000000f00 */
[----:B------:R-:W-:-:S02]  /*df60*/  IMAD.MOV.U32 R14, RZ, RZ, R23 ;  /* 0x000000ffff0e7224 */ /* 0x000fc400078e0017 */
[----:B------:R-:W3:Y:S04]  /*df70*/  LDL.LU R19, [R1+0x10c] ;  /* 0x00010c0001137983 */ /* 0x000ee80000300800 */
[----:B------:R-:W-:Y:S04]  /*df80*/  STL [R1+0x2994], R13 ;  /* 0x0029940d01007387 */ /* 0x000fe80000100800 */
[----:B------:R0:W-:Y:S04]  /*df90*/  STL [R1+0x2990], R12 ;  /* 0x0029900c01007387 */ /* 0x0001e80000100800 */
[----:B------:R1:W-:Y:S04]  /*dfa0*/  STL.64 [R1+0x2a40], R14 ;  /* 0x002a400e01007387 */ /* 0x0003e80000100a00 */
[----:B0-----:R-:W4:Y:S04]  /*dfb0*/  LDL.LU R12, [R1+0xf0] ;  /* 0x0000f000010c7983 */ /* 0x001f280000300800 */
[----:B------:R-:W4:Y:S04]  /*dfc0*/  LDL.LU R13, [R1+0xf4] ;  /* 0x0000f400010d7983 */ /* 0x000f280000300800 */
[----:B-1----:R-:W5:Y:S04]  /*dfd0*/  LDL.LU R14, [R1+0xf8] ;  /* 0x0000f800010e7983 */ /* 0x002f680000300800 */
[----:B------:R-:W5:Y:S01]  /*dfe0*/  LDL.LU R15, [R1+0xfc] ;  /* 0x0000fc00010f7983 */ /* 0x000f620000300800 */
[----:B------:R-:W-:Y:S01]  /*dff0*/  MOV R11, R20 ;  /* 0x00000014000b7202 */ /* 0x000fe20000000f00 */
[----:B------:R-:W-:-:S02]  /*e000*/  IMAD.MOV.U32 R0, RZ, RZ, R21 ;  /* 0x000000ffff007224 */ /* 0x000fc400078e0015 */
[----:B-----5:R-:W-:Y:S04]  /*e010*/  STL.64 [R1+0x2a50], R14 ;  /* 0x002a500e01007387 */ /* 0x020fe80000100a00 */
[----:B----4-:R0:W-:Y:S04]  /*e020*/  STL.64 [R1+0x2a48], R12 ;  /* 0x002a480c01007387 */ /* 0x0101e80000100a00 */
[----:B0-----:R-:W3:Y:S04]  /*e030*/  LDL.LU R12, [R1+0x200] ;  /* 0x00020000010c7983 */ /* 0x001ee80000300800 */
[----:B------:R-:W3:Y:S04]  /*e040*/  LDL.LU R13, [R1+0x204] ;  /* 0x00020400010d7983 */ /* 0x000ee80000300800 */
[----:B------:R-:W4:Y:S04]  /*e050*/  LDL.LU R20, [R1+0x30] ;  /* 0x0000300001147983 */ /* 0x000f280000300800 */
[----:B------:R-:W4:Y:S04]  /*e060*/  LDL.LU R21, [R1+0x34] ;  /* 0x0000340001157983 */ /* 0x000f280000300800 */
[----:B------:R-:W5:Y:S04]  /*e070*/  LDL.LU R22, [R1+0x38] ;  /* 0x0000380001167983 */ /* 0x000f680000300800 */
[----:B------:R-:W5:Y:S04]  /*e080*/  LDL.LU R23, [R1+0x3c] ;  /* 0x00003c0001177983 */ /* 0x000f680000300800 */
[----:B-----5:R-:W-:Y:S04]  /*e090*/  STL.64 [R1+0x2a20], R22 ;  /* 0x002a201601007387 */ /* 0x020fe80000100a00 */
[----:B----4-:R-:W-:Y:S04]  /*e0a0*/  STL.64 [R1+0x2a18], R20 ;  /* 0x002a181401007387 */ /* 0x010fe80000100a00 */
[----:B------:R-:W4:Y:S04]  /*e0b0*/  LDL.LU R4, [R1+0x220] ;  /* 0x0002200001047983 */ /* 0x000f280000300800 */
[----:B------:R-:W4:Y:S01]  /*e0c0*/  LDL.LU R5, [R1+0x224] ;  /* 0x0002240001057983 */ /* 0x000f220000300800 */
[----:B---3--:R-:W-:Y:S03]  /*e0d0*/  HMMA.16816.F32.BF16 R12, R24, R12, R16 ;  /* 0x0000000c180c723c */ /* 0x008fe60000041810 */
[----:B--2---:R-:W-:-:S15]  /*e0e0*/  STL.64 [R1+0x2a38], R6 ;  /* 0x002a380601007387 */ /* 0x004fde0000100a00 */
[----:B------:R-:W-:Y:S01]  /*e0f0*/  NOP ;  /* 0x0000000000007918 */ /* 0x000fe20000000000 */
[----:B------:R-:W-:Y:S01]  /*e100*/  MOV R16, R14 ;  /* 0x0000000e00107202 */ /* 0x000fe20000000f00 */
[----:B------:R-:W-:Y:S01]  /*e110*/  IMAD.MOV.U32 R17, RZ, RZ, R15 ;  /* 0x000000ffff117224 */ /* 0x000fe200078e000f */
[----:B------:R-:W-:Y:S01]  /*e120*/  MOV R9, R12 ;  /* 0x0000000c00097202 */ /* 0x000fe20000000f00 */
[----:B------:R-:W-:Y:S01]  /*e130*/  IMAD.MOV.U32 R8, RZ, RZ, R13 ;  /* 0x000000ffff087224 */ /* 0x000fe200078e000d */
[----:B----4-:R0:W-:Y:S04]  /*e140*/  STL.64 [R1+0x2a30], R4 ;  /* 0x002a300401007387 */ /* 0x0101e80000100a00 */
[----:B0-----:R-:W2:Y:S04]  /*e150*/  LDL.LU R4, [R1+0x210] ;  /* 0x0002100001047983 */ /* 0x001ea80000300800 */
[----:B------:R-:W2:Y:S04]  /*e160*/  LDL.LU R5, [R1+0x214] ;  /* 0x0002140001057983 */ /* 0x000ea80000300800 */
[----:B------:R-:W3:Y:S04]  /*e170*/  LDL.LU R20, [R1+0xd0] ;  /* 0x0000d00001147983 */ /* 0x000ee80000300800 */
[----:B------:R-:W3:Y:S04]  /*e180*/  LDL.LU R21, [R1+0xd4] ;  /* 0x0000d40001157983 */ /* 0x000ee80000300800 */
[----:B------:R-:W3:Y:S04]  /*e190*/  LDL.LU R22, [R1+0xd8] ;  /* 0x0000d80001167983 */ /* 0x000ee80000300800 */
[----:B------:R-:W3:Y:S04]  /*e1a0*/  LDL.LU R23, [R1+0xdc] ;  /* 0x0000dc0001177983 */ /* 0x000ee80000300800 */
[----:B------:R-:W4:Y:S04]  /*e1b0*/  LDL.LU R18, [R1+0x2a58] ;  /* 0x002a580001127983 */ /* 0x000f280000300800 */
[----:B------:R-:W2:Y:S04]  /*e1c0*/  LDL.LU.64 R14, [R1+0x2a50] ;  /* 0x002a5000010e7983 */ /* 0x000ea80000300a00 */
[----:B------:R-:W2:Y:S02]  /*e1d0*/  LDL.LU.64 R12, [R1+0x2a48] ;  /* 0x002a4800010c7983 */ /* 0x000ea40000300a00 */
[----:B--2---:R-:W-:Y:S02]  /*e1e0*/  HMMA.16816.F32.BF16 R4, R24, R4, R12 ;  /* 0x000000041804723c */ /* 0x004fe4000004180c */
[----:B------:R-:W2:-:S15]  /*e1f0*/  LDL.LU.64 R14, [R1+0x2a40] ;  /* 0x002a4000010e7983 */ /* 0x000e9e0000300a00 */
[----:B------:R-:W-:Y:S02]  /*e200*/  NOP ;  /* 0x0000000000007918 */ /* 0x000fe40000000000 */
[----:B------:R-:W-:Y:S01]  /*e210*/  IMAD.MOV.U32 R10, RZ, RZ, R7 ;  /* 0x000000ffff0a7224 */ /* 0x000fe200078e0007 */
[----:B------:R-:W-:Y:S01]  /*e220*/  MOV R12, R6 ;  /* 0x00000006000c7202 */ /* 0x000fe20000000f00 */
[----:B------:R-:W-:Y:S01]  /*e230*/  IMAD.MOV.U32 R13, RZ, RZ, R5 ;  /* 0x000000ffff0d7224 */ /* 0x000fe200078e0005 */
[----:B------:R-:W-:Y:S01]  /*e240*/  MOV R19, R4 ;  /* 0x0000000400137202 */ /* 0x000fe20000000f00 */
[----:B------:R-:W5:Y:S04]  /*e250*/  LDL.LU.64 R6, [R1+0x2a38] ;  /* 0x002a380001067983 */ /* 0x000f680000300a00 */
[----:B------:R-:W3:Y:S04]  /*e260*/  LDL.LU.64 R4, [R1+0x2a30] ;  /* 0x002a300001047983 */ /* 0x000ee80000300a00 */
[----:B------:R0:W-:Y:S04]  /*e270*/  STL.64 [R1+0x29c8], R10 ;  /* 0x0029c80a01007387 */ /* 0x0001e80000100a00 */
[----:B------:R-:W-:Y:S04]  /*e280*/  STL.64 [R1+0x29c0], R8 ;  /* 0x0029c00801007387 */ /* 0x000fe80000100a00 */
[----:B0-----:R-:W2:Y:S04]  /*e290*/  LDL.LU R10, [R1+0x98] ;  /* 0x00009800010a7983 */ /* 0x001ea80000300800 */
[----:B------:R-:W2:Y:S04]  /*e2a0*/  LDL.LU R11, [R1+0x9c] ;  /* 0x00009c00010b7983 */ /* 0x000ea80000300800 */
[----:B--2---:R0:W-:Y:S04]  /*e2b0*/  STL.64 [R1+0x29e0], R10 ;  /* 0x0029e00a01007387 */ /* 0x0041e80000100a00 */
[----:B0-----:R-:W2:Y:S04]  /*e2c0*/  LDL.LU R10, [R1+0x248] ;  /* 0x00024800010a7983 */ /* 0x001ea80000300800 */
[----:B------:R-:W2:Y:S04]  /*e2d0*/  LDL.LU R11, [R1+0x24c] ;  /* 0x00024c00010b7983 */ /* 0x000ea80000300800 */
[----:B------:R-:W-:Y:S04]  /*e2e0*/  STL.64 [R1+0x29b8], R14 ;  /* 0x0029b80e01007387 */ /* 0x000fe80000100a00 */
[----:B------:R0:W-:Y:S04]  /*e2f0*/  STL.64 [R1+0x29b0], R12 ;  /* 0x0029b00c01007387 */ /* 0x0001e80000100a00 */
[----:B0-----:R-:W2:Y:S01]  /*e300*/  LDL.LU R12, [R1+0x10] ;  /* 0x00001000010c7983 */ /* 0x001ea20000300800 */
[----:B-----5:R-:W-:Y:S01]  /*e310*/  IMAD.MOV.U32 R14, RZ, RZ, R7 ;  /* 0x000000ffff0e7224 */ /* 0x020fe200078e0007 */
[----:B------:R-:W-:-:S02]  /*e320*/  MOV R15, R6 ;  /* 0x00000006000f7202 */ /* 0x000fc40000000f00 */
[C---:B---3--:R-:W-:Y:S01]  /*e330*/  HMMA.16816.F32.BF16 R4, R24.reuse, R4, R20 ;  /* 0x000000041804723c */ /* 0x048fe20000041814 */
[----:B------:R-:W-:Y:S02]  /*e340*/  MOV R13, R29 ;  /* 0x0000001d000d7202 */ /* 0x000fe40000000f00 */
[----:B------:R-:W3:Y:S04]  /*e350*/  LDL.LU R29, [R1+0x2a2c] ;  /* 0x002a2c00011d7983 */ /* 0x000ee80000300800 */
[----:B------:R0:W-:Y:S02]  /*e360*/  STL.64 [R1+0x29d8], R14 ;  /* 0x0029d80e01007387 */ /* 0x0001e40000100a00 */
[----:B0-----:R-:W-:Y:S02]  /*e370*/  IMAD.MOV.U32 R15, RZ, RZ, R2 ;  /* 0x000000ffff0f7224 */ /* 0x001fe400078e0002 */
[----:B--2---:R0:W-:Y:S04]  /*e380*/  STL.64 [R1+0x29d0], R12 ;  /* 0x0029d00c01007387 */ /* 0x0041e80000100a00 */
[----:B0-----:R-:W2:Y:S04]  /*e390*/  LDL.LU R12, [R1+0x20] ;  /* 0x00002000010c7983 */ /* 0x001ea80000300800 */
[----:B------:R-:W2:Y:S04]  /*e3a0*/  LDL.LU R13, [R1+0x24] ;  /* 0x00002400010d7983 */ /* 0x000ea80000300800 */
[----:B------:R-:W2:Y:S04]  /*e3b0*/  LDL.LU R14, [R1+0x28] ;  /* 0x00002800010e7983 */ /* 0x000ea80000300800 */
[----:B------:R-:W5:Y:S04]  /*e3c0*/  LDL.LU R2, [R1+0x2a28] ;  /* 0x002a280001027983 */ /* 0x000f680000300800 */
[----:B----4-:R0:W-:Y:S04]  /*e3d0*/  STL.64 [R1+0x29a8], R18 ;  /* 0x0029a81201007387 */ /* 0x0101e80000100a00 */
[----:B------:R-:W-:Y:S04]  /*e3e0*/  STL.64 [R1+0x29a0], R16 ;  /* 0x0029a01001007387 */ /* 0x000fe80000100a00 */
[----:B0-----:R-:W4:Y:S04]  /*e3f0*/  LDL.LU R18, [R1+0x88] ;  /* 0x0000880001127983 */ /* 0x001f280000300800 */
[----:B------:R-:W4:Y:S04]  /*e400*/  LDL.LU R19, [R1+0x8c] ;  /* 0x00008c0001137983 */ /* 0x000f280000300800 */
[----:B------:R-:W2:Y:S04]  /*e410*/  LDL.LU.64 R22, [R1+0x2a20] ;  /* 0x002a200001167983 */ /* 0x000ea80000300a00 */
[----:B------:R-:W2:Y:S04]  /*e420*/  LDL.LU.64 R20, [R1+0x2a18] ;  /* 0x002a180001147983 */ /* 0x000ea80000300a00 */
[----:B------:R0:W-:Y:S04]  /*e430*/  STL.64 [R1+0xd0], R4 ;  /* 0x0000d00401007387 */ /* 0x0001e80000100a00 */
[----:B------:R1:W-:Y:S04]  /*e440*/  STL.64 [R1+0xd8], R6 ;  /* 0x0000d80601007387 */ /* 0x0003e80000100a00 */
[----:B0-----:R-:W2:Y:S02]  /*e450*/  LDL.LU.64 R4, [R1+0x2a10] ;  /* 0x002a100001047983 */ /* 0x001ea40000300a00 */
[----:B--2---:R-:W-:Y:S02]  /*e460*/  HMMA.16816.F32.BF16 R24, R24, R4, R20 ;  /* 0x000000041818723c */ /* 0x004fe40000041814 */
[----:B------:R-:W2:Y:S04]  /*e470*/  LDL.LU.64 R22, [R1+0x2a08] ;  /* 0x002a080001167983 */ /* 0x000ea80000300a00 */
[----:B------:R-:W2:Y:S04]  /*e480*/  LDL.LU.64 R20, [R1+0x2a00] ;  /* 0x002a000001147983 */ /* 0x000ea80000300a00 */
[----:B-1----:R-:W2:Y:S04]  /*e490*/  LDL.LU.64 R6, [R1+0x29f8] ;  /* 0x0029f80001067983 */ /* 0x002ea80000300a00 */
[----:B------:R-:W2:Y:S05]  /*e4a0*/  LDL.LU.64 R4, [R1+0x29f0] ;  /* 0x0029f00001047983 */ /* 0x000eaa0000300a00 */
[----:B------:R0:W-:Y:S04]  /*e4b0*/  STL.64 [R1+0x2898], R26 ;  /* 0x0028981a01007387 */ /* 0x0001e80000100a00 */
[----:B------:R-:W-:Y:S04]  /*e4c0*/  STL.64 [R1+0x2890], R24 ;  /* 0x0028901801007387 */ /* 0x000fe80000100a00 */
[----:B0-----:R-:W4:Y:S01]  /*e4d0*/  LDL.LU R26, [R1+0x78] ;  /* 0x00007800011a7983 */ /* 0x001f220000300800 */
[----:B-----5:R-:W-:-:S03]  /*e4e0*/  MOV R27, R2 ;  /* 0x00000002001b7202 */ /* 0x020fc60000000f00 */
[----:B------:R-:W5:Y:S01]  /*e4f0*/  LDL.LU R2, [R1+0x29e8] ;  /* 0x0029e80001027983 */ /* 0x000f620000300800 */
[----:B--2---:R-:W-:Y:S03]  /*e500*/  HMMA.16816.F32.BF16 R8, R20, R10, R4 ;  /* 0x0000000a1408723c */ /* 0x004fe60000041804 */
[----:B---3--:R-:W0:Y:S04]  /*e510*/  LDSM.16.MT88.4 R4, [R29+0xc000] ;  /* 0x00c000001d04783b */ /* 0x008e280000004200 */
[----:B0-----:R0:W-:-:S12]  /*e520*/  STL.64 [R1+0x28a8], R6 ;  /* 0x0028a80601007387 */ /* 0x0011d80000100a00 */
[----:B------:R-:W-:Y:S04]  /*e530*/  STL.64 [R1+0x180], R8 ;  /* 0x0001800801007387 */ /* 0x000fe80000100a00 */
[----:B------:R-:W-:Y:S04]  /*e540*/  STL.64 [R1+0x188], R10 ;  /* 0x0001880a01007387 */ /* 0x000fe80000100a00 */
[----:B-----5:R-:W1:Y:S01]  /*e550*/  LDSM.16.M88.4 R8, [R2+UR5+0x20080] ;  /* 0x020080050208783b */ /* 0x020e620008000200 */
[----:B0-----:R-:W-:-:S03]  /*e560*/  IMAD.MOV.U32 R6, RZ, RZ, R28 ;  /* 0x000000ffff067224 */ /* 0x001fc600078e001c */
[----:B------:R0:W-:Y:S01]  /*e570*/  STL.64 [R1+0x28a0], R4 ;  /* 0x0028a00401007387 */ /* 0x0001e20000100a00 */
[----:B------:R-:W-:-:S03]  /*e580*/  MOV R7, R3 ;  /* 0x0000000300077202 */ /* 0x000fc60000000f00 */
[----:B0-----:R-:W2:Y:S04]  /*e590*/  LDL.LU R4, [R1] ;  /* 0x0000000001047983 */ /* 0x001ea80000300800 */
[----:B------:R-:W2:Y:S04]  /*e5a0*/  LDL.LU R5, [R1+0x4] ;  /* 0x0000040001057983 */ /* 0x000ea80000300800 */
[----:B------:R-:W-:Y:S01]  /*e5b0*/  STL [R1+0x2820], R29 ;  /* 0x0028201d01007387 */ /* 0x000fe20000100800 */
[----:B-1----:R-:W-:-:S03]  /*e5c0*/  IMAD.MOV.U32 R28, RZ, RZ, R10 ;  /* 0x000000ffff1c7224 */ /* 0x002fc600078e000a */
[----:B------:R0:W-:Y:S01]  /*e5d0*/  STL.64 [R1+0x260], R8 ;  /* 0x0002600801007387 */ /* 0x0001e20000100a00 */
[----:B------:R-:W-:-:S03]  /*e5e0*/  MOV R3, R11 ;  /* 0x0000000b00037202 */ /* 0x000fc60000000f00 */
[----:B------:R-:W0:Y:S04]  /*e5f0*/  LDL.LU.64 R10, [R1+0x29e0] ;  /* 0x0029e000010a7983 */ /* 0x000e280000300a00 */
[----:B------:R-:W-:Y:S04]  /*e600*/  STL [R1+0x26ec], R3 ;  /* 0x0026ec0301007387 */ /* 0x000fe80000100800 */
[----:B------:R-:W-:Y:S01]  /*e610*/  STL [R1+0x26e8], R28 ;  /* 0x0026e81c01007387 */ /* 0x000fe20000100800 */
[----:B0-----:R-:W-:Y:S03]  /*e620*/  HMMA.16816.F32.BF16 R8, R20, R10, R12 ;  /* 0x0000000a1408723c */ /* 0x001fe6000004180c */
[----:B------:R-:W4:Y:S04]  /*e630*/  LDL.LU.64 R14, [R1+0x29d8] ;  /* 0x0029d800010e7983 */ /* 0x000f280000300a00 */
[----:B------:R-:W4:-:S12]  /*e640*/  LDL.LU.64 R12, [R1+0x29d0] ;  /* 0x0029d000010c7983 */ /* 0x000f180000300a00 */
[----:B------:R-:W-:Y:S04]  /*e650*/  STL.64 [R1+0x1d0], R8 ;  /* 0x0001d00801007387 */ /* 0x000fe80000100a00 */
[----:B------:R0:W-:Y:S04]  /*e660*/  STL.64 [R1+0x1d8], R10 ;  /* 0x0001d80a01007387 */ /* 0x0001e80000100a00 */
[----:B0-----:R-:W3:Y:S04]  /*e670*/  LDL.LU.64 R10, [R1+0x29c8] ;  /* 0x0029c800010a7983 */ /* 0x001ee80000300a00 */
[----:B------:R-:W5:Y:S01]  /*e680*/  LDL.LU.64 R8, [R1+0x29c0] ;  /* 0x0029c00001087983 */ /* 0x000f620000300a00 */
[----:B----4-:R-:W-:Y:S03]  /*e690*/  HMMA.16816.F32.BF16 R16, R20, R18, R12 ;  /* 0x000000121410723c */ /* 0x010fe6000004180c */
[----:B------:R-:W4:Y:S04]  /*e6a0*/  LDL.LU.64 R14, [R1+0x29b8] ;  /* 0x0029b800010e7983 */ /* 0x000f280000300a00 */
[----:B------:R-:W4:-:S12]  /*e6b0*/  LDL.LU.64 R12, [R1+0x29b0] ;  /* 0x0029b000010c7983 */ /* 0x000f180000300a00 */
[----:B------:R-:W-:Y:S01]  /*e6c0*/  STL.64 [R1+0x170], R16 ;  /* 0x0001701001007387 */ /* 0x000fe20000100a00 */
[----:B------:R-:W-:-:S03]  /*e6d0*/  IMAD.MOV.U32 R29, RZ, RZ, R19 ;  /* 0x000000ffff1d7224 */ /* 0x000fc600078e0013 */
[----:B------:R0:W-:Y:S04]  /*e6e0*/  STL [R1+0x178], R18 ;  /* 0x0001781201007387 */ /* 0x0001e80000100800 */
[----:B0-----:R-:W5:Y:S01]  /*e6f0*/  LDL.LU.64 R18, [R1+0x29a8] ;  /* 0x0029a80001127983 */ /* 0x001f620000300a00 */
[----:B--2---:R-:W-:Y:S03]  /*e700*/  HMMA.16816.F32.BF16 R4, R20, R26, R4 ;  /* 0x0000001a1404723c */ /* 0x004fe60000041804 */
[----:B------:R-:W2:Y:S01]  /*e710*/  LDL.LU.64 R16, [R1+0x29a0] ;  /* 0x0029a00001107983 */ /* 0x000ea20000300a00 */
[----:B---3--:R-:W-:-:S03]  /*e720*/  IMAD.MOV.U32 R27, RZ, RZ, R10 ;  /* 0x000000ffff1b7224 */ /* 0x008fc600078e000a */
[----:B------:R-:W-:Y:S01]  /*e730*/  STL [R1+0x2824], R29 ;  /* 0x0028241d01007387 */ /* 0x000fe20000100800 */
[----:B----4-:R-:W-:Y:S01]  /*e740*/  MOV R26, R12 ;  /* 0x0000000c001a7202 */ /* 0x010fe20000000f00 */
[----:B------:R-:W-:Y:S01]  /*e750*/  IMAD.MOV.U32 R25, RZ, RZ, R13 ;  /* 0x000000ffff197224 */ /* 0x000fe200078e000d */
[----:B-----5:R-:W-:Y:S02]  /*e760*/  MOV R24, R19 ;  /* 0x0000001300187202 */ /* 0x020fe40000000f00 */
[----:B------:R-:W3:Y:S07]  /*e770*/  LDL.LU R19, [R1+0x2998] ;  /* 0x0029980001137983 */ /* 0x000eee0000300800 */
[----:B------:R-:W-:Y:S04]  /*e780*/  STL.64 [R1+0x160], R4 ;  /* 0x0001600401007387 */ /* 0x000fe80000100a00 */
[----:B------:R0:W-:Y:S04]  /*e790*/  STL.64 [R1+0x168], R6 ;  /* 0x0001680601007387 */ /* 0x0001e80000100a00 */
[----:B------:R-:W4:Y:S04]  /*e7a0*/  LDL.LU R13, [R1+0x2994] ;  /* 0x00299400010d7983 */ /* 0x000f280000300800 */
[----:B------:R-:W5:Y:S04]  /*e7b0*/  LDL.LU R12, [R1+0x2990] ;  /* 0x00299000010c7983 */ /* 0x000f680000300800 */
[----:B------:R-:W3:Y:S04]  /*e7c0*/  LDL.LU R10, [R1+0x298c] ;  /* 0x00298c00010a7983 */ /* 0x000ee80000300800 */
[----:B------:R2:W-:Y:S04]  /*e7d0*/  STL.64 [R1+0x28b8], R26 ;  /* 0x0028b81a01007387 */ /* 0x0005e80000100a00 */
[----:B------:R1:W-:Y:S04]  /*e7e0*/  STL.64 [R1+0x28b0], R24 ;  /* 0x0028b01801007387 */ /* 0x0003e80000100a00 */
[----:B0-----:R-:W3:Y:S04]  /*e7f0*/  LDL.LU R6, [R1+0x208] ;  /* 0x0002080001067983 */ /* 0x001ee80000300800 */
[----:B------:R-:W3:Y:S01]  /*e800*/  LDL.LU R7, [R1+0x20c] ;  /* 0x00020c0001077983 */ /* 0x000ee20000300800 */
[----:B--2---:R-:W-:Y:S01]  /*e810*/  MOV R26, R16 ;  /* 0x00000010001a7202 */ /* 0x004fe20000000f00 */
[----:B------:R-:W-:Y:S01]  /*e820*/  IMAD.MOV.U32 R27, RZ, RZ, R17 ;  /* 0x000000ffff1b7224 */ /* 0x000fe200078e0011 */
[----:B-1----:R-:W-:Y:S01]  /*e830*/  MOV R24, R9 ;  /* 0x0000000900187202 */ /* 0x002fe20000000f00 */
[----:B------:R-:W-:Y:S01]  /*e840*/  IMAD.MOV.U32 R25, RZ, RZ, R8 ;  /* 0x000000ffff197224 */ /* 0x000fe200078e0008 */
[----:B---3--:R0:W-:Y:S04]  /*e850*/  STL.64 [R1+0x28c0], R6 ;  /* 0x0028c00601007387 */ /* 0x0081e80000100a00 */
[----:B------:R-:W2:Y:S04]  /*e860*/  LDL.LU R9, [R1+0x2988] ;  /* 0x0029880001097983 */ /* 0x000ea80000300800 */
[----:B------:R-:W3:Y:S04]  /*e870*/  LDL.LU R8, [R1+0x2984] ;  /* 0x0029840001087983 */ /* 0x000ee80000300800 */
[----:B------:R-:W2:Y:S04]  /*e880*/  LDL.LU R16, [R1+0x2980] ;  /* 0x0029800001107983 */ /* 0x000ea80000300800 */
[----:B------:R-:W2:Y:S04]  /*e890*/  LDL.LU R17, [R1+0x297c] ;  /* 0x00297c0001117983 */ /* 0x000ea80000300800 */
[----:B------:R1:W-:Y:S04]  /*e8a0*/  STL.64 [R1+0x28d0], R26 ;  /* 0x0028d01a01007387 */ /* 0x0003e80000100a00 */
[----:B------:R4:W-:Y:S04]  /*e8b0*/  STL.64 [R1+0x28c8], R24 ;  /* 0x0028c81801007387 */ /* 0x0009e80000100a00 */
[----:B0-----:R-:W2:Y:S04]  /*e8c0*/  LDL.LU R6, [R1+0x1f8] ;  /* 0x0001f80001067983 */ /* 0x001ea80000300800 */
[----:B------:R-:W2:Y:S01]  /*e8d0*/  LDL.LU R7, [R1+0x1fc] ;  /* 0x0001fc0001077983 */ /* 0x000ea20000300800 */
[----:B-1----:R-:W-:Y:S01]  /*e8e0*/  MOV R26, R15 ;  /* 0x0000000f001a7202 */ /* 0x002fe20000000f00 */
[----:B------:R-:W-:Y:S01]  /*e8f0*/  IMAD.MOV.U32 R27, RZ, RZ, R14 ;  /* 0x000000ffff1b7224 */ /* 0x000fe200078e000e */
[----:B----4-:R-:W-:Y:S01]  /*e900*/  MOV R24, R11 ;  /* 0x0000000b00187202 */ /* 0x010fe20000000f00 */
[----:B------:R-:W-:Y:S01]  /*e910*/  IMAD.MOV.U32 R25, RZ, RZ, R0 ;  /* 0x000000ffff197224 */ /* 0x000fe200078e0000 */
[----:B--2---:R0:W-:Y:S04]  /*e920*/  STL.64 [R1+0x28d8], R6 ;  /* 0x0028d80601007387 */ /* 0x0041e80000100a00 */
[----:B------:R-:W2:Y:S04]  /*e930*/  LDL.LU R11, [R1+0x2978] ;  /* 0x00297800010b7983 */ /* 0x000ea80000300800 */
[----:B------:R-:W4:Y:S04]  /*e940*/  LDL.LU R0, [R1+0x2974] ;  /* 0x0029740001007983 */ /* 0x000f280000300800 */
[----:B------:R-:W-:Y:S04]  /*e950*/  STL.64 [R1+0x28e8], R26 ;  /* 0x0028e81a01007387 */ /* 0x000fe80000100a00 */
[----:B------:R-:W-:Y:S04]  /*e960*/  STL.64 [R1+0x28e0], R24 ;  /* 0x0028e01801007387 */ /* 0x000fe80000100a00 */
[----:B0-----:R-:W2:Y:S04]  /*e970*/  LDL.LU R6, [R1+0x1e8] ;  /* 0x0001e80001067983 */ /* 0x001ea80000300800 */
[----:B------:R-:W2:Y:S04]  /*e980*/  LDL.LU R7, [R1+0x1ec] ;  /* 0x0001ec0001077983 */ /* 0x000ea80000300800 */
[----:B--2---:R0:W-:Y:S04]  /*e990*/  STL.64 [R1+0x28f0], R6 ;  /* 0x0028f00601007387 */ /* 0x0041e80000100a00 */
[----:B0-----:R-:W2:Y:S04]  /*e9a0*/  LDL.LU R6, [R1+0x158] ;  /* 0x0001580001067983 */ /* 0x001ea80000300800 */
[----:B------:R-:W2:Y:S01]  /*e9b0*/  LDL.LU R7, [R1+0x15c] ;  /* 0x00015c0001077983 */ /* 0x000ea20000300800 */
[----:B-----5:R-:W-:-:S03]  /*e9c0*/  MOV R24, R12 ;  /* 0x0000000c00187202 */ /* 0x020fc60000000f00 */
[----:B------:R-:W5:Y:S01]  /*e9d0*/  LDL.LU R14, [R1+0x68] ;  /* 0x00006800010e7983 */ /* 0x000f620000300800 */
[----:B------:R-:W-:-:S03]  /*e9e0*/  IMAD.MOV.U32 R25, RZ, RZ, R13 ;  /* 0x000000ffff197224 */ /* 0x000fc600078e000d */
[----:B------:R-:W5:Y:S04]  /*e9f0*/  LDL.LU R15, [R1+0x6c] ;  /* 0x00006c00010f7983 */ /* 0x000f680000300800 */
[----:B--2---:R0:W-:Y:S04]  /*ea00*/  STL.64 [R1+0x2908], R6 ;  /* 0x0029080601007387 */ /* 0x0041e80000100a00 */
[----:B------:R-:W2:Y:S04]  /*ea10*/  LDL.LU R12, [R1+0x2970] ;  /* 0x00297000010c7983 */ /* 0x000ea80000300800 */
[----:B------:R-:W2:Y:S04]  /*ea20*/  LDL.LU R13, [R1+0x296c] ;  /* 0x00296c00010d7983 */ /* 0x000ea80000300800 */
[----:B0-----:R-:W2:Y:S04]  /*ea30*/  LDL.LU R6, [R1+0xe8] ;  /* 0x0000e80001067983 */ /* 0x001ea80000300800 */
[----:B------:R-:W2:Y:S01]  /*ea40*/  LDL.LU R7, [R1+0xec] ;  /* 0x0000ec0001077983 */ /* 0x000ea20000300800 */
[----:B------:R-:W-:Y:S01]  /*ea50*/  MOV R26, R19 ;  /* 0x00000013001a7202 */ /* 0x000fe20000000f00 */
[----:B------:R-:W-:-:S02]  /*ea60*/  IMAD.MOV.U32 R27, RZ, RZ, R18 ;  /* 0x000000ffff1b7224 */ /* 0x000fc400078e0012 */
[----:B------:R-:W3:Y:S04]  /*ea70*/  LDL.LU R18, [R1+0x58] ;  /* 0x0000580001127983 */ /* 0x000ee80000300800 */
[----:B------:R-:W3:Y:S04]  /*ea80*/  LDL.LU R19, [R1+0x5c] ;  /* 0x00005c0001137983 */ /* 0x000ee80000300800 */
[----:B--2---:R-:W-:Y:S04]  /*ea90*/  STL.64 [R1+0x2920], R6 ;  /* 0x0029200601007387 */ /* 0x004fe80000100a00 */
[----:B------:R0:W-:Y:S04]  /*eaa0*/  STL.64 [R1+0x2900], R26 ;  /* 0x0029001a01007387 */ /* 0x0001e80000100a00 */
[----:B------:R1:W-:Y:S01]  /*eab0*/  STL.64 [R1+0x28f8], R24 ;  /* 0x0028f81801007387 */ /* 0x0003e20000100a00 */
[----:B0-----:R-:W-:Y:S01]  /*eac0*/  MOV R26, R9 ;  /* 0x00000009001a7202 */ /* 0x001fe20000000f00 */
[----:B------:R-:W-:Y:S01]  /*ead0*/  IMAD.MOV.U32 R27, RZ, RZ, R10 ;  /* 0x000000ffff1b7224 */ /* 0x000fe200078e000a */
[----:B-1----:R-:W-:Y:S01]  /*eae0*/  MOV R24, R16 ;  /* 0x0000001000187202 */ /* 0x002fe20000000f00 */
[----:B---3--:R-:W-:Y:S01]  /*eaf0*/  IMAD.MOV.U32 R25, RZ, RZ, R8 ;  /* 0x000000ffff197224 */ /* 0x008fe200078e0008 */
[----:B------:R-:W2:Y:S04]  /*eb00*/  LDL.LU R16, [R1+0x2968] ;  /* 0x0029680001107983 */ /* 0x000ea80000300800 */
[----:B------:R-:W5:Y:S04]  /*eb10*/  LDL.LU R8, [R1+0x2964] ;  /* 0x0029640001087983 */ /* 0x000f680000300800 */
[----:B------:R-:W5:Y:S04]  /*eb20*/  LDL.LU R9, [R1+0x2960] ;  /* 0x0029600001097983 */ /* 0x000f680000300800 */
[----:B------:R-:W5:Y:S04]  /*eb30*/  LDL.LU R10, [R1+0x295c] ;  /* 0x00295c00010a7983 */ /* 0x000f680000300800 */
[----:B------:R-:W3:Y:S04]  /*eb40*/  LDL.LU R6, [R1+0xb8] ;  /* 0x0000b80001067983 */ /* 0x000ee80000300800 */
[----:B------:R-:W3:Y:S04]  /*eb50*/  LDL.LU R7, [R1+0xbc] ;  /* 0x0000bc0001077983 */ /* 0x000ee80000300800 */
[----:B------:R-:W-:Y:S04]  /*eb60*/  STL.64 [R1+0x2918], R26 ;  /* 0x0029181a01007387 */ /* 0x000fe80000100a00 */
[----:B------:R0:W-:Y:S02]  /*eb70*/  STL.64 [R1+0x2910], R24 ;  /* 0x0029101801007387 */ /* 0x0001e40000100a00 */
[----:B0-----:R-:W-:-:S02]  /*eb80*/  MOV R24, R11 ;  /* 0x0000000b00187202 */ /* 0x001fc40000000f00 */
[----:B------:R-:W5:Y:S04]  /*eb90*/  LDL.LU R11, [R1+0x2958] ;  /* 0x00295800010b7983 */ /* 0x000f680000300800 */
[----:B------:R-:W2:Y:S04]  /*eba0*/  LDL.LU R25, [R1+0xc4] ;  /* 0x0000c40001197983 */ /* 0x000ea80000300800 */
[----:B------:R-:W2:Y:S01]  /*ebb0*/  LDL.LU R26, [R1+0xc8] ;  /* 0x0000c800011a7983 */ /* 0x000ea20000300800 */
[----:B------:R-:W-:-:S05]  /*ebc0*/  IMAD.MOV.U32 R27, RZ, RZ, R17 ;  /* 0x000000ffff1b7224 */ /* 0x000fca00078e0011 */
[----:B--2---:R0:W-:Y:S04]  /*ebd0*/  STL.64 [R1+0x2930], R26 ;  /* 0x0029301a01007387 */ /* 0x0041e80000100a00 */
[----:B------:R1:W-:Y:S01]  /*ebe0*/  STL.64 [R1+0x2928], R24 ;  /* 0x0029281801007387 */ /* 0x0003e20000100a00 */
[----:B0-----:R-:W-:Y:S01]  /*ebf0*/  MOV R26, R12 ;  /* 0x0000000c001a7202 */ /* 0x001fe20000000f00 */
[----:B-1----:R-:W-:Y:S02]  /*ec00*/  IMAD.MOV.U32 R25, RZ, RZ, R13 ;  /* 0x000000ffff197224 */ /* 0x002fe400078e000d */
[----:B-----5:R-:W-:-:S15]  /*ec10*/  HMMA.16816.F32.BF16 R12, R20, R14, R8 ;  /* 0x0000000e140c723c */ /* 0x020fde0000041808 */
[----:B------:R-:W-:-:S04]  /*ec20*/  NOP ;  /* 0x0000000000007918 */ /* 0x000fc80000000000 */
[----:B------:R-:W-:Y:S01]  /*ec30*/  MOV R9, R14 ;  /* 0x0000000e00097202 */ /* 0x000fe20000000f00 */
[----:B------:R-:W-:Y:S01]  /*ec40*/  IMAD.MOV.U32 R8, RZ, RZ, R15 ;  /* 0x000000ffff087224 */ /* 0x000fe200078e000f */
[----:B------:R-:W-:Y:S01]  /*ec50*/  MOV R11, R12 ;  /* 0x0000000c000b7202 */ /* 0x000fe20000000f00 */
[----:B------:R-:W-:Y:S01]  /*ec60*/  IMAD.MOV.U32 R10, RZ, RZ, R13 ;  /* 0x000000ffff0a7224 */ /* 0x000fe200078e000d */
[----:B------:R-:W2:Y:S04]  /*ec70*/  LDL.LU.64 R14, [R1+0x2950] ;  /* 0x00295000010e7983 */ /* 0x000ea80000300a00 */
[----:B------:R-:W2:Y:S04]  /*ec80*/  LDL.LU.64 R12, [R1+0x2948] ;  /* 0x00294800010c7983 */ /* 0x000ea80000300a00 */
[----:B------:R-:W-:Y:S04]  /*ec90*/  STL [R1+0x2834], R8 ;  /* 0x0028340801007387 */ /* 0x000fe80000100800 */
[----:B------:R-:W-:Y:S04]  /*eca0*/  STL [R1+0x2830], R9 ;  /* 0x0028300901007387 */ /* 0x000fe80000100800 */
[----:B------:R0:W-:Y:S01]  /*ecb0*/  STL [R1+0x282c], R10 ;  /* 0x00282c0a01007387 */ /* 0x0001e20000100800 */
[----:B------:R-:W-:-:S03]  /*ecc0*/  MOV R24, R16 ;  /* 0x0000001000187202 */ /* 0x000fc60000000f00 */
[----:B------:R1:W-:Y:S04]  /*ecd0*/  STL [R1+0x2828], R11 ;  /* 0x0028280b01007387 */ /* 0x0003e80000100800 */
[----:B0-----:R-:W5:Y:S04]  /*ece0*/  LDL.LU R10, [R1+0x48] ;  /* 0x00004800010a7983 */ /* 0x001f680000300800 */
[----:B-1----:R-:W5:Y:S01]  /*ecf0*/  LDL.LU R11, [R1+0x4c] ;  /* 0x00004c00010b7983 */ /* 0x002f620000300800 */
[----:B--2---:R-:W-:Y:S03]  /*ed00*/  HMMA.16816.F32.BF16 R12, R20, R18, R12 ;  /* 0x00000012140c723c */ /* 0x004fe6000004180c */
[----:B------:R-:W5:Y:S04]  /*ed10*/  LDL.LU.64 R18, [R1+0x2940] ;  /* 0x0029400001127983 */ /* 0x000f680000300a00 */
[----:B------:R-:W5:Y:S01]  /*ed20*/  LDL.LU.64 R16, [R1+0x2938] ;  /* 0x0029380001107983 */ /* 0x000f620000300a00 */
[----:B----4-:R-:W-:-:S07]  /*ed30*/  IMAD.MOV.U32 R27, RZ, RZ, R0 ;  /* 0x000000ffff1b7224 */ /* 0x010fce00078e0000 */
[C---:B---3--:R-:W-:Y:S04]  /*ed40*/  HMMA.16816.F32.BF16 R4, R20.reuse, R6, R24 ;  /* 0x000000061404723c */ /* 0x048fe80000041818 */
[----:B------:R-:W-:Y:S01]  /*ed50*/  MOV R29, R15 ;  /* 0x0000000f001d7202 */ /* 0x000fe20000000f00 */
[----:B------:R-:W-:Y:S04]  /*ed60*/  STL.64 [R1+0x70], R12 ;  /* 0x0000700c01007387 */ /* 0x000fe80000100a00 */
[----:B------:R0:W-:Y:S04]  /*ed70*/  STL [R1+0x78], R14 ;  /* 0x0000780e01007387 */ /* 0x0001e80000100800 */
[----:B0-----:R-:W2:Y:S04]  /*ed80*/  LDL.LU R14, [R1+0x218] ;  /* 0x00021800010e7983 */ /* 0x001ea80000300800 */
[----:B------:R-:W2:Y:S04]  /*ed90*/  LDL.LU R15, [R1+0x21c] ;  /* 0x00021c00010f7983 */ /* 0x000ea80000300800 */
[----:B------:R-:W-:Y:S01]  /*eda0*/  STL [R1+0x2838], R29 ;  /* 0x0028381d01007387 */ /* 0x000fe20000100800 */
[----:B-----5:R-:W-:-:S15]  /*edb0*/  HMMA.16816.F32.BF16 R16, R20, R10, R16 ;  /* 0x0000000a1410723c */ /* 0x020fde0000041810 */
[----:B------:R-:W-:-:S04]  /*edc0*/  NOP ;  /* 0x0000000000007918 */ /* 0x000fc80000000000 */
[----:B------:R-:W-:Y:S01]  /*edd0*/  IMAD.MOV.U32 R8, RZ, RZ, R16 ;  /* 0x000000ffff087224 */ /* 0x000fe200078e0010 */
[----:B------:R-:W-:Y:S01]  /*ede0*/  MOV R9, R17 ;  /* 0x0000001100097202 */ /* 0x000fe20000000f00 */
[----:B------:R-:W-:Y:S01]  /*edf0*/  IMAD.MOV.U32 R10, RZ, RZ, R18 ;  /* 0x000000ffff0a7224 */ /* 0x000fe200078e0012 */
[----:B------:R-:W-:Y:S01]  /*ee00*/  MOV R11, R19 ;  /* 0x00000013000b7202 */ /* 0x000fe20000000f00 */
[----:B------:R-:W3:Y:S04]  /*ee10*/  LDL.LU R18, [R1+0x228] ;  /* 0x0002280001127983 */ /* 0x000ee80000300800 */
[----:B------:R-:W3:Y:S04]  /*ee20*/  LDL.LU R19, [R1+0x22c] ;  /* 0x00022c0001137983 */ /* 0x000ee80000300800 */
[----:B------:R-:W-:Y:S04]  /*ee30*/  STL [R1+0x2848], R8 ;  /* 0x0028480801007387 */ /* 0x000fe80000100800 */
[----:B------:R-:W-:Y:S04]  /*ee40*/  STL [R1+0x2844], R9 ;  /* 0x0028440901007387 */ /* 0x000fe80000100800 */
[----:B------:R0:W-:Y:S04]  /*ee50*/  STL [R1+0x2840], R10 ;  /* 0x0028400a01007387 */ /* 0x0001e80000100800 */
[----:B------:R1:W-:Y:S04]  /*ee60*/  STL [R1+0x283c], R11 ;  /* 0x00283c0b01007387 */ /* 0x0003e80000100800 */
[----:B0-----:R-:W4:Y:S04]  /*ee70*/  LDL.LU R10, [R1+0x238] ;  /* 0x00023800010a7983 */ /* 0x001f280000300800 */
[----:B-1----:R-:W4:Y:S04]  /*ee80*/  LDL.LU R11, [R1+0x23c] ;  /* 0x00023c00010b7983 */ /* 0x002f280000300800 */
[----:B------:R-:W5:Y:S04]  /*ee90*/  LDL.LU.64 R26, [R1+0x2930] ;  /* 0x00293000011a7983 */ /* 0x000f680000300a00 */
[----:B------:R-:W5:Y:S04]  /*eea0*/  LDL.LU.64 R24, [R1+0x2928] ;  /* 0x0029280001187983 */ /* 0x000f680000300a00 */
[----:B------:R-:W-:Y:S04]  /*eeb0*/  STL.64 [R1+0x50], R4 ;  /* 0x0000500401007387 */ /* 0x000fe80000100a00 */
[----:B------:R0:W-:Y:S04]  /*eec0*/  STL.64 [R1+0x58], R6 ;  /* 0x0000580601007387 */ /* 0x0001e80000100a00 */
[----:B0-----:R-:W5:Y:S02]  /*eed0*/  LDL.LU.64 R6, [R1+0x2920] ;  /* 0x0029200001067983 */ /* 0x001f640000300a00 */
[----:B-----5:R-:W-:Y:S02]  /*eee0*/  HMMA.16816.F32.BF16 R4, R20, R6, R24 ;  /* 0x000000061404723c */ /* 0x020fe40000041818 */
[----:B------:R-:W5:Y:S04]  /*eef0*/  LDL.LU.64 R26, [R1+0x2918] ;  /* 0x00291800011a7983 */ /* 0x000f680000300a00 */
[----:B------:R-:W5:-:S13]  /*ef00*/  LDL.LU.64 R24, [R1+0x2910] ;  /* 0x0029100001187983 */ /* 0x000f5a0000300a00 */
        /* <DEDUP_REMOVED lines=12> */
[----:B------:R-:W-:Y:S04]  /*efd0*/  STL [R1+0x20], R4 ;  /* 0x0000200401007387 */ /* 0x000fe80000100800 */
[----:B------:R0:W-:Y:S04]  /*efe0*/  STL.64 [R1+0x28], R6 ;  /* 0x0000280601007387 */ /* 0x0001e80000100a00 */
[----:B0-----:R-:W5:Y:S01]  /*eff0*/  LDL.LU.64 R6, [R1+0x28d8] ;  /* 0x0028d80001067983 */ /* 0x001f620000300a00 */
[----:B------:R-:W-:Y:S02]  /*f000*/  IMAD.MOV.U32 R0, RZ, RZ, R5 ;  /* 0x000000ffff007224 */ /* 0x000fe400078e0005 */
[----:B-----5:R-:W-:Y:S01]  /*f010*/  HMMA.16816.F32.BF16 R4, R20, R6, R24 ;  /* 0x000000061404723c */ /* 0x020fe20000041818 */
[----:B------:R-:W5:Y:S04]  /*f020*/  LDL.LU.64 R26, [R1+0x28d0] ;  /* 0x0028d000011a7983 */ /* 0x000f680000300a00 */
[----:B------:R-:W5:-:S14]  /*f030*/  LDL.LU.64 R24, [R1+0x28c8] ;  /* 0x0028c80001187983 */ /* 0x000f5c0000300a00 */
[----:B------:R-:W-:Y:S04]  /*f040*/  STL.64 [R1+0x10], R4 ;  /* 0x0000100401007387 */ /* 0x000fe80000100a00 */
[----:B------:R0:W-:Y:S04]  /*f050*/  STL.64 [R1+0x18], R6 ;  /* 0x0000180601007387 */ /* 0x0001e80000100a00 */
[----:B0-----:R-:W5:Y:S02]  /*f060*/  LDL.LU.64 R6, [R1+0x28c0] ;  /* 0x0028c00001067983 */ /* 0x001f640000300a00 */
[----:B-----5:R-:W-:Y:S02]  /*f070*/  HMMA.16816.F32.BF16 R4, R20, R6, R24 ;  /* 0x000000061404723c */ /* 0x020fe40000041818 */
[----:B------:R-:W2:Y:S04]  /*f080*/  LDL.LU.64 R26, [R1+0x28b8] ;  /* 0x0028b800011a7983 */ /* 0x000ea80000300a00 */
[----:B------:R-:W2:-:S13]  /*f090*/  LDL.LU.64 R24, [R1+0x28b0] ;  /* 0x0028b00001187983 */ /* 0x000e9a0000300a00 */
[----:B------:R-:W-:Y:S04]  /*f0a0*/  STL.64 [R1], R4 ;  /* 0x0000000401007387 */ /* 0x000fe80000100a00 */
[----:B------:R0:W-:Y:S04]  /*f0b0*/  STL.64 [R1+0x8], R6 ;  /* 0x0000080601007387 */ /* 0x0001e80000100a00 */
[----:B0-----:R-:W5:Y:S04]  /*f0c0*/  LDL.LU.64 R6, [R1+0x28a8] ;  /* 0x0028a80001067983 */ /* 0x001f680000300a00 */
[----:B------:R-:W3:Y:S01]  /*f0d0*/  LDL.LU.64 R4, [R1+0x28a0] ;  /* 0x0028a00001047983 */ /* 0x000ee20000300a00 */
[----:B--2---:R-:W-:Y:S03]  /*f0e0*/  HMMA.16816.F32.BF16 R12, R20, R14, R24 ;  /* 0x0000000e140c723c */ /* 0x004fe60000041818 */
[----:B------:R-:W4:Y:S04]  /*f0f0*/  LDL.LU.64 R26, [R1+0x2898] ;  /* 0x00289800011a7983 */ /* 0x000f280000300a00 */
[----:B------:R-:W4:-:S12]  /*f100*/  LDL.LU.64 R24, [R1+0x2890] ;  /* 0x0028900001187983 */ /* 0x000f180000300a00 */
[----:B------:R-:W-:Y:S04]  /*f110*/  STL.64 [R1+0x2708], R14 ;  /* 0x0027080e01007387 */ /* 0x000fe80000100a00 */
[----:B------:R0:W-:Y:S04]  /*f120*/  STL.64 [R1+0x2700], R12 ;  /* 0x0027000c01007387 */ /* 0x0001e80000100a00 */
[----:B0-----:R-:W3:Y:S04]  /*f130*/  LDL.LU R12, [R1+0xd0] ;  /* 0x0000d000010c7983 */ /* 0x001ee80000300800 */
[----:B------:R-:W3:Y:S04]  /*f140*/  LDL.LU R13, [R1+0xd4] ;  /* 0x0000d400010d7983 */ /* 0x000ee80000300800 */
[----:B------:R-:W3:Y:S04]  /*f150*/  LDL.LU R14, [R1+0xd8] ;  /* 0x0000d800010e7983 */ /* 0x000ee80000300800 */
[----:B------:R-:W3:Y:S02]  /*f160*/  LDL.LU R15, [R1+0xdc] ;  /* 0x0000dc00010f7983 */ /* 0x000ee40000300800 */
[C---:B---3--:R-:W-:Y:S02]  /*f170*/  HMMA.16816.F32.BF16 R16, R20.reuse, R18, R12 ;  /* 0x000000121410723c */ /* 0x048fe4000004180c */
[----:B------:R-:W0:Y:S06]  /*f180*/  LDSM.16.M88.4 R12, [R2+UR5+0x21080] ;  /* 0x02108005020c783b */ /* 0x000e2c0008000200 */
[----:B----4-:R-:W-:Y:S11]  /*f190*/  HMMA.16816.F32.BF16 R20, R20, R10, R24 ;  /* 0x0000000a1414723c */ /* 0x010ff60000041818 */
[----:B------:R-:W-:Y:S04]  /*f1a0*/  STL.64 [R1+0x26f8], R18 ;  /* 0x0026f81201007387 */ /* 0x000fe80000100a00 */
[----:B------:R1:W-:Y:S04]  /*f1b0*/  STL.64 [R1+0x26f0], R16 ;  /* 0x0026f01001007387 */ /* 0x0003e80000100a00 */
[----:B-1----:R-:W2:Y:S04]  /*f1c0*/  LDL.LU R16, [R1+0x260] ;  /* 0x0002600001107983 */ /* 0x002ea80000300800 */
[----:B------:R-:W2:Y:S04]  /*f1d0*/  LDL.LU R17, [R1+0x264] ;  /* 0x0002640001117983 */ /* 0x000ea80000300800 */
[----:B------:R-:W2:Y:S04]  /*f1e0*/  LDL.LU R24, [R1+0x180] ;  /* 0x0001800001187983 */ /* 0x000ea80000300800 */
[----:B------:R-:W2:Y:S04]  /*f1f0*/  LDL.LU R25, [R1+0x184] ;  /* 0x0001840001197983 */ /* 0x000ea80000300800 */
[----:B------:R-:W2:Y:S04]  /*f200*/  LDL.LU R26, [R1+0x188] ;  /* 0x00018800011a7983 */ /* 0x000ea80000300800 */
[----:B------:R-:W2:Y:S01]  /*f210*/  LDL.LU R27, [R1+0x18c] ;  /* 0x00018c00011b7983 */ /* 0x000ea20000300800 */
[----:B0-----:R-:W-:Y:S01]  /*f220*/  MOV R11, R12 ;  /* 0x0000000c000b7202 */ /* 0x001fe20000000f00 */
[----:B------:R-:W-:Y:S01]  /*f230*/  IMAD.MOV.U32 R29, RZ, RZ, R13 ;  /* 0x000000ffff1d7224 */ /* 0x000fe200078e000d */
[----:B------:R-:W-:Y:S01]  /*f240*/  MOV R3, R14 ;  /* 0x0000000e00037202 */ /* 0x000fe20000000f00 */
[----:B------:R-:W-:-:S02]  /*f250*/  IMAD.MOV.U32 R28, RZ, RZ, R15 ;  /* 0x000000ffff1c7224 */ /* 0x000fc400078e000f */
[----:B------:R-:W0:Y:S04]  /*f260*/  LDSM.16.M88.4 R12, [R2+UR5+0x22080] ;  /* 0x02208005020c783b */ /* 0x000e280008000200 */
[----:B------:R-:W-:Y:S04]  /*f270*/  STL.64 [R1+0x26e0], R22 ;  /* 0x0026e01601007387 */ /* 0x000fe80000100a00 */
[----:B------:R-:W-:Y:S04]  /*f280*/  STL.64 [R1+0x26d8], R20 ;  /* 0x0026d81401007387 */ /* 0x000fe80000100a00 */
[----:B------:R-:W-:Y:S04]  /*f290*/  STL [R1+0x2858], R28 ;  /* 0x0028581c01007387 */ /* 0x000fe80000100800 */
[----:B------:R-:W-:Y:S04]  /*f2a0*/  STL [R1+0x2854], R3 ;  /* 0x0028540301007387 */ /* 0x000fe80000100800 */
[----:B------:R-:W-:Y:S04]  /*f2b0*/  STL [R1+0x2850], R29 ;  /* 0x0028501d01007387 */ /* 0x000fe80000100800 */
[----:B------:R-:W-:Y:S04]  /*f2c0*/  STL [R1+0x284c], R11 ;  /* 0x00284c0b01007387 */ /* 0x000fe80000100800 */
[----:B------:R-:W1:Y:S01]  /*f2d0*/  LDSM.16.M88.4 R20, [R2+UR5+0x24080] ;  /* 0x024080050214783b */ /* 0x000e620008000200 */
[----:B0-----:R-:W-:-:S03]  /*f2e0*/  MOV R9, R12 ;  /* 0x0000000c00097202 */ /* 0x001fc60000000f00 */
[----:B------:R-:W-:Y:S01]  /*f2f0*/  STL.64 [R1+0xb8], R14 ;  /* 0x0000b80e01007387 */ /* 0x000fe20000100a00 */
[----:B------:R-:W-:-:S03]  /*f300*/  IMAD.MOV.U32 R10, RZ, RZ, R13 ;  /* 0x000000ffff0a7224 */ /* 0x000fc600078e000d */
[----:B------:R-:W0:Y:S04]  /*f310*/  LDSM.16.M88.4 R12, [R2+UR5+0x23080] ;  /* 0x02308005020c783b */ /* 0x000e280008000200 */
[----:B------:R-:W-:Y:S04]  /*f320*/  STL [R1+0x2860], R10 ;  /* 0x0028600a01007387 */ /* 0x000fe80000100800 */
[----:B------:R-:W-:Y:S01]  /*f330*/  STL [R1+0x285c], R9 ;  /* 0x00285c0901007387 */ /* 0x000fe20000100800 */
[----:B-1----:R-:W-:Y:S01]  /*f340*/  IMAD.MOV.U32 R3, RZ, RZ, R20 ;  /* 0x000000ffff037224 */ /* 0x002fe200078e0014 */
[----:B------:R-:W-:Y:S01]  /*f350*/  MOV R29, R21 ;  /* 0x00000015001d7202 */ /* 0x000fe20000000f00 */
[----:B0-----:R-:W-:Y:S01]  /*f360*/  IMAD.MOV.U32 R8, RZ, RZ, R13 ;  /* 0x000000ffff087224 */ /* 0x001fe200078e000d */
[----:B------:R-:W-:Y:S01]  /*f370*/  MOV R11, R12 ;  /* 0x0000000c000b7202 */ /* 0x000fe20000000f00 */
[----:B------:R-:W-:Y:S04]  /*f380*/  STL.64 [R1+0xe8], R14 ;  /* 0x0000e80e01007387 */ /* 0x000fe80000100a00 */
[----:B------:R-:W-:Y:S04]  /*f390*/  STL [R1+0x2868], R8 ;  /* 0x0028680801007387 */ /* 0x000fe80000100800 */
[----:B------:R-:W-:Y:S04]  /*f3a0*/  STL [R1+0x2864], R11 ;  /* 0x0028640b01007387 */ /* 0x000fe80000100800 */
[----:B------:R-:W-:Y:S04]  /*f3b0*/  STL.64 [R1+0x198], R22 ;  /* 0x0001981601007387 */ /* 0x000fe80000100a00 */
[----:B------:R-:W0:Y:S04]  /*f3c0*/  LDSM.16.M88.4 R20, [R2+UR5+0x25080] ;  /* 0x025080050214783b */ /* 0x000e280008000200 */
[----:B------:R-:W-:Y:S04]  /*f3d0*/  STL [R1+0x2870], R29 ;  /* 0x0028701d01007387 */ /* 0x000fe80000100800 */
[----:B------:R-:W-:Y:S01]  /*f3e0*/  STL [R1+0x286c], R3 ;  /* 0x00286c0301007387 */ /* 0x000fe20000100800 */
[----:B0-----:R-:W-:Y:S01]  /*f3f0*/  MOV R28, R21 ;  /* 0x00000015001c7202 */ /* 0x001fe20000000f00 */
[----:B------:R-:W-:-:S02]  /*f400*/  IMAD.MOV.U32 R9, RZ, RZ, R20 ;  /* 0x000000ffff097224 */ /* 0x000fc400078e0014 */
[----:B------:R-:W-:Y:S04]  /*f410*/  STL.64 [R1+0x1a8], R22 ;  /* 0x0001a81601007387 */ /* 0x000fe80000100a00 */
[----:B------:R-:W-:Y:S04]  /*f420*/  STL [R1+0x2878], R28 ;  /* 0x0028781c01007387 */ /* 0x000fe80000100800 */
[----:B------:R-:W-:Y:S04]  /*f430*/  STL [R1+0x2874], R9 ;  /* 0x0028740901007387 */ /* 0x000fe80000100800 */
[----:B------:R-:W-:Y:S04]  /*f440*/  STL [R1+0x2888], R4 ;  /* 0x0028880401007387 */ /* 0x000fe80000100800 */
[----:B------:R-:W-:Y:S04]  /*f450*/  STL [R1+0x2884], R5 ;  /* 0x0028840501007387 */ /* 0x000fe80000100800 */
[----:B-----5:R-:W-:Y:S04]  /*f460*/  STL [R1+0x2880], R6 ;  /* 0x0028800601007387 */ /* 0x020fe80000100800 */
[----:B------:R-:W-:Y:S01]  /*f470*/  STL [R1+0x287c], R7 ;  /* 0x00287c0701007387 */ /* 0x000fe20000100800 */
[----:B------:R-:W-:-:S03]  /*f480*/  MOV R15, R0 ;  /* 0x00000000000f7202 */ /* 0x000fc60000000f00 */
[----:B------:R-:W-:Y:S01]  /*f490*/  LDSM.16.M88.4 R20, [R2+UR5+0x2e080] ;  /* 0x02e080050214783b */ /* 0x000fe20008000200 */
[----:B--2---:R-:W-:Y:S03]  /*f4a0*/  HMMA.16816.F32.BF16 R24, R4, R16, R24 ;  /* 0x000000100418723c */ /* 0x004fe60000041818 */
[----:B------:R-:W0:Y:S04]  /*f4b0*/  LDSM.16.M88.4 R16, [R2+UR5+0x26080] ;  /* 0x026080050210783b */ /* 0x000e280008000200 */
[----:B------:R-:W1:-:S12]  /*f4c0*/  LDSM.16.M88.4 R4, [R2+UR5+0x27080] ;  /* 0x027080050204783b */ /* 0x000e580008000200 */
[----:B------:R-:W-:Y:S04]  /*f4d0*/  STL.64 [R1+0x26d0], R26 ;  /* 0x0026d01a01007387 */ /* 0x000fe80000100a00 */
[----:B------:R-:W-:Y:S04]  /*f4e0*/  STL.64 [R1+0x26c8], R24 ;  /* 0x0026c81801007387 */ /* 0x000fe80000100a00 */
[----:B------:R-:W-:Y:S01]  /*f4f0*/  LDSM.16.M88.4 R24, [R2+UR5+0x2f080] ;  /* 0x02f080050218783b */ /* 0x000fe20008000200 */
[----:B0-----:R-:W-:-:S03]  /*f500*/  IMAD.MOV.U32 R11, RZ, RZ, R16 ;  /* 0x000000ffff0b7224 */ /* 0x001fc600078e0010 */
[----:B------:R-:W-:Y:S01]  /*f510*/  STL.64 [R1+0x1b8], R18 ;  /* 0x0001b81201007387 */ /* 0x000fe20000100a00 */
[----:B------:R-:W-:-:S03]  /*f520*/  MOV R10, R17 ;  /* 0x00000011000a7202 */ /* 0x000fc60000000f00 */
[----:B------:R-:W0:Y:S01]  /*f530*/  LDSM.16.M88.4 R16, [R2+UR5+0x29080] ;  /* 0x029080050210783b */ /* 0x000e220008000200 */
[----:B-1----:R-:W-:Y:S01]  /*f540*/  IMAD.MOV.U32 R3, RZ, RZ, R4 ;  /* 0x000000ffff037224 */ /* 0x002fe200078e0004 */
[----:B------:R-:W-:Y:S02]  /*f550*/  MOV R8, R5 ;  /* 0x0000000500087202 */ /* 0x000fe40000000f00 */
[----:B------:R-:W-:Y:S04]  /*f560*/  STL [R1+0x288c], R11 ;  /* 0x00288c0b01007387 */ /* 0x000fe80000100800 */
[----:B------:R-:W-:Y:S04]  /*f570*/  STL.64 [R1+0x1c8], R6 ;  /* 0x0001c80601007387 */ /* 0x000fe80000100a00 */
[----:B------:R-:W1:Y:S01]  /*f580*/  LDSM.16.M88.4 R4, [R2+UR5+0x28080] ;  /* 0x028080050204783b */ /* 0x000e620008000200 */
[----:B0-----:R-:W-:-:S03]  /*f590*/  IMAD.MOV.U32 R0, RZ, RZ, R19 ;  /* 0x000000ffff007224 */ /* 0x001fc600078e0013 */
[----:B-1----:R-:W-:Y:S04]  /*f5a0*/  STL.64 [R1+0x1e8], R6 ;  /* 0x0001e80601007387 */ /* 0x002fe80000100a00 */
[----:B------:R-:W-:Y:S04]  /*f5b0*/  STL [R1+0x1f8], R18 ;  /* 0x0001f81201007387 */ /* 0x000fe80000100800 */
[----:B------:R0:W-:Y:S02]  /*f5c0*/  STL [R1+0x26c0], R0 ;  /* 0x0026c00001007387 */ /* 0x0001e40000100800 */
[----:B0-----:R-:W-:-:S02]  /*f5d0*/  MOV R0, R15 ;  /* 0x0000000f00007202 */ /* 0x001fc40000000f00 */
[----:B------:R-:W0:Y:S01]  /*f5e0*/  LDSM.16.M88.4 R12, [R2+UR5+0x2a080] ;  /* 0x02a08005020c783b */ /* 0x000e220008000200 */
[----:B------:R-:W-:Y:S01]  /*f5f0*/  MOV R29, R5 ;  /* 0x00000005001d7202 */ /* 0x000fe20000000f00 */
[----:B0-----:R-:W-:Y:S02]  /*f600*/  IMAD.MOV.U32 R5, RZ, RZ, R12 ;  /* 0x000000ffff057224 */ /* 0x001fe400078e000c */
[----:B------:R-:W-:Y:S01]  /*f610*/  STL.64 [R1+0x208], R14 ;  /* 0x0002080e01007387 */ /* 0x000fe20000100a00 */
[----:B------:R-:W-:-:S03]  /*f620*/  MOV R6, R13 ;  /* 0x0000000d00067202 */ /* 0x000fc60000000f00 */
[----:B------:R-:W0:Y:S01]  /*f630*/  LDSM.16.M88.4 R12, [R2+UR5+0x2b080] ;  /* 0x02b08005020c783b */ /* 0x000e220008000200 */
[----:B------:R-:W-:Y:S01]  /*f640*/  IMAD.MOV.U32 R9, RZ, RZ, R4 ;  /* 0x000000ffff097224 */ /* 0x000fe200078e0004 */
[----:B------:R-:W-:Y:S01]  /*f650*/  MOV R28, R17 ;  /* 0x00000011001c7202 */ /* 0x000fe20000000f00 */
[----:B------:R-:W-:Y:S02]  /*f660*/  IMAD.MOV.U32 R7, RZ, RZ, R16 ;  /* 0x000000ffff077224 */ /* 0x000fe400078e0010 */
[----:B------:R-:W-:Y:S01]  /*f670*/  LDSM.16.M88.4 R16, [R2+UR5+0x2d080] ;  /* 0x02d080050210783b */ /* 0x000fe20008000200 */
[----:B0-----:R-:W-:-:S03]  /*f680*/  IMAD.MOV.U32 R11, RZ, RZ, R12 ;  /* 0x000000ffff0b7224 */ /* 0x001fc600078e000c */
[----:B------:R-:W-:Y:S01]  /*f690*/  STL.64 [R1+0x218], R14 ;  /* 0x0002180e01007387 */ /* 0x000fe20000100a00 */
[----:B------:R-:W-:-:S03]  /*f6a0*/  MOV R4, R13 ;  /* 0x0000000d00047202 */ /* 0x000fc60000000f00 */
[----:B------:R-:W0:Y:S04]  /*f6b0*/  LDSM.16.M88.4 R12, [R2+UR5+0x2c080] ;  /* 0x02c08005020c783b */ /* 0x000e280008000200 */
[----:B0-----:R-:W-:Y:S04]  /*f6c0*/  STL.64 [R1+0x228], R14 ;  /* 0x0002280e01007387 */ /* 0x001fe80000100a00 */
[----:B------:R0:W-:Y:S02]  /*f6d0*/  STL.64 [R1+0x2718], R12 ;  /* 0x0027180c01007387 */ /* 0x0001e40000100a00 */
[----:B0-----:R-:W-:Y:S01]  /*f6e0*/  IMAD.MOV.U32 R12, RZ, RZ, R11 ;  /* 0x000000ffff0c7224 */ /* 0x001fe200078e000b */
[----:B------:R-:W-:Y:S01]  /*f6f0*/  MOV R13, R4 ;  /* 0x00000004000d7202 */ /* 0x000fe20000000f00 */
[----:B------:R-:W2:Y:S04]  /*f700*/  LDL.LU R11, [R1+0x288c] ;  /* 0x00288c00010b7983 */ /* 0x000ea80000300800 */
[----:B------:R-:W3:Y:S04]  /*f710*/  LDL.LU R4, [R1+0x2888] ;  /* 0x0028880001047983 */ /* 0x000ee80000300800 */
[----:B------:R0:W-:Y:S02]  /*f720*/  STL.64 [R1+0x2730], R12 ;  /* 0x0027300c01007387 */ /* 0x0001e40000100a00 */
[----:B0-----:R-:W-:Y:S01]  /*f730*/  IMAD.MOV.U32 R12, RZ, RZ, R5 ;  /* 0x000000ffff0c7224 */ /* 0x001fe200078e0005 */
[----:B------:R-:W-:Y:S01]  /*f740*/  MOV R13, R6 ;  /* 0x00000006000d7202 */ /* 0x000fe20000000f00 */
[----:B------:R-:W3:Y:S04]  /*f750*/  LDL.LU R5, [R1+0x2884] ;  /* 0x0028840001057983 */ /* 0x000ee80000300800 */
[----:B------:R-:W3:Y:S04]  /*f760*/  LDL.LU R6, [R1+0x2880] ;  /* 0x0028800001067983 */ /* 0x000ee80000300800 */
[----:B------:R0:W-:Y:S02]  /*f770*/  STL.64 [R1+0x2748], R12 ;  /* 0x0027480c01007387 */ /* 0x0001e40000100a00 */
[----:B0-----:R-:W-:Y:S01]  /*f780*/  IMAD.MOV.U32 R12, RZ, RZ, R7 ;  /* 0x000000ffff0c7224 */ /* 0x001fe200078e0007 */
[----:B------:R-:W-:Y:S01]  /*f790*/  MOV R13, R28 ;  /* 0x0000001c000d7202 */ /* 0x000fe20000000f00 */
[----:B------:R-:W3:Y:S04]  /*f7a0*/  LDL.LU R7, [R1+0x287c] ;  /* 0x00287c0001077983 */ /* 0x000ee80000300800 */
[----:B------:R-:W4:Y:S04]  /*f7b0*/  LDL.LU R28, [R1+0x2878] ;  /* 0x00287800011c7983 */ /* 0x000f280000300800 */
[----:B------:R-:W-:Y:S04]  /*f7c0*/  STL.64 [R1+0x2760], R12 ;  /* 0x0027600c01007387 */ /* 0x000fe80000100a00 */
[----:B------:R-:W-:Y:S04]  /*f7d0*/  STL [R1+0x24a0], R2 ;  /* 0x0024a00201007387 */ /* 0x000fe80000100800 */
[----:B------:R-:W-:Y:S04]  /*f7e0*/  STL.64 [R1+0x238], R18 ;  /* 0x0002381201007387 */ /* 0x000fe80000100a00 */
[----:B------:R0:W-:Y:S04]  /*f7f0*/  STL.64 [R1+0x2710], R16 ;  /* 0x0027101001007387 */ /* 0x0001e80000100a00 */
[----:B0-----:R-:W5:Y:S04]  /*f800*/  LDL.LU R16, [R1] ;  /* 0x0000000001107983 */ /* 0x001f680000300800 */
[----:B------:R-:W5:Y:S04]  /*f810*/  LDL.LU R17, [R1+0x4] ;  /* 0x0000040001117983 */ /* 0x000f680000300800 */
[----:B------:R-:W2:Y:S04]  /*f820*/  LDL.LU R18, [R1+0x8] ;  /* 0x0000080001127983 */ /* 0x000ea80000300800 */
[----:B------:R-:W2:Y:S01]  /*f830*/  LDL.LU R19, [R1+0xc] ;  /* 0x00000c0001137983 */ /* 0x000ea20000300800 */
[----:B------:R-:W-:Y:S01]  /*f840*/  IMAD.MOV.U32 R12, RZ, RZ, R9 ;  /* 0x000000ffff0c7224 */ /* 0x000fe200078e0009 */
[----:B------:R-:W-:-:S02]  /*f850*/  MOV R13, R29 ;  /* 0x0000001d000d7202 */ /* 0x000fc40000000f00 */
[----:B------:R-:W3:Y:S04]  /*f860*/  LDL.LU R9, [R1+0x2874] ;  /* 0x0028740001097983 */ /* 0x000ee80000300800 */
[----:B------:R-:W3:Y:S04]  /*f870*/  LDL.LU R29, [R1+0x2870] ;  /* 0x00287000011d7983 */ /* 0x000ee80000300800 */
[----:B------:R-:W-:Y:S04]  /*f880*/  STL.64 [R1+0x2778], R12 ;  /* 0x0027780c01007387 */ /* 0x000fe80000100a00 */
[----:B--2---:R-:W-:Y:S04]  /*f890*/  STL.64 [R1+0x2728], R18 ;  /* 0x0027281201007387 */ /* 0x004fe80000100a00 */
[----:B-----5:R0:W-:Y:S04]  /*f8a0*/  STL.64 [R1+0x2720], R16 ;  /* 0x0027201001007387 */ /* 0x0201e80000100a00 */
[----:B0-----:R-:W2:Y:S04]  /*f8b0*/  LDL.LU R16, [R1+0x10] ;  /* 0x0000100001107983 */ /* 0x001ea80000300800 */
[----:B------:R-:W2:Y:S04]  /*f8c0*/  LDL.LU R17, [R1+0x14] ;  /* 0x0000140001117983 */ /* 0x000ea80000300800 */
[----:B------:R-:W5:Y:S04]  /*f8d0*/  LDL.LU R18, [R1+0x18] ;  /* 0x0000180001127983 */ /* 0x000f680000300800 */
[----:B------:R-:W5:Y:S01]  /*f8e0*/  LDL.LU R19, [R1+0x1c] ;  /* 0x00001c0001137983 */ /* 0x000f620000300800 */
[----:B------:R-:W-:Y:S01]  /*f8f0*/  IMAD.MOV.U32 R12, RZ, RZ, R3 ;  /* 0x000000ffff0c7224 */ /* 0x000fe200078e0003 */
[----:B------:R-:W-:-:S02]  /*f900*/  MOV R13, R8 ;  /* 0x00000008000d7202 */ /* 0x000fc40000000f00 */
[----:B------:R-:W2:Y:S04]  /*f910*/  LDL.LU R3, [R1+0x286c] ;  /* 0x00286c0001037983 */ /* 0x000ea80000300800 */
[----:B------:R-:W3:Y:S04]  /*f920*/  LDL.LU R8, [R1+0x2868] ;  /* 0x0028680001087983 */ /* 0x000ee80000300800 */
[----:B------:R-:W-:Y:S04]  /*f930*/  STL.64 [R1+0x2790], R12 ;  /* 0x0027900c01007387 */ /* 0x000fe80000100a00 */
[----:B-----5:R-:W-:Y:S04]  /*f940*/  STL.64 [R1+0x2740], R18 ;  /* 0x0027401201007387 */ /* 0x020fe80000100a00 */
[----:B--2---:R0:W-:Y:S04]  /*f950*/  STL.64 [R1+0x2738], R16 ;  /* 0x0027381001007387 */ /* 0x0041e80000100a00 */
[----:B0-----:R-:W2:Y:S04]  /*f960*/  LDL.LU R16, [R1+0x20] ;  /* 0x0000200001107983 */ /* 0x001ea80000300800 */
[----:B------:R-:W5:Y:S04]  /*f970*/  LDL.LU R18, [R1+0x28] ;  /* 0x0000280001127983 */ /* 0x000f680000300800 */
[----:B------:R-:W5:Y:S01]  /*f980*/  LDL.LU R19, [R1+0x2c] ;  /* 0x00002c0001137983 */ /* 0x000f620000300800 */
[----:B------:R-:W-:Y:S01]  /*f990*/  MOV R12, R11 ;  /* 0x0000000b000c7202 */ /* 0x000fe20000000f00 */
[----:B------:R-:W-:-:S02]  /*f9a0*/  IMAD.MOV.U32 R13, RZ, RZ, R10 ;  /* 0x000000ffff0d7224 */ /* 0x000fc400078e000a */
[----:B------:R-:W2:Y:S04]  /*f9b0*/  LDL.LU R11, [R1+0x2864] ;  /* 0x00286400010b7983 */ /* 0x000ea80000300800 */
[----:B------:R-:W2:Y:S01]  /*f9c0*/  LDL.LU R10, [R1+0x2860] ;  /* 0x00286000010a7983 */ /* 0x000ea20000300800 */
[----:B------:R-:W-:-:S03]  /*f9d0*/  IMAD.MOV.U32 R17, RZ, RZ, R0 ;  /* 0x000000ffff117224 */ /* 0x000fc600078e0000 */
[----:B------:R3:W-:Y:S02]  /*f9e0*/  STL.64 [R1+0x27a8], R12 ;  /* 0x0027a80c01007387 */ /* 0x0007e40000100a00 */
[----:B---3--:R-:W-:Y:S01]  /*f9f0*/  MOV R12, R9 ;  /* 0x00000009000c7202 */ /* 0x008fe20000000f00 */
[----:B----4-:R-:W-:Y:S01]  /*fa00*/  IMAD.MOV.U32 R13, RZ, RZ, R28 ;  /* 0x000000ffff0d7224 */ /* 0x010fe200078e001c */
[----:B------:R-:W3:Y:S04]  /*fa10*/  LDL.LU R9, [R1+0x285c] ;  /* 0x00285c0001097983 */ /* 0x000ee80000300800 */
[----:B------:R-:W4:Y:S04]  /*fa20*/  LDL.LU R28, [R1+0x2858] ;  /* 0x00285800011c7983 */ /* 0x000f280000300800 */
[----:B------:R-:W-:Y:S04]  /*fa30*/  STL.64 [R1+0x27c0], R12 ;  /* 0x0027c00c01007387 */ /* 0x000fe80000100a00 */
[----:B-----5:R-:W-:Y:S04]  /*fa40*/  STL.64 [R1+0x2758], R18 ;  /* 0x0027581201007387 */ /* 0x020fe80000100a00 */
[----:B--2---:R0:W-:Y:S04]  /*fa50*/  STL.64 [R1+0x2750], R16 ;  /* 0x0027501001007387 */ /* 0x0041e80000100a00 */
[----:B0-----:R-:W2:Y:S04]  /*fa60*/  LDL.LU R16, [R1+0x30] ;  /* 0x0000300001107983 */ /* 0x001ea80000300800 */
[----:B------:R-:W2:Y:S04]  /*fa70*/  LDL.LU R17, [R1+0x34] ;  /* 0x0000340001117983 */ /* 0x000ea80000300800 */
[----:B------:R-:W5:Y:S04]  /*fa80*/  LDL.LU R18, [R1+0x38] ;  /* 0x0000380001127983 */ /* 0x000f680000300800 */
[----:B------:R-:W5:Y:S01]  /*fa90*/  LDL.LU R19, [R1+0x3c] ;  /* 0x00003c0001137983 */ /* 0x000f620000300800 */
[----:B------:R-:W-:Y:S01]  /*faa0*/  MOV R12, R3 ;  /* 0x00000003000c7202 */ /* 0x000fe20000000f00 */
[----:B------:R-:W-:-:S02]  /*fab0*/  IMAD.MOV.U32 R13, RZ, RZ, R29 ;  /* 0x000000ffff0d7224 */ /* 0x000fc400078e001d */
[----:B------:R-:W2:Y:S04]  /*fac0*/  LDL.LU R3, [R1+0x2854] ;  /* 0x0028540001037983 */ /* 0x000ea80000300800 */
[----:B------:R-:W3:Y:S04]  /*fad0*/  LDL.LU R29, [R1+0x2850] ;  /* 0x00285000011d7983 */ /* 0x000ee80000300800 */
[----:B------:R0:W-:Y:S02]  /*fae0*/  STL.64 [R1+0x27d8], R12 ;  /* 0x0027d80c01007387 */ /* 0x0001e40000100a00 */
[----:B0-----:R-:W-:-:S02]  /*faf0*/  MOV R12, R11 ;  /* 0x0000000b000c7202 */ /* 0x001fc40000000f00 */
[----:B-----5:R-:W-:Y:S04]  /*fb00*/  STL.64 [R1+0x2770], R18 ;  /* 0x0027701201007387 */ /* 0x020fe80000100a00 */
[----:B--2---:R0:W-:Y:S04]  /*fb10*/  STL.64 [R1+0x2768], R16 ;  /* 0x0027681001007387 */ /* 0x0041e80000100a00 */
[----:B0-----:R-:W2:Y:S04]  /*fb20*/  LDL.LU R16, [R1+0x40] ;  /* 0x0000400001107983 */ /* 0x001ea80000300800 */
[----:B------:R-:W2:Y:S04]  /*fb30*/  LDL.LU R17, [R1+0x44] ;  /* 0x0000440001117983 */ /* 0x000ea80000300800 */
[----:B------:R-:W5:Y:S04]  /*fb40*/  LDL.LU R18, [R1+0x48] ;  /* 0x0000480001127983 */ /* 0x000f680000300800 */
[----:B------:R-:W5:Y:S04]  /*fb50*/  LDL.LU R19, [R1+0x4c] ;  /* 0x00004c0001137983 */ /* 0x000f680000300800 */
[----:B------:R-:W2:Y:S01]  /*fb60*/  LDL.LU R11, [R1+0x284c] ;  /* 0x00284c00010b7983 */ /* 0x000ea20000300800 */
[----:B------:R-:W-:-:S03]  /*fb70*/  IMAD.MOV.U32 R13, RZ, RZ, R8 ;  /* 0x000000ffff0d7224 */ /* 0x000fc600078e0008 */
[----:B------:R-:W4:Y:S04]  /*fb80*/  LDL.LU R8, [R1+0x2848] ;  /* 0x0028480001087983 */ /* 0x000f280000300800 */
[----:B------:R3:W-:Y:S02]  /*fb90*/  STL.64 [R1+0x27f0], R12 ;  /* 0x0027f00c01007387 */ /* 0x0007e40000100a00 */
[----:B---3--:R-:W-:Y:S01]  /*fba0*/  MOV R12, R9 ;  /* 0x00000009000c7202 */ /* 0x008fe20000000f00 */
[----:B------:R-:W-:Y:S01]  /*fbb0*/  IMAD.MOV.U32 R13, RZ, RZ, R10 ;  /* 0x000000ffff0d7224 */ /* 0x000fe200078e000a */
[----:B-----5:R-:W-:Y:S04]  /*fbc0*/  STL.64 [R1+0x2788], R18 ;  /* 0x0027881201007387 */ /* 0x020fe80000100a00 */
[----:B--2---:R0:W-:Y:S04]  /*fbd0*/  STL.64 [R1+0x2780], R16 ;  /* 0x0027801001007387 */ /* 0x0041e80000100a00 */
[----:B0-----:R-:W2:Y:S04]  /*fbe0*/  LDL.LU R16, [R1+0x50] ;  /* 0x0000500001107983 */ /* 0x001ea80000300800 */
[----:B------:R-:W2:Y:S04]  /*fbf0*/  LDL.LU R17, [R1+0x54] ;  /* 0x0000540001117983 */ /* 0x000ea80000300800 */
[----:B------:R-:W3:Y:S04]  /*fc00*/  LDL.LU R18, [R1+0x58] ;  /* 0x0000580001127983 */ /* 0x000ee80000300800 */
[----:B------:R-:W3:Y:S04]  /*fc10*/  LDL.LU R19, [R1+0x5c] ;  /* 0x00005c0001137983 */ /* 0x000ee80000300800 */
[----:B------:R-:W5:Y:S04]  /*fc20*/  LDL.LU R9, [R1+0x2844] ;  /* 0x0028440001097983 */ /* 0x000f680000300800 */
[----:B------:R-:W4:Y:S04]  /*fc30*/  LDL.LU R10, [R1+0x2840] ;  /* 0x00284000010a7983 */ /* 0x000f280000300800 */
[----:B------:R0:W-:Y:S02]  /*fc40*/  STL.64 [R1+0x2808], R12 ;  /* 0x0028080c01007387 */ /* 0x0001e40000100a00 */
[----:B0-----:R-:W-:-:S02]  /*fc50*/  MOV R12, R11 ;  /* 0x0000000b000c7202 */ /* 0x001fc40000000f00 */
[----:B------:R-:W5:Y:S01]  /*fc60*/  LDL.LU R11, [R1+0x283c] ;  /* 0x00283c00010b7983 */ /* 0x000f620000300800 */
[----:B------:R-:W-:-:S03]  /*fc70*/  IMAD.MOV.U32 R13, RZ, RZ, R29 ;  /* 0x000000ffff0d7224 */ /* 0x000fc600078e001d */
[----:B------:R-:W5:Y:S04]  /*fc80*/  LDL.LU R29, [R1+0x2838] ;  /* 0x00283800011d7983 */ /* 0x000f680000300800 */
[----:B---3--:R4:W-:Y:S04]  /*fc90*/  STL.64 [R1+0x27a0], R18 ;  /* 0x0027a01201007387 */ /* 0x0089e80000100a00 */
[----:B--2---:R0:W-:Y:S01]  /*fca0*/  STL.64 [R1+0x2798], R16 ;  /* 0x0027981001007387 */ /* 0x0041e20000100a00 */
[----:B----4-:R-:W-:Y:S02]  /*fcb0*/  MOV R18, R10 ;  /* 0x0000000a00127202 */ /* 0x010fe40000000f00 */
[----:B0-----:R-:W-:Y:S01]  /*fcc0*/  MOV R16, R8 ;  /* 0x0000000800107202 */ /* 0x001fe20000000f00 */
[----:B-----5:R-:W-:Y:S01]  /*fcd0*/  IMAD.MOV.U32 R17, RZ, RZ, R9 ;  /* 0x000000ffff117224 */ /* 0x020fe200078e0009 */
[----:B------:R-:W2:Y:S04]  /*fce0*/  LDL.LU R8, [R1+0x2834] ;  /* 0x0028340001087983 */ /* 0x000ea80000300800 */
[----:B------:R-:W3:Y:S01]  /*fcf0*/  LDL.LU R9, [R1+0x2830] ;  /* 0x0028300001097983 */ /* 0x000ee20000300800 */
[----:B------:R-:W-:-:S03]  /*fd00*/  IMAD.MOV.U32 R19, RZ, RZ, R11 ;  /* 0x000000ffff137224 */ /* 0x000fc600078e000b */
[----:B------:R-:W4:Y:S04]  /*fd10*/  LDL.LU R10, [R1+0x282c] ;  /* 0x00282c00010a7983 */ /* 0x000f280000300800 */
[----:B------:R-:W5:Y:S04]  /*fd20*/  LDL.LU R11, [R1+0x2828] ;  /* 0x00282800010b7983 */ /* 0x000f680000300800 */
[----:B------:R-:W-:Y:S04]  /*fd30*/  STL.64 [R1+0x27b8], R18 ;  /* 0x0027b81201007387 */ /* 0x000fe80000100a00 */
[----:B------:R0:W-:Y:S04]  /*fd40*/  STL.64 [R1+0x27b0], R16 ;  /* 0x0027b01001007387 */ /* 0x0001e80000100a00 */
[----:B0-----:R-:W2:Y:S04]  /*fd50*/  LDL.LU R16, [R1+0x70] ;  /* 0x0000700001107983 */ /* 0x001ea80000300800 */
[----:B------:R-:W2:Y:S04]  /*fd60*/  LDL.LU R17, [R1+0x74] ;  /* 0x0000740001117983 */ /* 0x000ea80000300800 */
[----:B------:R-:W2:Y:S01]  /*fd70*/  LDL.LU R18, [R1+0x78] ;  /* 0x0000780001127983 */ /* 0x000ea20000300800 */
[----:B------:R-:W-:-:S03]  /*fd80*/  MOV R19, R29 ;  /* 0x0000001d00137202 */ /* 0x000fc60000000f00 */
[----:B------:R-:W3:Y:S04]  /*fd90*/  LDL.LU R29, [R1+0x2824] ;  /* 0x00282400011d7983 */ /* 0x000ee80000300800 */
[----:B--2---:R3:W-:Y:S04]  /*fda0*/  STL.64 [R1+0x27d0], R18 ;  /* 0x0027d01201007387 */ /* 0x0047e80000100a00 */
[----:B------:R5:W-:Y:S01]  /*fdb0*/  STL.64 [R1+0x27c8], R16 ;  /* 0x0027c81001007387 */ /* 0x000be20000100a00 */
[----:B---3--:R-:W-:Y:S01]  /*fdc0*/  IMAD.MOV.U32 R18, RZ, RZ, R9 ;  /* 0x000000ffff127224 */ /* 0x008fe200078e0009 */
[----:B------:R-:W-:Y:S01]  /*fdd0*/  MOV R19, R8 ;  /* 0x0000000800137202 */ /* 0x000fe20000000f00 */
[----:B-----5:R-:W-:Y:S01]  /*fde0*/  IMAD.MOV.U32 R16, RZ, RZ, R11 ;  /* 0x000000ffff107224 */ /* 0x020fe200078e000b */
[----:B----4-:R-:W-:-:S03]  /*fdf0*/  MOV R17, R10 ;  /* 0x0000000a00117202 */ /* 0x010fc60000000f00 */
[----:B------:R-:W-:Y:S04]  /*fe00*/  STL.64 [R1+0x27e8], R18 ;  /* 0x0027e81201007387 */ /* 0x000fe80000100a00 */
[----:B------:R0:W-:Y:S04]  /*fe10*/  STL.64 [R1+0x27e0], R16 ;  /* 0x0027e01001007387 */ /* 0x0001e80000100a00 */
[----:B0-----:R-:W2:Y:S04]  /*fe20*/  LDL.LU R16, [R1+0x160] ;  /* 0x0001600001107983 */ /* 0x001ea80000300800 */
[----:B------:R-:W2:Y:S04]  /*fe30*/  LDL.LU R17, [R1+0x164] ;  /* 0x0001640001117983 */ /* 0x000ea80000300800 */
[----:B------:R-:W3:Y:S04]  /*fe40*/  LDL.LU R18, [R1+0x168] ;  /* 0x0001680001127983 */ /* 0x000ee80000300800 */
[----:B------:R-:W3:Y:S04]  /*fe50*/  LDL.LU R19, [R1+0x16c] ;  /* 0x00016c0001137983 */ /* 0x000ee80000300800 */
[----:B---3--:R-:W-:Y:S04]  /*fe60*/  STL.64 [R1+0x2800], R18 ;  /* 0x0028001201007387 */ /* 0x008fe80000100a00 */
[----:B--2---:R0:W-:Y:S04]  /*fe70*/  STL.64 [R1+0x27f8], R16 ;  /* 0x0027f81001007387 */ /* 0x0041e80000100a00 */
[----:B0-----:R-:W2:Y:S04]  /*fe80*/  LDL.LU R16, [R1+0x170] ;  /* 0x0001700001107983 */ /* 0x001ea80000300800 */
[----:B------:R-:W2:Y:S04]  /*fe90*/  LDL.LU R17, [R1+0x174] ;  /* 0x0001740001117983 */ /* 0x000ea80000300800 */
[----:B------:R-:W3:Y:S01]  /*fea0*/  LDL.LU R18, [R1+0x178] ;  /* 0x0001780001127983 */ /* 0x000ee20000300800 */
[----:B------:R-:W-:-:S03]  /*feb0*/  IMAD.MOV.U32 R19, RZ, RZ, R29 ;  /* 0x000000ffff137224 */ /* 0x000fc600078e001d */
[----:B------:R-:W4:Y:S04]  /*fec0*/  LDL.LU R29, [R1+0x2820] ;  /* 0x00282000011d7983 */ /* 0x000f280000300800 */
[----:B---3--:R-:W-:Y:S04]  /*fed0*/  STL.64 [R1+0x2818], R18 ;  /* 0x0028181201007387 */ /* 0x008fe80000100a00 */
[----:B--2---:R0:W-:Y:S04]  /*fee0*/  STL.64 [R1+0x2810], R16 ;  /* 0x0028101001007387 */ /* 0x0041e80000100a00 */
[----:B----4-:R-:W1:Y:S04]  /*fef0*/  LDSM.16.MT88.4 R8, [R29+0xe000] ;  /* 0x00e000001d08783b */ /* 0x010e680000004200 */
[----:B0-----:R-:W2:Y:S04]  /*ff00*/  LDL.LU R16, [R1+0x1d0] ;  /* 0x0001d00001107983 */ /* 0x001ea80000300800 */
[----:B------:R-:W2:Y:S04]  /*ff10*/  LDL.LU R17, [R1+0x1d4] ;  /* 0x0001d40001117983 */ /* 0x000ea80000300800 */
[----:B------:R-:W2:Y:S04]  /*ff20*/  LDL.LU R18, [R1+0x1d8] ;  /* 0x0001d80001127983 */ /* 0x000ea80000300800 */
[----:B------:R-:W2:Y:S04]  /*ff30*/  LDL.LU R19, [R1+0x1dc] ;  /* 0x0001dc0001137983 */ /* 0x000ea80000300800 */
[----:B------:R-:W-:Y:S04]  /*ff40*/  STL.64 [R1+0x248], R22 ;  /* 0x0002481601007387 */ /* 0x000fe80000100a00 */
[----:B------:R-:W-:Y:S04]  /*ff50*/  STL [R1+0x26bc], R29 ;  /* 0x0026bc1d01007387 */ /* 0x000fe80000100800 */
[----:B------:R0:W-:Y:S01]  /*ff60*/  STL.64 [R1+0x258], R26 ;  /* 0x0002581a01007387 */ /* 0x0001e20000100a00 */
[----:B--2---:R-:W-:Y:S03]  /*ff70*/  HMMA.16816.F32.BF16 R12, R4, R12, R16 ;  /* 0x0000000c040c723c */ /* 0x004fe60000041810 */
[----:B------:R-:W2:Y:S04]  /*ff80*/  LDL.LU.64 R18, [R1+0x2818] ;  /* 0x0028180001127983 */ /* 0x000ea80000300a00 */
[----:B------:R-:W2:-:S12]  /*ff90*/  LDL.LU.64 R16, [R1+0x2810] ;  /* 0x0028100001107983 */ /* 0x000e980000300a00 */
[----:B0-----:R-:W-:Y:S01]  /*ffa0*/  MOV R27, R13 ;  /* 0x0000000d001b7202 */ /* 0x001fe20000000f00 */
[----:B------:R0:W-:Y:S04]  /*ffb0*/  STL [R1+0x80], R12 ;  /* 0x0000800c01007387 */ /* 0x0001e80000100800 */
[----:B0-----:R-:W2:Y:S01]  /*ffc0*/  LDL.LU.64 R12, [R1+0x2808] ;  /* 0x00280800010c7983 */ /* 0x001ea20000300a00 */
[----:B------:R-:W-:Y:S01]  /*ffd0*/  IMAD.MOV.U32 R26, RZ, RZ, R14 ;  /* 0x000000ffff1a7224 */ /* 0x000fe200078e000e */
[----:B------:R-:W-:Y:S02]  /*ffe0*/  MOV R2, R15 ;  /* 0x0000000f00027202 */ /* 0x000fe40000000f00 */
[----:B--2---:R-:W-:Y:S01]  /*fff0*/  HMMA.16816.F32.BF16 R12, R4, R12, R16 ;  /* 0x0000000c040c723c */ /* 0x004fe20000041810 */
[----:B------:R-:W2:Y:S04]  /*10000*/  LDL.LU.64 R18, [R1+0x2800] ;  /* 0x0028000001127983 */ /* 0x000ea80000300a00 */
[----:B------:R-:W2:-:S14]  /*10010*/  LDL.LU.64 R16, [R1+0x27f8] ;  /* 0x0027f80001107983 */ /* 0x000e9c0000300a00 */
[----:B------:R0:W-:Y:S04]  /*10020*/  STL.64 [R1+0xa0], R12 ;  /* 0x0000a00c01007387 */ /* 0x0001e80000100a00 */
[----:B------:R2:W-:Y:S04]  /*10030*/  STL.64 [R1+0xa8], R14 ;  /* 0x0000a80e01007387 */ /* 0x0005e80000100a00 */
[----:B0-----:R-:W2:Y:S02]  /*10040*/  LDL.LU.64 R12, [R1+0x27f0] ;  /* 0x0027f000010c7983 */ /* 0x001ea40000300a00 */
[----:B--2---:R-:W-:Y:S02]  /*10050*/  HMMA.16816.F32.BF16 R12, R4, R12, R16 ;  /* 0x0000000c040c723c */ /* 0x004fe40000041810 */
[----:B------:R-:W2:Y:S04]  /*10060*/  LDL.LU.64 R18, [R1+0x27e8] ;  /* 0x0027e80001127983 */ /* 0x000ea80000300a00 */
[----:B------:R-:W2:-:S13]  /*10070*/  LDL.LU.64 R16, [R1+0x27e0] ;  /* 0x0027e00001107983 */ /* 0x000e9a0000300a00 */
        /* <DEDUP_REMOVED lines=19> */
[----:B------:R2:W-:Y:S04]  /*101b0*/  STL [R1+0x188], R14 ;  /* 0x0001880e01007387 */ /* 0x0005e80000100800 */
[----:B0-----:R-:W2:Y:S01]  /*101c0*/  LDL.LU.64 R12, [R1+0x2790] ;  /* 0x00279000010c7983 */ /* 0x001ea20000300a00 */
[----:B------:R-:W-:Y:S02]  /*101d0*/  IMAD.MOV.U32 R0, RZ, RZ, R15 ;  /* 0x000000ffff007224 */ /* 0x000fe400078e000f */
        /* <DEDUP_REMOVED lines=37> */
[----:B------:R-:W2:Y:S04]  /*10430*/  LDL.LU.64 R12, [R1+0x2700] ;  /* 0x00270000010c7983 */ /* 0x000ea80000300a00 */
[----:B------:R-:W3:Y:S01]  /*10440*/  LDL.LU.64 R18, [R1+0x26f8] ;  /* 0x0026f80001127983 */ /* 0x000ee20000300a00 */
[----:B--2---:R-:W-:Y:S03]  /*10450*/  HMMA.16816.F32.BF16 R12, R4, R16, R12 ;  /* 0x00000010040c723c */ /* 0x004fe6000004180c */
[----:B------:R-:W3:-:S15]  /*10460*/  LDL.LU.64 R16, [R1+0x26f0] ;  /* 0x0026f00001107983 */ /* 0x000ede0000300a00 */
[----:B------:R-:W-:Y:S01]  /*10470*/  NOP ;  /* 0x0000000000007918 */ /* 0x000fe20000000000 */
[----:B------:R-:W-:Y:S04]  /*10480*/  STL.64 [R1+0xf0], R12 ;  /* 0x0000f00c01007387 */ /* 0x000fe80000100a00 */
[----:B------:R0:W-:Y:S02]  /*10490*/  STL.64 [R1+0xf8], R14 ;  /* 0x0000f80e01007387 */ /* 0x0001e40000100a00 */
[----:B0-----:R-:W-:Y:S01]  /*104a0*/  IMAD.MOV.U32 R14, RZ, RZ, R3 ;  /* 0x000000ffff0e7224 */ /* 0x001fe200078e0003 */
[----:B------:R-:W-:Y:S01]  /*104b0*/  MOV R15, R28 ;  /* 0x0000001c000f7202 */ /* 0x000fe20000000f00 */
[----:B------:R-:W2:Y:S04]  /*104c0*/  LDL.LU R3, [R1+0x26ec] ;  /* 0x0026ec0001037983 */ /* 0x000ea80000300800 */
[----:B------:R-:W4:Y:S04]  /*104d0*/  LDL.LU R28, [R1+0x26e8] ;  /* 0x0026e800011c7983 */ /* 0x000f280000300800 */
[----:B------:R-:W5:Y:S01]  /*104e0*/  LDL.LU.64 R22, [R1+0x26e0] ;  /* 0x0026e00001167983 */ /* 0x000f620000300a00 */
[----:B---3--:R-:W-:Y:S03]  /*104f0*/  HMMA.16816.F32.BF16 R16, R4, R20, R16 ;  /* 0x000000140410723c */ /* 0x008fe60000041810 */
[----:B------:R-:W5:-:S15]  /*10500*/  LDL.LU.64 R20, [R1+0x26d8] ;  /* 0x0026d80001147983 */ /* 0x000f5e0000300a00 */
[----:B------:R-:W-:Y:S01]  /*10510*/  NOP ;  /* 0x0000000000007918 */ /* 0x000fe20000000000 */
[----:B------:R0:W-:Y:S04]  /*10520*/  STL.64 [R1+0xc0], R16 ;  /* 0x0000c01001007387 */ /* 0x0001e80000100a00 */
[----:B------:R3:W-:Y:S04]  /*10530*/  STL.64 [R1+0xc8], R18 ;  /* 0x0000c81201007387 */ /* 0x0007e80000100a00 */
[----:B0-----:R-:W1:Y:S01]  /*10540*/  LDL.LU R16, [R1+0x80] ;  /* 0x0000800001107983 */ /* 0x001e620000300800 */
[----:B------:R-:W-:Y:S01]  /*10550*/  IMAD.MOV.U32 R17, RZ, RZ, R27 ;  /* 0x000000ffff117224 */ /* 0x000fe200078e001b */
[----:B---3--:R-:W-:-:S02]  /*10560*/  MOV R18, R26 ;  /* 0x0000001a00127202 */ /* 0x008fc40000000f00 */
[----:B------:R-:W3:Y:S01]  /*10570*/  LDL.LU.64 R26, [R1+0x26d0] ;  /* 0x0026d000011a7983 */ /* 0x000ee20000300a00 */
[----:B-----5:R-:W-:Y:S03]  /*10580*/  HMMA.16816.F32.BF16 R4, R4, R24, R20 ;  /* 0x000000180404723c */ /* 0x020fe60000041814 */
[----:B------:R-:W3:Y:S01]  /*10590*/  LDL.LU.64 R24, [R1+0x26c8] ;  /* 0x0026c80001187983 */ /* 0x000ee20000300a00 */
[----:B----4-:R-:W-:Y:S01]  /*105a0*/  MOV R22, R28 ;  /* 0x0000001c00167202 */ /* 0x010fe20000000f00 */
[----:B--2---:R-:W-:Y:S02]  /*105b0*/  IMAD.MOV.U32 R23, RZ, RZ, R3 ;  /* 0x000000ffff177224 */ /* 0x004fe400078e0003 */
[----:B------:R-:W-:-:S12]  /*105c0*/  IMAD.MOV.U32 R19, RZ, RZ, R2 ;  /* 0x000000ffff137224 */ /* 0x000fd800078e0002 */
[----:B------:R-:W-:Y:S04]  /*105d0*/  STL.64 [R1+0x70], R4 ;  /* 0x0000700401007387 */ /* 0x000fe80000100a00 */
[----:B------:R1:W-:Y:S02]  /*105e0*/  STL.64 [R1+0x78], R6 ;  /* 0x0000780601007387 */ /* 0x0003e40000100a00 */
[----:B-1----:R-:W-:-:S15]  /*105f0*/  HMMA.16816.F32.BF16 R4, R8, R14, R16 ;  /* 0x0000000e0804723c */ /* 0x002fde0000041810 */
[----:B------:R-:W-:-:S04]  /*10600*/  NOP ;  /* 0x0000000000007918 */ /* 0x000fc80000000000 */
[----:B------:R-:W-:Y:S01]  /*10610*/  MOV R2, R7 ;  /* 0x0000000700027202 */ /* 0x000fe20000000f00 */
[----:B---3--:R-:W-:-:S15]  /*10620*/  HMMA.16816.F32.BF16 R24, R8, R22, R24 ;  /* 0x000000160818723c */ /* 0x008fde0000041818 */
[----:B------:R-:W-:-:S04]  /*10630*/  NOP ;  /* 0x0000000000007918 */ /* 0x000fc80000000000 */
[----:B------:R-:W-:Y:S01]  /*10640*/  IMAD.MOV.U32 R3, RZ, RZ, R27 ;  /* 0x000000ffff037224 */ /* 0x000fe200078e001b */
[----:B------:R-:W-:Y:S01]  /*10650*/  MOV R28, R26 ;  /* 0x0000001a001c7202 */ /* 0x000fe20000000f00 */
[----:B------:R-:W-:Y:S04]  /*10660*/  STL.64 [R1+0x60], R24 ;  /* 0x0000601801007387 */ /* 0x000fe80000100a00 */
[----:B------:R-:W-:Y:S04]  /*10670*/  STL [R1+0x2638], R3 ;  /* 0x0026380301007387 */ /* 0x000fe80000100800 */
[----:B------:R-:W-:Y:S04]  /*10680*/  STL [R1+0x2634], R28 ;  /* 0x0026341c01007387 */ /* 0x000fe80000100800 */
[----:B------:R-:W-:Y:S04]  /*10690*/  STL.64 [R1+0x50], R4 ;  /* 0x0000500401007387 */ /* 0x000fe80000100a00 */
[----:B------:R0:W-:Y:S04]  /*106a0*/  STL [R1+0x58], R6 ;  /* 0x0000580601007387 */ /* 0x0001e80000100800 */
[----:B------:R-:W2:Y:S04]  /*106b0*/  LDL.LU R26, [R1+0x208] ;  /* 0x00020800011a7983 */ /* 0x000ea80000300800 */
[----:B------:R-:W2:Y:S04]  /*106c0*/  LDL.LU R27, [R1+0x20c] ;  /* 0x00020c00011b7983 */ /* 0x000ea80000300800 */
[----:B------:R-:W3:Y:S04]  /*106d0*/  LDL.LU R14, [R1+0x1c8] ;  /* 0x0001c800010e7983 */ /* 0x000ee80000300800 */
[----:B------:R-:W3:Y:S04]  /*106e0*/  LDL.LU R15, [R1+0x1cc] ;  /* 0x0001cc00010f7983 */ /* 0x000ee80000300800 */
[----:B0-----:R-:W4:Y:S04]  /*106f0*/  LDL.LU R6, [R1+0x1a8] ;  /* 0x0001a80001067983 */ /* 0x001f280000300800 */
[----:B------:R-:W4:Y:S04]  /*10700*/  LDL.LU R7, [R1+0x1ac] ;  /* 0x0001ac0001077983 */ /* 0x000f280000300800 */
[----:B----4-:R0:W-:Y:S04]  /*10710*/  STL.64 [R1+0x2670], R6 ;  /* 0x0026700601007387 */ /* 0x0101e80000100a00 */
[----:B0-----:R-:W4:Y:S04]  /*10720*/  LDL.LU R6, [R1+0x198] ;  /* 0x0001980001067983 */ /* 0x001f280000300800 */
[----:B------:R-:W4:Y:S04]  /*10730*/  LDL.LU R7, [R1+0x19c] ;  /* 0x00019c0001077983 */ /* 0x000f280000300800 */
[----:B----4-:R-:W-:Y:S04]  /*10740*/  STL.64 [R1+0x2688], R6 ;  /* 0x0026880601007387 */ /* 0x010fe80000100a00 */
[----:B---3--:R0:W-:Y:S04]  /*10750*/  STL.64 [R1+0x2650], R14 ;  /* 0x0026500e01007387 */ /* 0x0081e80000100a00 */
[----:B--2---:R-:W-:Y:S04]  /*10760*/  STL.64 [R1+0x2640], R26 ;  /* 0x0026401a01007387 */ /* 0x004fe80000100a00 */
[----:B------:R-:W2:Y:S04]  /*10770*/  LDL.LU R18, [R1+0x1e8] ;  /* 0x0001e80001127983 */ /* 0x000ea80000300800 */
[----:B------:R-:W2:Y:S04]  /*10780*/  LDL.LU R19, [R1+0x1ec] ;  /* 0x0001ec0001137983 */ /* 0x000ea80000300800 */
[----:B0-----:R-:W3:Y:S04]  /*10790*/  LDL.LU R14, [R1+0x1b8] ;  /* 0x0001b800010e7983 */ /* 0x001ee80000300800 */
[----:B------:R-:W3:Y:S04]  /*107a0*/  LDL.LU R15, [R1+0x1bc] ;  /* 0x0001bc00010f7983 */ /* 0x000ee80000300800 */
[----:B------:R-:W4:Y:S04]  /*107b0*/  LDL.LU R6, [R1+0xe8] ;  /* 0x0000e80001067983 */ /* 0x000f280000300800 */
[----:B------:R-:W4:Y:S04]  /*107c0*/  LDL.LU R7, [R1+0xec] ;  /* 0x0000ec0001077983 */ /* 0x000f280000300800 */
[----:B----4-:R-:W-:Y:S04]  /*107d0*/  STL.64 [R1+0x26a0], R6 ;  /* 0x0026a00601007387 */ /* 0x010fe80000100a00 */
[----:B---3--:R0:W-:Y:S04]  /*107e0*/  STL.64 [R1+0x2668], R14 ;  /* 0x0026680e01007387 */ /* 0x0081e80000100a00 */
[----:B------:R-:W3:Y:S04]  /*107f0*/  LDL.LU R12, [R1+0x100] ;  /* 0x00010000010c7983 */ /* 0x000ee80000300800 */
[----:B------:R-:W3:Y:S04]  /*10800*/  LDL.LU R13, [R1+0x104] ;  /* 0x00010400010d7983 */ /* 0x000ee80000300800 */
[----:B0-----:R-:W4:Y:S04]  /*10810*/  LDL.LU R14, [R1+0x108] ;  /* 0x00010800010e7983 */ /* 0x001f280000300800 */
[----:B------:R-:W4:Y:S04]  /*10820*/  LDL.LU R15, [R1+0x10c] ;  /* 0x00010c00010f7983 */ /* 0x000f280000300800 */
[----:B------:R-:W5:Y:S04]  /*10830*/  LDL.LU R6, [R1+0xb8] ;  /* 0x0000b80001067983 */ /* 0x000f680000300800 */
[----:B------:R-:W5:Y:S04]  /*10840*/  LDL.LU R7, [R1+0xbc] ;  /* 0x0000bc0001077983 */ /* 0x000f680000300800 */
[----:B----4-:R-:W-:Y:S04]  /*10850*/  STL.64 [R1+0x2680], R14 ;  /* 0x0026800e01007387 */ /* 0x010fe80000100a00 */
[----:B---3--:R0:W-:Y:S04]  /*10860*/  STL.64 [R1+0x2678], R12 ;  /* 0x0026780c01007387 */ /* 0x0081e80000100a00 */
[----:B0-----:R-:W3:Y:S04]  /*10870*/  LDL.LU R12, [R1+0x110] ;  /* 0x00011000010c7983 */ /* 0x001ee80000300800 */
[----:B------:R-:W3:Y:S04]  /*10880*/  LDL.LU R13, [R1+0x114] ;  /* 0x00011400010d7983 */ /* 0x000ee80000300800 */
[----:B------:R-:W4:Y:S04]  /*10890*/  LDL.LU R14, [R1+0x118] ;  /* 0x00011800010e7983 */ /* 0x000f280000300800 */
[----:B------:R-:W4:Y:S04]  /*108a0*/  LDL.LU R15, [R1+0x11c] ;  /* 0x00011c00010f7983 */ /* 0x000f280000300800 */
        /* <DEDUP_REMOVED lines=8> */
[----:B0-----:R-:W5:Y:S04]  /*10930*/  LDL.LU R12, [R1+0xa0] ;  /* 0x0000a000010c7983 */ /* 0x001f680000300800 */
[----:B------:R-:W5:Y:S04]  /*10940*/  LDL.LU R13, [R1+0xa4] ;  /* 0x0000a400010d7983 */ /* 0x000f680000300800 */
[----:B------:R-:W5:Y:S04]  /*10950*/  LDL.LU R14, [R1+0xa8] ;  /* 0x0000a800010e7983 */ /* 0x000f680000300800 */
[----:B------:R-:W5:Y:S04]  /*10960*/  LDL.LU R15, [R1+0xac] ;  /* 0x0000ac00010f7983 */ /* 0x000f680000300800 */
[----:B--2---:R0:W-:Y:S04]  /*10970*/  STL.64 [R1+0x2648], R18 ;  /* 0x0026481201007387 */ /* 0x0041e80000100a00 */
[----:B------:R-:W2:Y:S04]  /*10980*/  LDL.LU R16, [R1+0x170] ;  /* 0x0001700001107983 */ /* 0x000ea80000300800 */
[----:B------:R-:W2:Y:S04]  /*10990*/  LDL.LU R17, [R1+0x174] ;  /* 0x0001740001117983 */ /* 0x000ea80000300800 */
[----:B0-----:R-:W3:Y:S04]  /*109a0*/  LDL.LU R18, [R1+0x178] ;  /* 0x0001780001127983 */ /* 0x001ee80000300800 */
[----:B------:R-:W3:Y:S04]  /*109b0*/  LDL.LU R19, [R1+0x17c] ;  /* 0x00017c0001137983 */ /* 0x000ee80000300800 */
[----:B---3--:R0:W-:Y:S04]  /*109c0*/  STL.64 [R1+0x2660], R18 ;  /* 0x0026601201007387 */ /* 0x0081e80000100a00 */
[----:B--2---:R1:W-:Y:S01]  /*109d0*/  STL.64 [R1+0x2658], R16 ;  /* 0x0026581001007387 */ /* 0x0043e20000100a00 */
[----:B0-----:R-:W-:-:S03]  /*109e0*/  IMAD.MOV.U32 R19, RZ, RZ, R0 ;  /* 0x000000ffff137224 */ /* 0x001fc600078e0000 */
[----:B-1----:R-:W2:Y:S04]  /*109f0*/  LDL.LU R16, [R1+0x180] ;  /* 0x0001800001107983 */ /* 0x002ea80000300800 */
[----:B------:R-:W2:Y:S04]  /*10a00*/  LDL.LU R17, [R1+0x184] ;  /* 0x0001840001117983 */ /* 0x000ea80000300800 */
[----:B------:R-:W2:Y:S04]  /*10a10*/  LDL.LU R18, [R1+0x188] ;  /* 0x0001880001127983 */ /* 0x000ea80000300800 */
[----:B------:R-:W3:Y:S01]  /*10a20*/  LDL.LU R0, [R1+0x26c0] ;  /* 0x0026c00001007983 */ /* 0x000ee20000300800 */
[----:B-----5:R-:W-:Y:S01]  /*10a30*/  HMMA.16816.F32.BF16 R4, R8, R6, R12 ;  /* 0x000000060804723c */ /* 0x020fe2000004180c */
[----:B------:R-:W-:-:S02]  /*10a40*/  MOV R27, R29 ;  /* 0x0000001d001b7202 */ /* 0x000fc40000000f00 */
[----:B------:R-:W4:Y:S04]  /*10a50*/  LDL.LU R24, [R1+0x160] ;  /* 0x0001600001187983 */ /* 0x000f280000300800 */
[----:B------:R-:W4:Y:S04]  /*10a60*/  LDL.LU R25, [R1+0x164] ;  /* 0x0001640001197983 */ /* 0x000f280000300800 */
[----:B------:R-:W4:Y:S04]  /*10a70*/  LDL.LU R26, [R1+0x168] ;  /* 0x00016800011a7983 */ /* 0x000f280000300800 */
[----:B------:R-:W5:Y:S04]  /*10a80*/  LDL.LU R29, [R1+0x26bc] ;  /* 0x0026bc00011d7983 */ /* 0x000f680000300800 */
[----:B------:R-:W2:Y:S01]  /*10a90*/  LDL.LU R22, [R1+0x1f8] ;  /* 0x0001f80001167983 */ /* 0x000ea20000300800 */
[----:B------:R-:W-:Y:S01]  /*10aa0*/  MOV R3, R6 ;  /* 0x0000000600037202 */ /* 0x000fe20000000f00 */
[----:B------:R-:W-:-:S02]  /*10ab0*/  IMAD.MOV.U32 R28, RZ, RZ, R7 ;  /* 0x000000ffff1c7224 */ /* 0x000fc400078e0007 */
[----:B---3--:R-:W-:Y:S02]  /*10ac0*/  IMAD.MOV.U32 R23, RZ, RZ, R0 ;  /* 0x000000ffff177224 */ /* 0x008fe400078e0000 */
[----:B------:R-:W3:Y:S04]  /*10ad0*/  LDL.LU R0, [R1+0x26b8] ;  /* 0x0026b80001007983 */ /* 0x000ee80000300800 */
[----:B------:R-:W-:Y:S04]  /*10ae0*/  STL [R1+0x2630], R2 ;  /* 0x0026300201007387 */ /* 0x000fe80000100800 */
[----:B------:R-:W2:Y:S04]  /*10af0*/  LDL.LU.64 R14, [R1+0x26b0] ;  /* 0x0026b000010e7983 */ /* 0x000ea80000300a00 */
[----:B------:R-:W2:Y:S04]  /*10b00*/  LDL.LU.64 R12, [R1+0x26a8] ;  /* 0x0026a800010c7983 */ /* 0x000ea80000300a00 */
[----:B------:R2:W-:Y:S04]  /*10b10*/  STL.64 [R1+0x40], R4 ;  /* 0x0000400401007387 */ /* 0x0005e80000100a00 */
        /* <DEDUP_REMOVED lines=14> */
[----:B-----5:R-:W0:Y:S04]  /*10c00*/  LDSM.16.MT88.4 R4, [R29+0x10000] ;  /* 0x010000001d04783b */ /* 0x020e280000004200 */
[----:B0-----:R-:W-:-:S13]  /*10c10*/  STL.64 [R1+0x25d8], R6 ;  /* 0x0025d80601007387 */ /* 0x001fda0000100a00 */
[----:B------:R-:W-:Y:S04]  /*10c20*/  STL.64 [R1+0x10], R12 ;  /* 0x0000100c01007387 */ /* 0x000fe80000100a00 */
[----:B------:R-:W-:Y:S04]  /*10c30*/  STL.64 [R1+0x18], R14 ;  /* 0x0000180e01007387 */ /* 0x000fe80000100a00 */
[----:B---3--:R-:W0:Y:S04]  /*10c40*/  LDSM.16.M88.4 R12, [R0+UR5+0x20100] ;  /* 0x02010005000c783b */ /* 0x008e280008000200 */
[----:B------:R0:W-:Y:S04]  /*10c50*/  STL.64 [R1+0x25d0], R4 ;  /* 0x0025d00401007387 */ /* 0x0001e80000100a00 */
[----:B------:R-:W-:Y:S01]  /*10c60*/  STL [R1+0x24a4], R29 ;  /* 0x0024a41d01007387 */ /* 0x000fe20000100800 */
[----:B0-----:R-:W-:-:S03]  /*10c70*/  MOV R5, R12 ;  /* 0x0000000c00057202 */ /* 0x001fc60000000f00 */
[----:B------:R-:W-:Y:S01]  /*10c80*/  STL.64 [R1+0x268], R14 ;  /* 0x0002680e01007387 */ /* 0x000fe20000100a00 */
[----:B------:R-:W-:-:S03]  /*10c90*/  IMAD.MOV.U32 R4, RZ, RZ, R13 ;  /* 0x000000ffff047224 */ /* 0x000fc600078e000d */
[----:B------:R-:W0:Y:S04]  /*10ca0*/  LDSM.16.M88.4 R12, [R0+UR5+0x21100] ;  /* 0x02110005000c783b */ /* 0x000e280008000200 */
[----:B0-----:R-:W-:Y:S01]  /*10cb0*/  STL [R1+0x270], R12 ;  /* 0x0002700c01007387 */ /* 0x001fe20000100800 */
[----:B------:R-:W-:-:S03]  /*10cc0*/  MOV R2, R13 ;  /* 0x0000000d00027202 */ /* 0x000fc60000000f00 */
[----:B------:R-:W-:Y:S04]  /*10cd0*/  STL.64 [R1+0x278], R14 ;  /* 0x0002780e01007387 */ /* 0x000fe80000100a00 */
[----:B------:R-:W0:Y:S04]  /*10ce0*/  LDSM.16.M88.4 R12, [R0+UR5+0x22100] ;  /* 0x02210005000c783b */ /* 0x000e280008000200 */
[----:B0-----:R0:W-:Y:S04]  /*10cf0*/  STL.64 [R1+0x288], R14 ;  /* 0x0002880e01007387 */ /* 0x0011e80000100a00 */
[----:B0-----:R-:W2:Y:S01]  /*10d00*/  LDL.LU.64 R14, [R1+0x2668] ;  /* 0x00266800010e7983 */ /* 0x001ea20000300a00 */
[----:B------:R-:W-:Y:S01]  /*10d10*/  IMAD.MOV.U32 R7, RZ, RZ, R12 ;  /* 0x000000ffff077224 */ /* 0x000fe200078e000c */
[----:B------:R-:W-:-:S02]  /*10d20*/  MOV R6, R13 ;  /* 0x0000000d00067202 */ /* 0x000fc40000000f00 */
[----:B--2---:R-:W-:Y:S01]  /*10d30*/  HMMA.16816.F32.BF16 R12, R8, R14, R16 ;  /* 0x0000000e080c723c */ /* 0x004fe20000041810 */
[----:B------:R-:W2:Y:S04]  /*10d40*/  LDL.LU.64 R18, [R1+0x2660] ;  /* 0x0026600001127983 */ /* 0x000ea80000300a00 */
[----:B------:R-:W2:-:S14]  /*10d50*/  LDL.LU.64 R16, [R1+0x2658] ;  /* 0x0026580001107983 */ /* 0x000e9c0000300a00 */
[----:B------:R-:W-:Y:S01]  /*10d60*/  STL.64 [R1], R12 ;  /* 0x0000000c01007387 */ /* 0x000fe20000100a00 */
[----:B------:R-:W-:-:S03]  /*10d70*/  IMAD.MOV.U32 R29, RZ, RZ, R15 ;  /* 0x000000ffff1d7224 */ /* 0x000fc600078e000f */
[----:B------:R0:W-:Y:S04]  /*10d80*/  STL [R1+0x8], R14 ;  /* 0x0000080e01007387 */ /* 0x0001e80000100800 */
[----:B0-----:R-:W2:Y:S02]  /*10d90*/  LDL.LU.64 R14, [R1+0x2650] ;  /* 0x00265000010e7983 */ /* 0x001ea40000300a00 */
[----:B--2---:R-:W-:Y:S02]  /*10da0*/  HMMA.16816.F32.BF16 R12, R8, R14, R16 ;  /* 0x0000000e080c723c */ /* 0x004fe40000041810 */
[----:B------:R-:W4:-:S15]  /*10db0*/  LDL.LU.64 R18, [R1+0x2648] ;  /* 0x0026480001127983 */ /* 0x000f1e0000300a00 */
[----:B------:R-:W-:Y:S02]  /*10dc0*/  NOP ;  /* 0x0000000000007918 */ /* 0x000fe40000000000 */
[----:B------:R-:W-:Y:S04]  /*10dd0*/  STL.64 [R1+0x2550], R14 ;  /* 0x0025500e01007387 */ /* 0x000fe80000100a00 */
[----:B------:R0:W-:Y:S04]  /*10de0*/  STL.64 [R1+0x2548], R12 ;  /* 0x0025480c01007387 */ /* 0x0001e80000100a00 */
[----:B0-----:R-:W2:Y:S04]  /*10df0*/  LDL.LU R12, [R1+0x140] ;  /* 0x00014000010c7983 */ /* 0x001ea80000300800 */
[----:B------:R-:W2:Y:S04]  /*10e00*/  LDL.LU R13, [R1+0x144] ;  /* 0x00014400010d7983 */ /* 0x000ea80000300800 */
[----:B------:R-:W2:Y:S04]  /*10e10*/  LDL.LU R14, [R1+0x148] ;  /* 0x00014800010e7983 */ /* 0x000ea80000300800 */
[----:B------:R-:W2:Y:S01]  /*10e20*/  LDL.LU R15, [R1+0x14c] ;  /* 0x00014c00010f7983 */ /* 0x000ea20000300800 */
[----:B----4-:R-:W-:Y:S03]  /*10e30*/  HMMA.16816.F32.BF16 R16, R8, R18, R24 ;  /* 0x000000120810723c */ /* 0x010fe60000041818 */
[----:B------:R-:W2:-:S15]  /*10e40*/  LDL.LU.64 R26, [R1+0x2640] ;  /* 0x00264000011a7983 */ /* 0x000e9e0000300a00 */
[----:B------:R-:W-:Y:S01]  /*10e50*/  NOP ;  /* 0x0000000000007918 */ /* 0x000fe20000000000 */
[----:B------:R-:W-:Y:S04]  /*10e60*/  STL.64 [R1+0x2540], R18 ;  /* 0x0025401201007387 */ /* 0x000fe80000100a00 */
[----:B------:R0:W-:Y:S04]  /*10e70*/  STL.64 [R1+0x2538], R16 ;  /* 0x0025381001007387 */ /* 0x0001e80000100a00 */
[----:B0-----:R-:W3:Y:S04]  /*10e80*/  LDL.LU R16, [R1+0x150] ;  /* 0x0001500001107983 */ /* 0x001ee80000300800 */
[----:B------:R-:W3:Y:S04]  /*10e90*/  LDL.LU R17, [R1+0x154] ;  /* 0x0001540001117983 */ /* 0x000ee80000300800 */
[----:B------:R-:W3:Y:S04]  /*10ea0*/  LDL.LU R18, [R1+0x158] ;  /* 0x0001580001127983 */ /* 0x000ee80000300800 */
[----:B------:R-:W3:Y:S01]  /*10eb0*/  LDL.LU R19, [R1+0x15c] ;  /* 0x00015c0001137983 */ /* 0x000ee20000300800 */
[----:B--2---:R-:W-:Y:S01]  /*10ec0*/  HMMA.16816.F32.BF16 R24, R8, R26, R12 ;  /* 0x0000001a0818723c */ /* 0x004fe2000004180c */
[----:B------:R-:W-:Y:S01]  /*10ed0*/  MOV R12, R7 ;  /* 0x00000007000c7202 */ /* 0x000fe20000000f00 */
[----:B------:R-:W-:-:S06]  /*10ee0*/  IMAD.MOV.U32 R13, RZ, RZ, R6 ;  /* 0x000000ffff0d7224 */ /* 0x000fcc00078e0006 */
[----:B---3--:R-:W-:-:S15]  /*10ef0*/  HMMA.16816.F32.BF16 R20, R8, R22, R16 ;  /* 0x000000160814723c */ /* 0x008fde0000041810 */
[----:B------:R-:W-:-:S04]  /*10f00*/  NOP ;  /* 0x0000000000007918 */ /* 0x000fc80000000000 */
[----:B------:R-:W-:Y:S04]  /*10f10*/  STL.64 [R1+0x2530], R22 ;  /* 0x0025301601007387 */ /* 0x000fe80000100a00 */
[----:B------:R-:W-:Y:S04]  /*10f20*/  STL.64 [R1+0x2528], R20 ;  /* 0x0025281401007387 */ /* 0x000fe80000100a00 */
[----:B------:R-:W-:Y:S04]  /*10f30*/  STL.64 [R1+0x2620], R12 ;  /* 0x0026200c01007387 */ /* 0x000fe80000100a00 */
[----:B------:R-:W2:Y:S04]  /*10f40*/  LDL.LU R6, [R1+0x258] ;  /* 0x0002580001067983 */ /* 0x000ea80000300800 */
[----:B------:R-:W2:Y:S01]  /*10f50*/  LDL.LU R7, [R1+0x25c] ;  /* 0x00025c0001077983 */ /* 0x000ea20000300800 */
[----:B------:R-:W-:Y:S01]  /*10f60*/  MOV R18, R3 ;  /* 0x0000000300127202 */ /* 0x000fe20000000f00 */
[----:B------:R-:W-:-:S02]  /*10f70*/  IMAD.MOV.U32 R19, RZ, RZ, R28 ;  /* 0x000000ffff137224 */ /* 0x000fc400078e001c */
[----:B--2---:R0:W-:Y:S04]  /*10f80*/  STL.64 [R1+0x25e8], R6 ;  /* 0x0025e80601007387 */ /* 0x0041e80000100a00 */
[----:B------:R-:W2:Y:S04]  /*10f90*/  LDL.LU R16, [R1+0x40] ;  /* 0x0000400001107983 */ /* 0x000ea80000300800 */
[----:B------:R-:W2:Y:S04]  /*10fa0*/  LDL.LU R17, [R1+0x44] ;  /* 0x0000440001117983 */ /* 0x000ea80000300800 */
[----:B------:R-:W3:Y:S04]  /*10fb0*/  LDL.LU R3, [R1+0x2638] ;  /* 0x0026380001037983 */ /* 0x000ee80000300800 */
[----:B------:R-:W4:Y:S04]  /*10fc0*/  LDL.LU R28, [R1+0x2634] ;  /* 0x00263400011c7983 */ /* 0x000f280000300800 */
[----:B0-----:R-:W5:Y:S04]  /*10fd0*/  LDL.LU R6, [R1+0x248] ;  /* 0x0002480001067983 */ /* 0x001f680000300800 */
[----:B------:R-:W5:Y:S04]  /*10fe0*/  LDL.LU R7, [R1+0x24c] ;  /* 0x00024c0001077983 */ /* 0x000f680000300800 */
[----:B-----5:R0:W-:Y:S04]  /*10ff0*/  STL.64 [R1+0x2600], R6 ;  /* 0x0026000601007387 */ /* 0x0201e80000100a00 */
[----:B------:R-:W-:Y:S04]  /*11000*/  STL.64 [R1+0x25c0], R18 ;  /* 0x0025c01201007387 */ /* 0x000fe80000100a00 */
[----:B--2---:R1:W-:Y:S04]  /*11010*/  STL.64 [R1+0x25b8], R16 ;  /* 0x0025b81001007387 */ /* 0x0043e80000100a00 */
[----:B------:R-:W2:Y:S04]  /*11020*/  LDL.LU R22, [R1+0x228] ;  /* 0x0002280001167983 */ /* 0x000ea80000300800 */
[----:B------:R-:W2:Y:S04]  /*11030*/  LDL.LU R23, [R1+0x22c] ;  /* 0x00022c0001177983 */ /* 0x000ea80000300800 */
[----:B--2---:R2:W-:Y:S04]  /*11040*/  STL.64 [R1+0x2628], R22 ;  /* 0x0026281601007387 */ /* 0x0045e80000100a00 */
[----:B0-----:R-:W5:Y:S04]  /*11050*/  LDL.LU R6, [R1+0x238] ;  /* 0x0002380001067983 */ /* 0x001f680000300800 */
[----:B------:R-:W5:Y:S04]  /*11060*/  LDL.LU R7, [R1+0x23c] ;  /* 0x00023c0001077983 */ /* 0x000f680000300800 */
[----:B------:R-:W3:Y:S04]  /*11070*/  LDL.LU R14, [R1+0x218] ;  /* 0x00021800010e7983 */ /* 0x000ee80000300800 */
[----:B------:R-:W3:Y:S04]  /*11080*/  LDL.LU R15, [R1+0x21c] ;  /* 0x00021c00010f7983 */ /* 0x000ee80000300800 */
[----:B------:R-:W3:Y:S01]  /*11090*/  LDL.LU R20, [R1+0x130] ;  /* 0x0001300001147983 */ /* 0x000ee20000300800 */
[----:B-1----:R-:W-:-:S03]  /*110a0*/  MOV R16, R5 ;  /* 0x0000000500107202 */ /* 0x002fc60000000f00 */
[----:B------:R-:W3:Y:S01]  /*110b0*/  LDL.LU R21, [R1+0x134] ;  /* 0x0001340001157983 */ /* 0x000ee20000300800 */
[----:B------:R-:W-:-:S03]  /*110c0*/  IMAD.MOV.U32 R17, RZ, RZ, R4 ;  /* 0x000000ffff117224 */ /* 0x000fc600078e0004 */
[----:B--2---:R-:W3:Y:S04]  /*110d0*/  LDL.LU R22, [R1+0x138] ;  /* 0x0001380001167983 */ /* 0x004ee80000300800 */
[----:B------:R-:W3:Y:S04]  /*110e0*/  LDL.LU R23, [R1+0x13c] ;  /* 0x00013c0001177983 */ /* 0x000ee80000300800 */
[----:B-----5:R0:W-:Y:S04]  /*110f0*/  STL.64 [R1+0x2618], R6 ;  /* 0x0026180601007387 */ /* 0x0201e80000100a00 */
[----:B------:R-:W2:Y:S04]  /*11100*/  LDL.LU R4, [R1+0x120] ;  /* 0x0001200001047983 */ /* 0x000ea80000300800 */
[----:B------:R-:W2:Y:S04]  /*11110*/  LDL.LU R5, [R1+0x124] ;  /* 0x0001240001057983 */ /* 0x000ea80000300800 */
[----:B0-----:R-:W2:Y:S04]  /*11120*/  LDL.LU R6, [R1+0x128] ;  /* 0x0001280001067983 */ /* 0x001ea80000300800 */
[----:B------:R-:W2:Y:S04]  /*11130*/  LDL.LU R7, [R1+0x12c] ;  /* 0x00012c0001077983 */ /* 0x000ea80000300800 */
[----:B------:R0:W-:Y:S04]  /*11140*/  STL.64 [R1+0x25e0], R16 ;  /* 0x0025e01001007387 */ /* 0x0001e80000100a00 */
[----:B0-----:R-:W5:Y:S04]  /*11150*/  LDL.LU R16, [R1+0x70] ;  /* 0x0000700001107983 */ /* 0x001f680000300800 */
[----:B------:R-:W5:Y:S04]  /*11160*/  LDL.LU R17, [R1+0x74] ;  /* 0x0000740001117983 */ /* 0x000f680000300800 */
[----:B------:R-:W2:Y:S04]  /*11170*/  LDL.LU R18, [R1+0x78] ;  /* 0x0000780001127983 */ /* 0x000ea80000300800 */
[----:B------:R-:W2:Y:S04]  /*11180*/  LDL.LU R19, [R1+0x7c] ;  /* 0x00007c0001137983 */ /* 0x000ea80000300800 */
[----:B--2---:R-:W-:Y:S04]  /*11190*/  STL.64 [R1+0x25f8], R18 ;  /* 0x0025f81201007387 */ /* 0x004fe80000100a00 */
[----:B-----5:R0:W-:Y:S04]  /*111a0*/  STL.64 [R1+0x25f0], R16 ;  /* 0x0025f01001007387 */ /* 0x0201e80000100a00 */
[----:B0-----:R-:W2:Y:S04]  /*111b0*/  LDL.LU R16, [R1+0xc0] ;  /* 0x0000c00001107983 */ /* 0x001ea80000300800 */
[----:B------:R-:W2:Y:S04]  /*111c0*/  LDL.LU R17, [R1+0xc4] ;  /* 0x0000c40001117983 */ /* 0x000ea80000300800 */
[----:B------:R-:W5:Y:S04]  /*111d0*/  LDL.LU R18, [R1+0xc8] ;  /* 0x0000c80001127983 */ /* 0x000f680000300800 */
[----:B------:R-:W5:Y:S04]  /*111e0*/  LDL.LU R19, [R1+0xcc] ;  /* 0x0000cc0001137983 */ /* 0x000f680000300800 */
[----:B-----5:R-:W-:Y:S04]  /*111f0*/  STL.64 [R1+0x2610], R18 ;  /* 0x0026101201007387 */ /* 0x020fe80000100a00 */
[----:B--2---:R0:W-:Y:S04]  /*11200*/  STL.64 [R1+0x2608], R16 ;  /* 0x0026081001007387 */ /* 0x0041e80000100a00 */
[----:B0-----:R-:W2:Y:S04]  /*11210*/  LDL.LU R16, [R1+0xf0] ;  /* 0x0000f00001107983 */ /* 0x001ea80000300800 */
[----:B------:R-:W2:Y:S04]  /*11220*/  LDL.LU R17, [R1+0xf4] ;  /* 0x0000f40001117983 */ /* 0x000ea80000300800 */
[----:B------:R-:W2:Y:S04]  /*11230*/  LDL.LU R18, [R1+0xf8] ;  /* 0x0000f80001127983 */ /* 0x000ea80000300800 */
[----:B------:R-:W2:Y:S04]  /*11240*/  LDL.LU R19, [R1+0xfc] ;  /* 0x0000fc0001137983 */ /* 0x000ea80000300800 */
[----:B------:R-:W-:Y:S04]  /*11250*/  STL.64 [R1+0x2560], R26 ;  /* 0x0025601a01007387 */ /* 0x000fe80000100a00 */
[----:B------:R0:W-:Y:S04]  /*11260*/  STL.64 [R1+0x2558], R24 ;  /* 0x0025581801007387 */ /* 0x0001e80000100a00 */
[----:B0-----:R-:W5:Y:S01]  /*11270*/  LDL.LU R24, [R1+0x270] ;  /* 0x0002700001187983 */ /* 0x001f620000300800 */
[----:B------:R-:W-:-:S03]  /*11280*/  MOV R25, R2 ;  /* 0x0000000200197202 */ /* 0x000fc60000000f00 */
[----:B------:R-:W2:Y:S01]  /*11290*/  LDL.LU R2, [R1+0x2630] ;  /* 0x0026300001027983 */ /* 0x000ea20000300800 */
[C---:B---3--:R-:W-:Y:S03]  /*112a0*/  HMMA.16816.F32.BF16 R12, R8.reuse, R14, R20 ;  /* 0x0000000e080c723c */ /* 0x048fe60000041814 */
[----:B-----5:R0:W-:Y:S04]  /*112b0*/  STL.64 [R1+0x25c8], R24 ;  /* 0x0025c81801007387 */ /* 0x0201e80000100a00 */
[----:B0-----:R-:W3:Y:S04]  /*112c0*/  LDL.LU R24, [R1+0x60] ;  /* 0x0000600001187983 */ /* 0x001ee80000300800 */
[----:B------:R-:W3:Y:S04]  /*112d0*/  LDL.LU R25, [R1+0x64] ;  /* 0x0000640001197983 */ /* 0x000ee80000300800 */
[----:B------:R-:W5:Y:S04]  /*112e0*/  LDL.LU.64 R22, [R1+0x2628] ;  /* 0x0026280001167983 */ /* 0x000f680000300a00 */
[----:B------:R0:W-:Y:S04]  /*112f0*/  STL.64 [R1+0xe0], R12 ;  /* 0x0000e00c01007387 */ /* 0x0001e80000100a00 */
[----:B------:R-:W-:Y:S04]  /*11300*/  STL.64 [R1+0xe8], R14 ;  /* 0x0000e80e01007387 */ /* 0x000fe80000100a00 */
[----:B0-----:R-:W2:Y:S01]  /*11310*/  LDL.LU.64 R12, [R1+0x2620] ;  /* 0x00262000010c7983 */ /* 0x001ea20000300a00 */
[----:B-----5:R-:W-:Y:S03]  /*11320*/  HMMA.16816.F32.BF16 R20, R8, R22, R4 ;  /* 0x000000160814723c */ /* 0x020fe60000041804 */
[----:B------:R-:W0:-:S15]  /*11330*/  LDSM.16.M88.4 R4, [R0+UR5+0x23100] ;  /* 0x023100050004783b */ /* 0x000e1e0008000200 */
[----:B------:R-:W-:Y:S01]  /*11340*/  NOP ;  /* 0x0000000000007918 */ /* 0x000fe20000000000 */
[----:B------:R-:W-:Y:S04]  /*11350*/  STL.64 [R1+0x140], R20 ;  /* 0x0001401401007387 */ /* 0x000fe80000100a00 */
[----:B------:R-:W-:Y:S01]  /*11360*/  STL.64 [R1+0x148], R22 ;  /* 0x0001481601007387 */ /* 0x000fe20000100a00 */
[----:B0-----:R-:W-:-:S03]  /*11370*/  IMAD.MOV.U32 R15, RZ, RZ, R4 ;  /* 0x000000ffff0f7224 */ /* 0x001fc600078e0004 */
[----:B------:R-:W-:Y:S01]  /*11380*/  STL.64 [R1+0x1e8], R6 ;  /* 0x0001e80601007387 */ /* 0x000fe20000100a00 */
[----:B------:R-:W-:-:S03]  /*11390*/  MOV R14, R5 ;  /* 0x00000005000e7202 */ /* 0x000fc60000000f00 */
[----:B------:R-:W0:Y:S02]  /*113a0*/  LDSM.16.M88.4 R4, [R0+UR5+0x24100] ;  /* 0x024100050004783b */ /* 0x000e240008000200 */
[----:B0-----:R-:W-:Y:S02]  /*113b0*/  IMAD.MOV.U32 R21, RZ, RZ, R4 ;  /* 0x000000ffff157224 */ /* 0x001fe400078e0004 */
[----:B------:R-:W-:Y:S01]  /*113c0*/  STL.64 [R1+0x1d8], R6 ;  /* 0x0001d80601007387 */ /* 0x000fe20000100a00 */
[----:B------:R-:W-:-:S03]  /*113d0*/  MOV R20, R5 ;  /* 0x0000000500147202 */ /* 0x000fc60000000f00 */
[----:B------:R-:W0:Y:S04]  /*113e0*/  LDSM.16.M88.4 R4, [R0+UR5+0x25100] ;  /* 0x025100050004783b */ /* 0x000e280008000200 */
[----:B0-----:R0:W-:Y:S04]  /*113f0*/  STL.64 [R1+0x1c8], R6 ;  /* 0x0001c80601007387 */ /* 0x0011e80000100a00 */
[----:B0-----:R-:W2:Y:S01]  /*11400*/  LDL.LU.64 R6, [R1+0x2618] ;  /* 0x0026180001067983 */ /* 0x001ea20000300a00 */
[----:B------:R-:W-:Y:S01]  /*11410*/  IMAD.MOV.U32 R23, RZ, RZ, R4 ;  /* 0x000000ffff177224 */ /* 0x000fe200078e0004 */
[----:B------:R-:W-:Y:S01]  /*11420*/  MOV R22, R5 ;  /* 0x0000000500167202 */ /* 0x000fe20000000f00 */
[----:B----4-:R-:W-:Y:S01]  /*11430*/  IMAD.MOV.U32 R26, RZ, RZ, R28 ;  /* 0x000000ffff1a7224 */ /* 0x010fe200078e001c */
[----:B------:R-:W-:Y:S01]  /*11440*/  MOV R27, R3 ;  /* 0x00000003001b7202 */ /* 0x000fe20000000f00 */
[----:B--2---:R-:W-:Y:S01]  /*11450*/  HMMA.16816.F32.BF16 R4, R8, R6, R16 ;  /* 0x000000060804723c */ /* 0x004fe20000041810 */
[----:B------:R-:W2:Y:S04]  /*11460*/  LDL.LU.64 R18, [R1+0x2610] ;  /* 0x0026100001127983 */ /* 0x000ea80000300a00 */
[----:B------:R-:W2:-:S14]  /*11470*/  LDL.LU.64 R16, [R1+0x2608] ;  /* 0x0026080001107983 */ /* 0x000e9c0000300a00 */
[----:B------:R-:W-:Y:S01]  /*11480*/  IMAD.MOV.U32 R28, RZ, RZ, R6 ;  /* 0x000000ffff1c7224 */ /* 0x000fe200078e0006 */
[----:B------:R2:W-:Y:S01]  /*11490*/  STL.64 [R1+0x130], R4 ;  /* 0x0001300401007387 */ /* 0x0005e20000100a00 */
[----:B------:R-:W-:-:S03]  /*114a0*/  MOV R3, R7 ;  /* 0x0000000700037202 */ /* 0x000fc60000000f00 */
        /* <DEDUP_REMOVED lines=8> */
[----:B------:R-:W3:Y:S04]  /*11530*/  LDL.LU.64 R16, [R1+0x25e0] ;  /* 0x0025e00001107983 */ /* 0x000ee80000300a00 */
[----:B------:R-:W3:Y:S04]  /*11540*/  LDL.LU.64 R6, [R1+0x25d8] ;  /* 0x0025d80001067983 */ /* 0x000ee80000300a00 */
[----:B------:R-:W3:Y:S09]  /*11550*/  LDL.LU.64 R4, [R1+0x25d0] ;  /* 0x0025d00001047983 */ /* 0x000ef20000300a00 */
[----:B------:R0:W-:Y:S04]  /*11560*/  STL.64 [R1+0x110], R8 ;  /* 0x0001100801007387 */ /* 0x0001e80000100a00 */
[----:B------:R1:W-:Y:S04]  /*11570*/  STL.64 [R1+0x118], R10 ;  /* 0x0001180a01007387 */ /* 0x0003e80000100a00 */
[----:B0-----:R-:W2:Y:S04]  /*11580*/  LDL.LU R8, [R1+0x50] ;  /* 0x0000500001087983 */ /* 0x001ea80000300800 */
[----:B------:R-:W2:Y:S04]  /*11590*/  LDL.LU R9, [R1+0x54] ;  /* 0x0000540001097983 */ /* 0x000ea80000300800 */
[----:B-1----:R-:W2:Y:S01]  /*115a0*/  LDL.LU R10, [R1+0x58] ;  /* 0x00005800010a7983 */ /* 0x002ea20000300800 */
[----:B---3--:R-:W-:Y:S03]  /*115b0*/  HMMA.16816.F32.BF16 R16, R4, R16, R24 ;  /* 0x000000100410723c */ /* 0x008fe60000041818 */
[----:B------:R-:W2:Y:S01]  /*115c0*/  LDL.LU.64 R24, [R1+0x25c8] ;  /* 0x0025c80001187983 */ /* 0x000ea20000300a00 */
[----:B------:R-:W-:-:S15]  /*115d0*/  IMAD.MOV.U32 R11, RZ, RZ, R2 ;  /* 0x000000ffff0b7224 */ /* 0x000fde00078e0002 */
[----:B------:R-:W-:Y:S04]  /*115e0*/  STL.64 [R1+0x1b0], R16 ;  /* 0x0001b01001007387 */ /* 0x000fe80000100a00 */
[----:B------:R0:W-:Y:S04]  /*115f0*/  STL.64 [R1+0x1b8], R18 ;  /* 0x0001b81201007387 */ /* 0x0001e80000100a00 */
[----:B0-----:R-:W3:Y:S04]  /*11600*/  LDL.LU.64 R18, [R1+0x25c0] ;  /* 0x0025c00001127983 */ /* 0x001ee80000300a00 */
[----:B------:R-:W3:Y:S01]  /*11610*/  LDL.LU.64 R16, [R1+0x25b8] ;  /* 0x0025b80001107983 */ /* 0x000ee20000300a00 */
[----:B--2---:R-:W-:-:S15]  /*11620*/  HMMA.16816.F32.BF16 R8, R4, R24, R8 ;  /* 0x000000180408723c */ /* 0x004fde0000041808 */
[----:B------:R-:W-:-:S04]  /*11630*/  NOP ;  /* 0x0000000000007918 */ /* 0x000fc80000000000 */
[----:B------:R-:W-:Y:S04]  /*11640*/  STL.64 [R1+0x1a0], R8 ;  /* 0x0001a00801007387 */ /* 0x000fe80000100a00 */
[----:B------:R3:W-:Y:S04]  /*11650*/  STL [R1+0x1ac], R11 ;  /* 0x0001ac0b01007387 */ /* 0x0007e80000100800 */
[----:B------:R-:W2:Y:S04]  /*11660*/  LDL.LU R24, [R1] ;  /* 0x0000000001187983 */ /* 0x000ea80000300800 */
[----:B------:R-:W2:Y:S04]  /*11670*/  LDL.LU R25, [R1+0x4] ;  /* 0x0000040001197983 */ /* 0x000ea80000300800 */
[----:B------:R-:W4:Y:S01]  /*11680*/  LDL.LU R26, [R1+0x8] ;  /* 0x00000800011a7983 */ /* 0x000f220000300800 */
[----:B------:R-:W-:Y:S01]  /*11690*/  IMAD.MOV.U32 R27, RZ, RZ, R29 ;  /* 0x000000ffff1b7224 */ /* 0x000fe200078e001d */
[----:B------:R-:W-:-:S02]  /*116a0*/  MOV R2, R10 ;  /* 0x0000000a00027202 */ /* 0x000fc40000000f00 */
[----:B---3--:R-:W-:Y:S01]  /*116b0*/  HMMA.16816.F32.BF16 R8, R4, R12, R16 ;  /* 0x0000000c0408723c */ /* 0x008fe20000041810 */
[----:B------:R-:W-:-:S15]  /*116c0*/  LDSM.16.M88.4 R16, [R0+UR5+0x27100] ;  /* 0x027100050010783b */ /* 0x000fde0008000200 */
[----:B------:R-:W-:-:S03]  /*116d0*/  NOP ;  /* 0x0000000000007918 */ /* 0x000fc60000000000 */
[----:B------:R-:W-:Y:S01]  /*116e0*/  MOV R29, R11 ;  /* 0x0000000b001d7202 */ /* 0x000fe20000000f00 */
[----:B----4-:R-:W-:Y:S04]  /*116f0*/  STL.64 [R1+0x2570], R26 ;  /* 0x0025701a01007387 */ /* 0x010fe80000100a00 */
[----:B--2---:R0:W-:Y:S02]  /*11700*/  STL.64 [R1+0x2568], R24 ;  /* 0x0025681801007387 */ /* 0x0041e40000100a00 */
[----:B0-----:R-:W-:Y:S01]  /*11710*/  MOV R24, R23 ;  /* 0x0000001700187202 */ /* 0x001fe20000000f00 */
[----:B------:R-:W-:-:S05]  /*11720*/  IMAD.MOV.U32 R25, RZ, RZ, R22 ;  /* 0x000000ffff197224 */ /* 0x000fca00078e0016 */
[----:B------:R0:W-:Y:S02]  /*11730*/  STL.64 [R1+0x2580], R24 ;  /* 0x0025801801007387 */ /* 0x0001e40000100a00 */
[----:B0-----:R-:W-:Y:S01]  /*11740*/  MOV R24, R21 ;  /* 0x0000001500187202 */ /* 0x001fe20000000f00 */
[----:B------:R-:W-:Y:S02]  /*11750*/  IMAD.MOV.U32 R25, RZ, RZ, R20 ;  /* 0x000000ffff197224 */ /* 0x000fe400078e0014 */
[----:B------:R-:W-:Y:S04]  /*11760*/  LDSM.16.M88.4 R20, [R0+UR5+0x28100] ;  /* 0x028100050014783b */ /* 0x000fe80008000200 */
[----:B------:R0:W-:Y:S02]  /*11770*/  STL.64 [R1+0x2598], R24 ;  /* 0x0025981801007387 */ /* 0x0001e40000100a00 */
[----:B0-----:R-:W-:Y:S01]  /*11780*/  MOV R24, R15 ;  /* 0x0000000f00187202 */ /* 0x001fe20000000f00 */
[----:B------:R-:W-:-:S02]  /*11790*/  IMAD.MOV.U32 R25, RZ, RZ, R14 ;  /* 0x000000ffff197224 */ /* 0x000fc400078e000e */
[----:B------:R-:W-:Y:S04]  /*117a0*/  LDSM.16.M88.4 R12, [R0+UR5+0x26100] ;  /* 0x02610005000c783b */ /* 0x000fe80008000200 */
[----:B------:R-:W-:Y:S04]  /*117b0*/  STL.64 [R1+0x25b0], R24 ;  /* 0x0025b01801007387 */ /* 0x000fe80000100a00 */
[----:B------:R-:W0:Y:S04]  /*117c0*/  LDSM.16.M88.4 R24, [R0+UR5+0x29100] ;  /* 0x029100050018783b */ /* 0x000e280008000200 */
[----:B------:R-:W-:Y:S04]  /*117d0*/  STL [R1+0x24a8], R2 ;  /* 0x0024a80201007387 */ /* 0x000fe80000100800 */
[----:B------:R-:W-:Y:S04]  /*117e0*/  STL.64 [R1+0x100], R8 ;  /* 0x0001000801007387 */ /* 0x000fe80000100a00 */
[----:B------:R1:W-:Y:S04]  /*117f0*/  STL [R1+0x108], R10 ;  /* 0x0001080a01007387 */ /* 0x0003e80000100800 */
[----:B------:R-:W-:Y:S01]  /*11800*/  STL [R1+0x24ac], R29 ;  /* 0x0024ac1d01007387 */ /* 0x000fe20000100800 */
[----:B0-----:R-:W-:Y:S01]  /*11810*/  IMAD.MOV.U32 R11, RZ, RZ, R24 ;  /* 0x000000ffff0b7224 */ /* 0x001fe200078e0018 */
[----:B-1----:R-:W-:-:S02]  /*11820*/  MOV R10, R25 ;  /* 0x00000019000a7202 */ /* 0x002fc40000000f00 */
[----:B------:R-:W-:Y:S04]  /*11830*/  STL.64 [R1+0x168], R26 ;  /* 0x0001681a01007387 */ /* 0x000fe80000100a00 */
[----:B------:R0:W-:Y:S04]  /*11840*/  STL.64 [R1+0x2578], R10 ;  /* 0x0025780a01007387 */ /* 0x0001e80000100a00 */
[----:B------:R-:W2:Y:S04]  /*11850*/  LDL.LU R8, [R1+0x10] ;  /* 0x0000100001087983 */ /* 0x000ea80000300800 */
[----:B------:R-:W2:Y:S04]  /*11860*/  LDL.LU R9, [R1+0x14] ;  /* 0x0000140001097983 */ /* 0x000ea80000300800 */
[----:B0-----:R-:W3:Y:S04]  /*11870*/  LDL.LU R10, [R1+0x18] ;  /* 0x00001800010a7983 */ /* 0x001ee80000300800 */
[----:B------:R-:W3:Y:S04]  /*11880*/  LDL.LU R11, [R1+0x1c] ;  /* 0x00001c00010b7983 */ /* 0x000ee80000300800 */
[----:B------:R-:W0:Y:S04]  /*11890*/  LDSM.16.M88.4 R24, [R0+UR5+0x2a100] ;  /* 0x02a100050018783b */ /* 0x000e280008000200 */
[----:B---3--:R-:W-:Y:S04]  /*118a0*/  STL.64 [R1+0x2590], R10 ;  /* 0x0025900a01007387 */ /* 0x008fe80000100a00 */
[----:B--2---:R1:W-:Y:S04]  /*118b0*/  STL.64 [R1+0x2588], R8 ;  /* 0x0025880801007387 */ /* 0x0043e80000100a00 */
[----:B-1----:R-:W2:Y:S04]  /*118c0*/  LDL.LU R8, [R1+0x20] ;  /* 0x0000200001087983 */ /* 0x002ea80000300800 */
[----:B------:R-:W2:Y:S04]  /*118d0*/  LDL.LU R9, [R1+0x24] ;  /* 0x0000240001097983 */ /* 0x000ea80000300800 */
[----:B------:R-:W3:Y:S04]  /*118e0*/  LDL.LU R10, [R1+0x28] ;  /* 0x00002800010a7983 */ /* 0x000ee80000300800 */
[----:B------:R-:W3:Y:S04]  /*118f0*/  LDL.LU R11, [R1+0x2c] ;  /* 0x00002c00010b7983 */ /* 0x000ee80000300800 */
[----:B---3--:R-:W-:Y:S04]  /*11900*/  STL.64 [R1+0x25a8], R10 ;  /* 0x0025a80a01007387 */ /* 0x008fe80000100a00 */
[----:B--2---:R1:W-:Y:S04]  /*11910*/  STL.64 [R1+0x25a0], R8 ;  /* 0x0025a00801007387 */ /* 0x0043e80000100a00 */
[----:B-1----:R-:W2:Y:S04]  /*11920*/  LDL.LU R8, [R1+0x30] ;  /* 0x0000300001087983 */ /* 0x002ea80000300800 */
[----:B------:R-:W2:Y:S04]  /*11930*/  LDL.LU R9, [R1+0x34] ;  /* 0x0000340001097983 */ /* 0x000ea80000300800 */
[----:B------:R-:W2:Y:S04]  /*11940*/  LDL.LU R10, [R1+0x38] ;  /* 0x00003800010a7983 */ /* 0x000ea80000300800 */
[----:B------:R-:W2:Y:S04]  /*11950*/  LDL.LU R11, [R1+0x3c] ;  /* 0x00003c00010b7983 */ /* 0x000ea80000300800 */
[----:B------:R-:W-:Y:S04]  /*11960*/  STL.64 [R1+0x198], R14 ;  /* 0x0001980e01007387 */ /* 0x000fe80000100a00 */
[----:B------:R-:W-:Y:S04]  /*11970*/  STL.64 [R1+0x188], R18 ;  /* 0x0001881201007387 */ /* 0x000fe80000100a00 */
[----:B------:R1:W-:Y:S04]  /*11980*/  STL.64 [R1+0x178], R22 ;  /* 0x0001781601007387 */ /* 0x0003e80000100a00 */
[----:B0-----:R2:W-:Y:S01]  /*11990*/  STL.64 [R1+0x158], R26 ;  /* 0x0001581a01007387 */ /* 0x0015e20000100a00 */
[----:B-1----:R-:W-:Y:S01]  /*119a0*/  IMAD.MOV.U32 R23, RZ, RZ, R24 ;  /* 0x000000ffff177224 */ /* 0x002fe200078e0018 */
[----:B------:R-:W-:-:S02]  /*119b0*/  MOV R22, R25 ;  /* 0x0000001900167202 */ /* 0x000fc40000000f00 */
[----:B------:R-:W2:Y:S02]  /*119c0*/  LDL.LU.64 R24, [R1+0x25b0] ;  /* 0x0025b00001187983 */ /* 0x000ea40000300a00 */
[----:B--2---:R-:W-:Y:S02]  /*119d0*/  HMMA.16816.F32.BF16 R24, R4, R24, R8 ;  /* 0x000000180418723c */ /* 0x004fe40000041808 */
[----:B------:R-:W2:Y:S04]  /*119e0*/  LDL.LU.64 R10, [R1+0x25a8] ;  /* 0x0025a800010a7983 */ /* 0x000ea80000300a00 */
[----:B------:R-:W2:-:S13]  /*119f0*/  LDL.LU.64 R8, [R1+0x25a0] ;  /* 0x0025a00001087983 */ /* 0x000e9a0000300a00 */
[----:B------:R0:W-:Y:S04]  /*11a00*/  STL.64 [R1+0xf0], R24 ;  /* 0x0000f01801007387 */ /* 0x0001e80000100a00 */
[----:B0-----:R-:W2:Y:S01]  /*11a10*/  LDL.LU.64 R24, [R1+0x2598] ;  /* 0x0025980001187983 */ /* 0x001ea20000300a00 */
[----:B------:R-:W-:Y:S01]  /*11a20*/  IMAD.MOV.U32 R29, RZ, RZ, R26 ;  /* 0x000000ffff1d7224 */ /* 0x000fe200078e001a */
[----:B------:R-:W-:-:S05]  /*11a30*/  MOV R2, R27 ;  /* 0x0000001b00027202 */ /* 0x000fca0000000f00 */
[----:B------:R-:W-:Y:S04]  /*11a40*/  STL [R1+0x24b4], R2 ;  /* 0x0024b40201007387 */ /* 0x000fe80000100800 */
[----:B------:R-:W-:Y:S01]  /*11a50*/  STL [R1+0x24b0], R29 ;  /* 0x0024b01d01007387 */ /* 0x000fe20000100800 */
[----:B--2---:R-:W-:Y:S03]  /*11a60*/  HMMA.16816.F32.BF16 R24, R4, R24, R8 ;  /* 0x000000180418723c */ /* 0x004fe60000041808 */
[----:B------:R-:W2:Y:S04]  /*11a70*/  LDL.LU.64 R10, [R1+0x2590] ;  /* 0x00259000010a7983 */ /* 0x000ea80000300a00 */
[----:B------:R-:W2:-:S12]  /*11a80*/  LDL.LU.64 R8, [R1+0x2588] ;  /* 0x0025880001087983 */ /* 0x000e980000300a00 */
[----:B------:R0:W-:Y:S04]  /*11a90*/  STL.64 [R1+0xd0], R24 ;  /* 0x0000d01801007387 */ /* 0x0001e80000100a00 */
[----:B------:R2:W-:Y:S04]  /*11aa0*/  STL.64 [R1+0xd8], R26 ;  /* 0x0000d81a01007387 */ /* 0x0005e80000100a00 */
[----:B0-----:R-:W2:Y:S02]  /*11ab0*/  LDL.LU.64 R24, [R1+0x2580] ;  /* 0x0025800001187983 */ /* 0x001ea40000300a00 */
[----:B--2---:R-:W-:Y:S02]  /*11ac0*/  HMMA.16816.F32.BF16 R24, R4, R24, R8 ;  /* 0x000000180418723c */ /* 0x004fe40000041808 */
[----:B------:R-:W2:-:S15]  /*11ad0*/  LDL.LU.64 R10, [R1+0x2578] ;  /* 0x00257800010a7983 */ /* 0x000e9e0000300a00 */
[----:B------:R-:W-:Y:S02]  /*11ae0*/  NOP ;  /* 0x0000000000007918 */ /* 0x000fe40000000000 */
[----:B------:R-:W-:Y:S01]  /*11af0*/  IMAD.MOV.U32 R2, RZ, RZ, R26 ;  /* 0x000000ffff027224 */ /* 0x000fe200078e001a */
[----:B------:R-:W-:Y:S01]  /*11b00*/  STL.64 [R1+0xb0], R24 ;  /* 0x0000b01801007387 */ /* 0x000fe20000100a00 */
[----:B------:R-:W-:-:S03]  /*11b10*/  MOV R29, R27 ;  /* 0x0000001b001d7202 */ /* 0x000fc60000000f00 */
[----:B------:R-:W0:Y:S04]  /*11b20*/  LDSM.16.M88.4 R24, [R0+UR5+0x2b100] ;  /* 0x02b100050018783b */ /* 0x000e280008000200 */
[----:B------:R-:W-:Y:S04]  /*11b30*/  STL [R1+0x24bc], R29 ;  /* 0x0024bc1d01007387 */ /* 0x000fe80000100800 */
[----:B------:R-:W-:Y:S04]  /*11b40*/  STL [R1+0x24b8], R2 ;  /* 0x0024b80201007387 */ /* 0x000fe80000100800 */
[----:B0-----:R0:W-:Y:S01]  /*11b50*/  STL.64 [R1+0xc8], R26 ;  /* 0x0000c81a01007387 */ /* 0x0011e20000100a00 */
[----:B------:R-:W-:Y:S01]  /*11b60*/  IMAD.MOV.U32 R9, RZ, RZ, R24 ;  /* 0x000000ffff097224 */ /* 0x000fe200078e0018 */
[----:B------:R-:W-:-:S02]  /*11b70*/  MOV R8, R25 ;  /* 0x0000001900087202 */ /* 0x000fc40000000f00 */
[----:B0-----:R-:W3:Y:S04]  /*11b80*/  LDL.LU.64 R26, [R1+0x2570] ;  /* 0x00257000011a7983 */ /* 0x001ee80000300a00 */
[----:B------:R-:W3:Y:S02]  /*11b90*/  LDL.LU.64 R24, [R1+0x2568] ;  /* 0x0025680001187983 */ /* 0x000ee40000300a00 */
[----:B---3--:R-:W-:Y:S02]  /*11ba0*/  HMMA.16816.F32.BF16 R12, R4, R12, R24 ;  /* 0x0000000c040c723c */ /* 0x008fe40000041818 */
[----:B------:R-:W3:Y:S04]  /*11bb0*/  LDL.LU.64 R26, [R1+0x2560] ;  /* 0x00256000011a7983 */ /* 0x000ee80000300a00 */
[----:B------:R-:W3:-:S13]  /*11bc0*/  LDL.LU.64 R24, [R1+0x2558] ;  /* 0x0025580001187983 */ /* 0x000eda0000300a00 */
[----:B------:R-:W-:Y:S01]  /*11bd0*/  IMAD.MOV.U32 R29, RZ, RZ, R14 ;  /* 0x000000ffff1d7224 */ /* 0x000fe200078e000e */
[----:B------:R0:W-:Y:S01]  /*11be0*/  STL.64 [R1+0xa0], R12 ;  /* 0x0000a00c01007387 */ /* 0x0001e20000100a00 */
[----:B------:R-:W-:-:S03]  /*11bf0*/  MOV R2, R15 ;  /* 0x0000000f00027202 */ /* 0x000fc60000000f00 */
[----:B------:R-:W4:Y:S04]  /*11c00*/  LDL.LU.64 R14, [R1+0x2550] ;  /* 0x00255000010e7983 */ /* 0x000f280000300a00 */
[----:B0-----:R-:W4:Y:S04]  /*11c10*/  LDL.LU.64 R12, [R1+0x2548] ;  /* 0x00254800010c7983 */ /* 0x001f280000300a00 */
[----:B------:R-:W-:Y:S04]  /*11c20*/  STL [R1+0x24c4], R2 ;  /* 0x0024c40201007387 */ /* 0x000fe80000100800 */
[----:B------:R-:W-:Y:S04]  /*11c30*/  STL [R1+0x24c0], R29 ;  /* 0x0024c01d01007387 */ /* 0x000fe80000100800 */
[----:B------:R-:W5:Y:S01]  /*11c40*/  LDL.LU.64 R18, [R1+0x2540] ;  /* 0x0025400001127983 */ /* 0x000f620000300a00 */
[----:B----4-:R-:W-:Y:S03]  /*11c50*/  HMMA.16816.F32.BF16 R12, R4, R16, R12 ;  /* 0x00000010040c723c */ /* 0x010fe6000004180c */
[----:B------:R-:W5:-:S15]  /*11c60*/  LDL.LU.64 R16, [R1+0x2538] ;  /* 0x0025380001107983 */ /* 0x000f5e0000300a00 */
[----:B------:R-:W-:Y:S01]  /*11c70*/  NOP ;  /* 0x0000000000007918 */ /* 0x000fe20000000000 */
[----:B------:R0:W-:Y:S02]  /*11c80*/  STL.64 [R1+0x90], R12 ;  /* 0x0000900c01007387 */ /* 0x0001e40000100a00 */
[----:B0-----:R-:W-:Y:S01]  /*11c90*/  IMAD.MOV.U32 R12, RZ, RZ, R23 ;  /* 0x000000ffff0c7224 */ /* 0x001fe200078e0017 */
[----:B------:R-:W-:Y:S01]  /*11ca0*/  MOV R13, R22 ;  /* 0x00000016000d7202 */ /* 0x000fe20000000f00 */
[----:B------:R3:W-:Y:S01]  /*11cb0*/  STL.64 [R1+0x98], R14 ;  /* 0x0000980e01007387 */ /* 0x0007e20000100a00 */
[----:B-----5:R-:W-:-:S15]  /*11cc0*/  HMMA.16816.F32.BF16 R20, R4, R20, R16 ;  /* 0x000000140414723c */ /* 0x020fde0000041810 */
[----:B------:R-:W-:-:S04]  /*11cd0*/  NOP ;  /* 0x0000000000007918 */ /* 0x000fc80000000000 */
[----:B------:R-:W-:Y:S01]  /*11ce0*/  IMAD.MOV.U32 R17, RZ, RZ, R22 ;  /* 0x000000ffff117224 */ /* 0x000fe200078e0016 */
[----:B------:R-:W-:Y:S01]  /*11cf0*/  MOV R16, R23 ;  /* 0x0000001700107202 */ /* 0x000fe20000000f00 */
[----:B------:R-:W-:Y:S01]  /*11d00*/  IMAD.MOV.U32 R19, RZ, RZ, R20 ;  /* 0x000000ffff137224 */ /* 0x000fe200078e0014 */
[----:B------:R-:W-:Y:S01]  /*11d10*/  MOV R18, R21 ;  /* 0x0000001500127202 */ /* 0x000fe20000000f00 */
[----:B------:R-:W4:Y:S04]  /*11d20*/  LDL.LU.64 R22, [R1+0x2530] ;  /* 0x0025300001167983 */ /* 0x000f280000300a00 */
[----:B------:R-:W4:Y:S01]  /*11d30*/  LDL.LU.64 R20, [R1+0x2528] ;  /* 0x0025280001147983 */ /* 0x000f220000300a00 */
[----:B---3--:R-:W-:Y:S01]  /*11d40*/  HMMA.16816.F32.BF16 R12, R4, R12, R24 ;  /* 0x0000000c040c723c */ /* 0x008fe20000041818 */
[----:B------:R-:W-:-:S02]  /*11d50*/  IMAD.MOV.U32 R24, RZ, RZ, R9 ;  /* 0x000000ffff187224 */ /* 0x000fc400078e0009 */
[----:B------:R2:W-:Y:S01]  /*11d60*/  STL [R1+0x24d4], R16 ;  /* 0x0024d41001007387 */ /* 0x0005e20000100800 */
[----:B------:R-:W-:-:S03]  /*11d70*/  MOV R25, R8 ;  /* 0x0000000800197202 */ /* 0x000fc60000000f00 */
[----:B------:R0:W-:Y:S01]  /*11d80*/  STL [R1+0x24d0], R17 ;  /* 0x0024d01101007387 */ /* 0x0001e20000100800 */
[----:B--2---:R-:W-:Y:S01]  /*11d90*/  IMAD.MOV.U32 R16, RZ, RZ, R11 ;  /* 0x000000ffff107224 */ /* 0x004fe200078e000b */
[----:B0-----:R-:W-:Y:S02]  /*11da0*/  MOV R17, R10 ;  /* 0x0000000a00117202 */ /* 0x001fe40000000f00 */
[----:B------:R-:W0:Y:S04]  /*11db0*/  LDSM.16.M88.4 R8, [R0+UR5+0x2c100] ;  /* 0x02c100050008783b */ /* 0x000e280008000200 */
[----:B------:R-:W-:Y:S04]  /*11dc0*/  STL [R1+0x24cc], R18 ;  /* 0x0024cc1201007387 */ /* 0x000fe80000100800 */
[----:B------:R4:W-:Y:S02]  /*11dd0*/  STL [R1+0x24c8], R19 ;  /* 0x0024c81301007387 */ /* 0x0009e40000100800 */
[----:B----4-:R-:W-:-:S15]  /*11de0*/  HMMA.16816.F32.BF16 R16, R4, R16, R20 ;  /* 0x000000100410723c */ /* 0x010fde0000041814 */
[----:B------:R-:W-:-:S04]  /*11df0*/  NOP ;  /* 0x0000000000007918 */ /* 0x000fc80000000000 */
[----:B------:R-:W-:Y:S01]  /*11e00*/  MOV R22, R19 ;  /* 0x0000001300167202 */ /* 0x000fe20000000f00 */
[----:B------:R-:W-:Y:S01]  /*11e10*/  IMAD.MOV.U32 R23, RZ, RZ, R18 ;  /* 0x000000ffff177224 */ /* 0x000fe200078e0012 */
[----:B------:R-:W-:Y:S01]  /*11e20*/  MOV R29, R17 ;  /* 0x00000011001d7202 */ /* 0x000fe20000000f00 */
[----:B------:R-:W-:Y:S01]  /*11e30*/  IMAD.MOV.U32 R2, RZ, RZ, R16 ;  /* 0x000000ffff027224 */ /* 0x000fe200078e0010 */
[----:B------:R-:W-:Y:S01]  /*11e40*/  MOV R17, R13 ;  /* 0x0000000d00117202 */ /* 0x000fe20000000f00 */
[----:B------:R-:W-:Y:S01]  /*11e50*/  IMAD.MOV.U32 R18, RZ, RZ, R14 ;  /* 0x000000ffff127224 */ /* 0x000fe200078e000e */
[----:B------:R-:W-:Y:S01]  /*11e60*/  STL [R1+0x24e4], R22 ;  /* 0x0024e41601007387 */ /* 0x000fe20000100800 */
[----:B------:R-:W-:-:S03]  /*11e70*/  IMAD.MOV.U32 R16, RZ, RZ, R12 ;  /* 0x000000ffff107224 */ /* 0x000fc600078e000c */
[----:B------:R-:W-:Y:S04]  /*11e80*/  STL [R1+0x24e0], R23 ;  /* 0x0024e01701007387 */ /* 0x000fe80000100800 */
[----:B------:R-:W-:Y:S04]  /*11e90*/  STL [R1+0x24dc], R29 ;  /* 0x0024dc1d01007387 */ /* 0x000fe80000100800 */
[----:B------:R1:W-:Y:S01]  /*11ea0*/  STL [R1+0x24d8], R2 ;  /* 0x0024d80201007387 */ /* 0x0003e20000100800 */
[----:B0-----:R-:W-:-:S03]  /*11eb0*/  IMAD.MOV.U32 R12, RZ, RZ, R8 ;  /* 0x000000ffff0c7224 */ /* 0x001fc600078e0008 */
[----:B------:R-:W-:Y:S04]  /*11ec0*/  STL [R1+0x24f0], R18 ;  /* 0x0024f01201007387 */ /* 0x000fe80000100800 */
[----:B------:R-:W-:Y:S01]  /*11ed0*/  STL [R1+0x24ec], R17 ;  /* 0x0024ec1101007387 */ /* 0x000fe20000100800 */
[----:B-1----:R-:W-:-:S03]  /*11ee0*/  MOV R2, R9 ;  /* 0x0000000900027202 */ /* 0x002fc60000000f00 */
[----:B------:R-:W-:Y:S04]  /*11ef0*/  STL [R1+0x24e8], R16 ;  /* 0x0024e81001007387 */ /* 0x000fe80000100800 */
[----:B------:R-:W-:Y:S04]  /*11f00*/  STL.64 [R1+0x68], R10 ;  /* 0x0000680a01007387 */ /* 0x000fe80000100a00 */
[----:B------:R-:W0:Y:S01]  /*11f10*/  LDSM.16.M88.4 R8, [R0+UR5+0x2d100] ;  /* 0x02d100050008783b */ /* 0x000e220008000200 */
[----:B------:R-:W-:Y:S01]  /*11f20*/  MOV R19, R15 ;  /* 0x0000000f00137202 */ /* 0x000fe20000000f00 */
[----:B0-----:R-:W-:Y:S01]  /*11f30*/  IMAD.MOV.U32 R18, RZ, RZ, R10 ;  /* 0x000000ffff127224 */ /* 0x001fe200078e000a */
[----:B------:R-:W-:-:S04]  /*11f40*/  MOV R17, R11 ;  /* 0x0000000b00117202 */ /* 0x000fc80000000f00 */
[----:B------:R-:W-:Y:S04]  /*11f50*/  STL.64 [R1+0x2510], R18 ;  /* 0x0025101201007387 */ /* 0x000fe80000100a00 */
[----:B------:R0:W-:Y:S04]  /*11f60*/  STL [R1+0x2508], R17 ;  /* 0x0025081101007387 */ /* 0x0001e80000100800 */
[----:B------:R-:W2:Y:S04]  /*11f70*/  LDL.LU R16, [R1+0x140] ;  /* 0x0001400001107983 */ /* 0x000ea80000300800 */
[----:B0-----:R-:W2:Y:S04]  /*11f80*/  LDL.LU R17, [R1+0x144] ;  /* 0x0001440001117983 */ /* 0x001ea80000300800 */
[----:B------:R-:W3:Y:S04]  /*11f90*/  LDL.LU R18, [R1+0x148] ;  /* 0x0001480001127983 */ /* 0x000ee80000300800 */
[----:B------:R-:W3:Y:S04]  /*11fa0*/  LDL.LU R19, [R1+0x14c] ;  /* 0x00014c0001137983 */ /* 0x000ee80000300800 */
[----:B---3--:R-:W-:Y:S04]  /*11fb0*/  STL.64 [R1+0x2520], R18 ;  /* 0x0025201201007387 */ /* 0x008fe80000100a00 */
[----:B--2---:R0:W-:Y:S04]  /*11fc0*/  STL.64 [R1+0x2518], R16 ;  /* 0x0025181001007387 */ /* 0x0041e80000100a00 */
[----:B0-----:R-:W2:Y:S04]  /*11fd0*/  LDL.LU R16, [R1+0xe0] ;  /* 0x0000e00001107983 */ /* 0x001ea80000300800 */
[----:B------:R-:W2:Y:S04]  /*11fe0*/  LDL.LU R17, [R1+0xe4] ;  /* 0x0000e40001117983 */ /* 0x000ea80000300800 */
[----:B------:R-:W2:Y:S04]  /*11ff0*/  LDL.LU R18, [R1+0xe8] ;  /* 0x0000e80001127983 */ /* 0x000ea80000300800 */
[----:B------:R-:W2:Y:S04]  /*12000*/  LDL.LU R19, [R1+0xec] ;  /* 0x0000ec0001137983 */ /* 0x000ea80000300800 */
[----:B------:R0:W-:Y:S02]  /*12010*/  STL.64 [R1+0x2500], R8 ;  /* 0x0025000801007387 */ /* 0x0001e40000100a00 */
[----:B0-----:R-:W-:-:S02]  /*12020*/  IMAD.MOV.U32 R8, RZ, RZ, R12 ;  /* 0x000000ffff087224 */ /* 0x001fc400078e000c */
[----:B------:R-:W0:Y:S04]  /*12030*/  LDSM.16.M88.4 R12, [R0+UR5+0x2e100] ;  /* 0x02e10005000c783b */ /* 0x000e280008000200 */
[----:B0-----:R0:W-:Y:S04]  /*12040*/  STL.64 [R1+0x24f8], R12 ;  /* 0x0024f80c01007387 */ /* 0x0011e80000100a00 */
[----:B0-----:R-:W3:Y:S04]  /*12050*/  LDL.LU R12, [R1+0x130] ;  /* 0x00013000010c7983 */ /* 0x001ee80000300800 */
[----:B------:R-:W3:Y:S01]  /*12060*/  LDL.LU R13, [R1+0x134] ;  /* 0x00013400010d7983 */ /* 0x000ee20000300800 */
[----:B--2---:R-:W-:Y:S03]  /*12070*/  HMMA.16816.F32.BF16 R24, R4, R24, R16 ;  /* 0x000000180418723c */ /* 0x004fe60000041810 */
[----:B------:R-:W2:Y:S04]  /*12080*/  LDL.LU.64 R18, [R1+0x2520] ;  /* 0x0025200001127983 */ /* 0x000ea80000300a00 */
[----:B------:R-:W2:Y:S01]  /*12090*/  LDL.LU.64 R16, [R1+0x2518] ;  /* 0x0025180001107983 */ /* 0x000ea20000300a00 */
[----:B------:R-:W-:-:S11]  /*120a0*/  MOV R9, R2 ;  /* 0x0000000200097202 */ /* 0x000fd60000000f00 */
[----:B------:R-:W-:Y:S01]  /*120b0*/  IMAD.MOV.U32 R22, RZ, RZ, R24 ;  /* 0x000000ffff167224 */ /* 0x000fe200078e0018 */
[----:B------:R-:W-:Y:S01]  /*120c0*/  MOV R23, R25 ;  /* 0x0000001900177202 */ /* 0x000fe20000000f00 */
[----:B------:R-:W-:Y:S01]  /*120d0*/  IMAD.MOV.U32 R29, RZ, RZ, R26 ;  /* 0x000000ffff1d7224 */ /* 0x000fe200078e001a */
[----:B------:R-:W-:Y:S02]  /*120e0*/  MOV R2, R27 ;  /* 0x0000001b00027202 */ /* 0x000fe40000000f00 */
[----:B------:R-:W0:Y:S01]  /*120f0*/  LDSM.16.M88.4 R24, [R0+UR5+0x2f100] ;  /* 0x02f100050018783b */ /* 0x000e220008000200 */
[----:B------:R-:W-:Y:S02]  /*12100*/  MOV R20, R15 ;  /* 0x0000000f00147202 */ /* 0x000fe40000000f00 */
[----:B------:R-:W-:Y:S01]  /*12110*/  MOV R15, R3 ;  /* 0x00000003000f7202 */ /* 0x000fe20000000f00 */
[----:B------:R1:W-:Y:S01]  /*12120*/  STL [R1+0x2128], R0 ;  /* 0x0021280001007387 */ /* 0x0003e20000100800 */
[----:B0-----:R-:W-:Y:S01]  /*12130*/  MOV R3, R27 ;  /* 0x0000001b00037202 */ /* 0x001fe20000000f00 */
[----:B--2---:R-:W-:Y:S02]  /*12140*/  HMMA.16816.F32.BF16 R8, R4, R8, R16 ;  /* 0x000000080408723c */ /* 0x004fe40000041810 */
[----:B------:R-:W2:Y:S04]  /*12150*/  LDL.LU.64 R18, [R1+0x2510] ;  /* 0x0025100001127983 */ /* 0x000ea80000300a00 */
[----:B------:R-:W4:-:S13]  /*12160*/  LDL.LU R17, [R1+0x2508] ;  /* 0x0025080001117983 */ /* 0x000f1a0000300800 */
[----:B------:R-:W-:Y:S01]  /*12170*/  IMAD.MOV.U32 R16, RZ, RZ, R8 ;  /* 0x000000ffff107224 */ /* 0x000fe200078e0008 */
[----:B------:R-:W-:Y:S02]  /*12180*/  MOV R27, R9 ;  /* 0x00000009001b7202 */ /* 0x000fe40000000f00 */
[----:B------:R-:W3:Y:S01]  /*12190*/  LDL.LU.64 R8, [R1+0x2500] ;  /* 0x0025000001087983 */ /* 0x000ee20000300a00 */
[----:B------:R-:W-:Y:S02]  /*121a0*/  IMAD.MOV.U32 R21, RZ, RZ, R14 ;  /* 0x000000ffff157224 */ /* 0x000fe400078e000e */
[----:B------:R-:W-:Y:S01]  /*121b0*/  IMAD.MOV.U32 R14, RZ, RZ, R28 ;  /* 0x000000ffff0e7224 */ /* 0x000fe200078e001c */
[----:B-1----:R-:W-:Y:S01]  /*121c0*/  MOV R0, R11 ;  /* 0x0000000b00007202 */ /* 0x002fe20000000f00 */
[----:B------:R-:W-:Y:S02]  /*121d0*/  IMAD.MOV.U32 R28, RZ, RZ, R26 ;  /* 0x000000ffff1c7224 */ /* 0x000fe400078e001a */
[----:B------:R-:W-:-:S03]  /*121e0*/  IMAD.MOV.U32 R26, RZ, RZ, R10 ;  /* 0x000000ffff1a7224 */ /* 0x000fc600078e000a */
[----:B---3--:R-:W-:Y:S01]  /*121f0*/  HMMA.16816.F32.BF16 R8, R4, R8, R12 ;  /* 0x000000080408723c */ /* 0x008fe2000004180c */
[----:B------:R-:W3:-:S15]  /*12200*/  LDL.LU.64 R12, [R1+0x24f8] ;  /* 0x0024f800010c7983 */ /* 0x000ede0000300a00 */
[----:B------:R-:W-:-:S03]  /*12210*/  NOP ;  /* 0x0000000000007918 */ /* 0x000fc60000000000 */
[----:B------:R0:W-:Y:S04]  /*12220*/  STL.64 [R1+0x2370], R10 ;  /* 0x0023700a01007387 */ /* 0x0001e80000100a00 */
[----:B------:R1:W-:Y:S04]  /*12230*/  STL.64 [R1+0x2368], R8 ;  /* 0x0023680801007387 */ /* 0x0003e80000100a00 */
[----:B0-----:R-:W5:Y:S04]  /*12240*/  LDL.LU R10, [R1+0x68] ;  /* 0x00006800010a7983 */ /* 0x001f680000300800 */
[----:B------:R-:W5:Y:S04]  /*12250*/  LDL.LU R11, [R1+0x6c] ;  /* 0x00006c00010b7983 */ /* 0x000f680000300800 */
[----:B-----5:R0:W-:Y:S04]  /*12260*/  STL.64 [R1+0x2380], R10 ;  /* 0x0023800a01007387 */ /* 0x0201e80000100a00 */
[----:B-1----:R-:W3:Y:S04]  /*12270*/  LDL.LU R8, [R1+0x120] ;  /* 0x0001200001087983 */ /* 0x002ee80000300800 */
[----:B------:R-:W3:Y:S04]  /*12280*/  LDL.LU R9, [R1+0x124] ;  /* 0x0001240001097983 */ /* 0x000ee80000300800 */
[----:B0-----:R-:W3:Y:S04]  /*12290*/  LDL.LU R10, [R1+0x128] ;  /* 0x00012800010a7983 */ /* 0x001ee80000300800 */
[----:B------:R-:W3:Y:S02]  /*122a0*/  LDL.LU R11, [R1+0x12c] ;  /* 0x00012c00010b7983 */ /* 0x000ee40000300800 */
[----:B---3--:R-:W-:Y:S02]  /*122b0*/  HMMA.16816.F32.BF16 R12, R4, R12, R8 ;  /* 0x0000000c040c723c */ /* 0x008fe40000041808 */
[----:B------:R-:W3:Y:S04]  /*122c0*/  LDL.LU R10, [R1+0xc8] ;  /* 0x0000c800010a7983 */ /* 0x000ee80000300800 */
[----:B------:R-:W3:Y:S04]  /*122d0*/  LDL.LU R11, [R1+0xcc] ;  /* 0x0000cc00010b7983 */ /* 0x000ee80000300800 */
[----:B---3--:R-:W-:Y:S09]  /*122e0*/  STL.64 [R1+0x2398], R10 ;  /* 0x0023980a01007387 */ /* 0x008ff20000100a00 */
[----:B------:R2:W-:Y:S04]  /*122f0*/  STL.64 [R1+0x2360], R14 ;  /* 0x0023600e01007387 */ /* 0x0005e80000100a00 */
[----:B------:R0:W-:Y:S01]  /*12300*/  STL.64 [R1+0x2358], R12 ;  /* 0x0023580c01007387 */ /* 0x0001e20000100a00 */
[----:B--2---:R-:W-:Y:S01]  /*12310*/  IMAD.MOV.U32 R14, RZ, RZ, R18 ;  /* 0x000000ffff0e7224 */ /* 0x004fe200078e0012 */
[----:B----4-:R-:W-:-:S02]  /*12320*/  MOV R15, R17 ;  /* 0x00000011000f7202 */ /* 0x010fc40000000f00 */
[----:B------:R-:W2:Y:S04]  /*12330*/  LDL.LU R18, [R1+0x24f0] ;  /* 0x0024f00001127983 */ /* 0x000ea80000300800 */
[----:B------:R-:W3:Y:S04]  /*12340*/  LDL.LU R17, [R1+0x24ec] ;  /* 0x0024ec0001117983 */ /* 0x000ee80000300800 */
[----:B------:R-:W4:Y:S04]  /*12350*/  LDL.LU R10, [R1+0x158] ;  /* 0x00015800010a7983 */ /* 0x000f280000300800 */
[----:B------:R-:W4:Y:S01]  /*12360*/  LDL.LU R11, [R1+0x15c] ;  /* 0x00015c00010b7983 */ /* 0x000f220000300800 */
[----:B0-----:R-:W-:-:S03]  /*12370*/  IMAD.MOV.U32 R12, RZ, RZ, R16 ;  /* 0x000000ffff0c7224 */ /* 0x001fc600078e0010 */
[----:B----4-:R0:W-:Y:S04]  /*12380*/  STL.64 [R1+0x23b0], R10 ;  /* 0x0023b00a01007387 */ /* 0x0101e80000100a00 */
[----:B------:R1:W-:Y:S04]  /*12390*/  STL.64 [R1+0x2378], R14 ;  /* 0x0023780e01007387 */ /* 0x0003e80000100a00 */
[----:B------:R-:W4:Y:S04]  /*123a0*/  LDL.LU R16, [R1+0x24e8] ;  /* 0x0024e80001107983 */ /* 0x000f280000300800 */
[----:B0-----:R-:W5:Y:S04]  /*123b0*/  LDL.LU R10, [R1+0x168] ;  /* 0x00016800010a7983 */ /* 0x001f680000300800 */
[----:B------:R-:W5:Y:S01]  /*123c0*/  LDL.LU R11, [R1+0x16c] ;  /* 0x00016c00010b7983 */ /* 0x000f620000300800 */
[----:B-1----:R-:W-:Y:S01]  /*123d0*/  IMAD.MOV.U32 R14, RZ, RZ, R26 ;  /* 0x000000ffff0e7224 */ /* 0x002fe200078e001a */
[----:B------:R-:W-:-:S02]  /*123e0*/  MOV R15, R0 ;  /* 0x00000000000f7202 */ /* 0x000fc40000000f00 */
[----:B------:R-:W-:Y:S01]  /*123f0*/  MOV R13, R27 ;  /* 0x0000001b000d7202 */ /* 0x000fe20000000f00 */
[----:B-----5:R-:W-:Y:S04]  /*12400*/  STL.64 [R1+0x23c8], R10 ;  /* 0x0023c80a01007387 */ /* 0x020fe80000100a00 */
[----:B------:R0:W-:Y:S04]  /*12410*/  STL.64 [R1+0x2390], R14 ;  /* 0x0023900e01007387 */ /* 0x0001e80000100a00 */
[----:B------:R1:W-:Y:S01]  /*12420*/  STL.64 [R1+0x2388], R12 ;  /* 0x0023880c01007387 */ /* 0x0003e20000100a00 */
[----:B0-----:R-:W-:Y:S01]  /*12430*/  IMAD.MOV.U32 R14, RZ, RZ, R29 ;  /* 0x000000ffff0e7224 */ /* 0x001fe200078e001d */
[----:B------:R-:W-:Y:S01]  /*12440*/  MOV R15, R2 ;  /* 0x00000002000f7202 */ /* 0x000fe20000000f00 */
[----:B-1----:R-:W-:Y:S01]  /*12450*/  IMAD.MOV.U32 R12, RZ, RZ, R22 ;  /* 0x000000ffff0c7224 */ /* 0x002fe200078e0016 */
[----:B------:R-:W-:Y:S01]  /*12460*/  MOV R13, R23 ;  /* 0x00000017000d7202 */ /* 0x000fe20000000f00 */
[----:B------:R-:W5:Y:S04]  /*12470*/  LDL.LU R22, [R1+0x24e4] ;  /* 0x0024e40001167983 */ /* 0x000f680000300800 */
[----:B------:R-:W2:Y:S04]  /*12480*/  LDL.LU R23, [R1+0x24e0] ;  /* 0x0024e00001177983 */ /* 0x000ea80000300800 */
[----:B------:R-:W2:Y:S04]  /*12490*/  LDL.LU R29, [R1+0x24dc] ;  /* 0x0024dc00011d7983 */ /* 0x000ea80000300800 */
[----:B------:R-:W2:Y:S04]  /*124a0*/  LDL.LU R2, [R1+0x24d8] ;  /* 0x0024d80001027983 */ /* 0x000ea80000300800 */
[----:B------:R-:W2:Y:S04]  /*124b0*/  LDL.LU R10, [R1+0x178] ;  /* 0x00017800010a7983 */ /* 0x000ea80000300800 */
[----:B------:R-:W2:Y:S04]  /*124c0*/  LDL.LU R11, [R1+0x17c] ;  /* 0x00017c00010b7983 */ /* 0x000ea80000300800 */
[----:B--2---:R0:W-:Y:S04]  /*124d0*/  STL.64 [R1+0x23e0], R10 ;  /* 0x0023e00a01007387 */ /* 0x0041e80000100a00 */
[----:B0-----:R-:W2:Y:S04]  /*124e0*/  LDL.LU R10, [R1+0x188] ;  /* 0x00018800010a7983 */ /* 0x001ea80000300800 */
[----:B------:R-:W2:Y:S04]  /*124f0*/  LDL.LU R11, [R1+0x18c] ;  /* 0x00018c00010b7983 */ /* 0x000ea80000300800 */
[----:B--2---:R-:W-:Y:S04]  /*12500*/  STL.64 [R1+0x23f8], R10 ;  /* 0x0023f80a01007387 */ /* 0x004fe80000100a00 */
[----:B------:R0:W-:Y:S04]  /*12510*/  STL.64 [R1+0x23a8], R14 ;  /* 0x0023a80e01007387 */ /* 0x0001e80000100a00 */
[----:B------:R4:W-:Y:S01]  /*12520*/  STL.64 [R1+0x23a0], R12 ;  /* 0x0023a00c01007387 */ /* 0x0009e20000100a00 */
[----:B0-----:R-:W-:Y:S01]  /*12530*/  IMAD.MOV.U32 R14, RZ, RZ, R18 ;  /* 0x000000ffff0e7224 */ /* 0x001fe200078e0012 */
[----:B------:R-:W-:Y:S01]  /*12540*/  MOV R15, R19 ;  /* 0x00000013000f7202 */ /* 0x000fe20000000f00 */
[----:B----4-:R-:W-:Y:S01]  /*12550*/  IMAD.MOV.U32 R12, RZ, RZ, R16 ;  /* 0x000000ffff0c7224 */ /* 0x010fe200078e0010 */
[----:B---3--:R-:W-:Y:S01]  /*12560*/  MOV R13, R17 ;  /* 0x00000011000d7202 */ /* 0x008fe20000000f00 */
[----:B------:R-:W2:Y:S04]  /*12570*/  LDL.LU R16, [R1+0x24d4] ;  /* 0x0024d40001107983 */ /* 0x000ea80000300800 */
[----:B------:R-:W3:Y:S04]  /*12580*/  LDL.LU R17, [R1+0x24d0] ;  /* 0x0024d00001117983 */ /* 0x000ee80000300800 */
[----:B------:R-:W4:Y:S04]  /*12590*/  LDL.LU R18, [R1+0x24cc] ;  /* 0x0024cc0001127983 */ /* 0x000f280000300800 */
[----:B------:R-:W2:Y:S04]  /*125a0*/  LDL.LU R19, [R1+0x24c8] ;  /* 0x0024c80001137983 */ /* 0x000ea80000300800 */
[----:B------:R-:W2:Y:S04]  /*125b0*/  LDL.LU R10, [R1+0x198] ;  /* 0x00019800010a7983 */ /* 0x000ea80000300800 */
[----:B------:R-:W2:Y:S04]  /*125c0*/  LDL.LU R11, [R1+0x19c] ;  /* 0x00019c00010b7983 */ /* 0x000ea80000300800 */
[----:B--2---:R-:W-:Y:S04]  /*125d0*/  STL.64 [R1+0x2410], R10 ;  /* 0x0024100a01007387 */ /* 0x004fe80000100a00 */
[----:B------:R-:W-:Y:S04]  /*125e0*/  STL.64 [R1+0x23c0], R14 ;  /* 0x0023c00e01007387 */ /* 0x000fe80000100a00 */
[----:B------:R0:W-:Y:S02]  /*125f0*/  STL.64 [R1+0x23b8], R12 ;  /* 0x0023b80c01007387 */ /* 0x0001e40000100a00 */
[----:B0-----:R-:W-:Y:S01]  /*12600*/  IMAD.MOV.U32 R12, RZ, RZ, R2 ;  /* 0x000000ffff0c7224 */ /* 0x001fe200078e0002 */
[----:B------:R-:W-:Y:S01]  /*12610*/  MOV R13, R29 ;  /* 0x0000001d000d7202 */ /* 0x000fe20000000f00 */
[----:B------:R-:W2:Y:S04]  /*12620*/  LDL.LU R2, [R1+0x24c4] ;  /* 0x0024c40001027983 */ /* 0x000ea80000300800 */
[----:B------:R-:W2:Y:S04]  /*12630*/  LDL.LU R29, [R1+0x24c0] ;  /* 0x0024c000011d7983 */ /* 0x000ea80000300800 */
[----:B------:R-:W2:Y:S04]  /*12640*/  LDL.LU R10, [R1+0x1c8] ;  /* 0x0001c800010a7983 */ /* 0x000ea80000300800 */
[----:B------:R-:W2:Y:S01]  /*12650*/  LDL.LU R11, [R1+0x1cc] ;  /* 0x0001cc00010b7983 */ /* 0x000ea20000300800 */
[----:B------:R-:W-:Y:S01]  /*12660*/  IMAD.MOV.U32 R14, RZ, RZ, R23 ;  /* 0x000000ffff0e7224 */ /* 0x000fe200078e0017 */
[----:B-----5:R-:W-:-:S02]  /*12670*/  MOV R15, R22 ;  /* 0x00000016000f7202 */ /* 0x020fc40000000f00 */
[----:B--2---:R0:W-:Y:S04]  /*12680*/  STL.64 [R1+0x2428], R10 ;  /* 0x0024280a01007387 */ /* 0x0041e80000100a00 */
[----:B------:R3:W-:Y:S04]  /*12690*/  STL.64 [R1+0x23d8], R14 ;  /* 0x0023d80e01007387 */ /* 0x0007e80000100a00 */
[----:B------:R1:W-:Y:S04]  /*126a0*/  STL.64 [R1+0x23d0], R12 ;  /* 0x0023d00c01007387 */ /* 0x0003e80000100a00 */
[----:B0-----:R-:W2:Y:S04]  /*126b0*/  LDL.LU R10, [R1+0x1d8] ;  /* 0x0001d800010a7983 */ /* 0x001ea80000300800 */
[----:B------:R-:W2:Y:S01]  /*126c0*/  LDL.LU R11, [R1+0x1dc] ;  /* 0x0001dc00010b7983 */ /* 0x000ea20000300800 */
[----:B---3--:R-:W-:Y:S01]  /*126d0*/  IMAD.MOV.U32 R14, RZ, RZ, R17 ;  /* 0x000000ffff0e7224 */ /* 0x008fe200078e0011 */
[----:B------:R-:W-:Y:S01]  /*126e0*/  MOV R15, R16 ;  /* 0x00000010000f7202 */ /* 0x000fe20000000f00 */
[----:B-1----:R-:W-:Y:S01]  /*126f0*/  IMAD.MOV.U32 R12, RZ, RZ, R19 ;  /* 0x000000ffff0c7224 */ /* 0x002fe200078e0013 */
[----:B----4-:R-:W-:Y:S01]  /*12700*/  MOV R13, R18 ;  /* 0x00000012000d7202 */ /* 0x010fe20000000f00 */
[----:B--2---:R-:W-:Y:S04]  /*12710*/  STL.64 [R1+0x2440], R10 ;  /* 0x0024400a01007387 */ /* 0x004fe80000100a00 */
[----:B------:R-:W-:Y:S04]  /*12720*/  STL.64 [R1+0x23f0], R14 ;  /* 0x0023f00e01007387 */ /* 0x000fe80000100a00 */
[----:B------:R0:W-:Y:S04]  /*12730*/  STL.64 [R1+0x23e8], R12 ;  /* 0x0023e80c01007387 */ /* 0x0001e80000100a00 */
[----:B0-----:R-:W2:Y:S04]  /*12740*/  LDL.LU R12, [R1+0x90] ;  /* 0x00009000010c7983 */ /* 0x001ea80000300800 */
[----:B------:R-:W2:Y:S04]  /*12750*/  LDL.LU R13, [R1+0x94] ;  /* 0x00009400010d7983 */ /* 0x000ea80000300800 */
[----:B------:R-:W3:Y:S04]  /*12760*/  LDL.LU R14, [R1+0x98] ;  /* 0x00009800010e7983 */ /* 0x000ee80000300800 */
[----:B------:R-:W3:Y:S04]  /*12770*/  LDL.LU R15, [R1+0x9c] ;  /* 0x00009c00010f7983 */ /* 0x000ee80000300800 */
[----:B------:R-:W4:Y:S04]  /*12780*/  LDL.LU R10, [R1+0x1e8] ;  /* 0x0001e800010a7983 */ /* 0x000f280000300800 */
[----:B------:R-:W4:Y:S04]  /*12790*/  LDL.LU R11, [R1+0x1ec] ;  /* 0x0001ec00010b7983 */ /* 0x000f280000300800 */
[----:B----4-:R-:W-:Y:S04]  /*127a0*/  STL.64 [R1+0x2458], R10 ;  /* 0x0024580a01007387 */ /* 0x010fe80000100a00 */
[----:B---3--:R0:W-:Y:S04]  /*127b0*/  STL.64 [R1+0x2408], R14 ;  /* 0x0024080e01007387 */ /* 0x0081e80000100a00 */
[----:B--2---:R1:W-:Y:S01]  /*127c0*/  STL.64 [R1+0x2400], R12 ;  /* 0x0024000c01007387 */ /* 0x0043e20000100a00 */
[----:B0-----:R-:W-:Y:S01]  /*127d0*/  IMAD.MOV.U32 R14, RZ, RZ, R29 ;  /* 0x000000ffff0e7224 */ /* 0x001fe200078e001d */
[----:B------:R-:W-:-:S02]  /*127e0*/  MOV R15, R2 ;  /* 0x00000002000f7202 */ /* 0x000fc40000000f00 */
[----:B-1----:R-:W2:Y:S04]  /*127f0*/  LDL.LU R12, [R1+0xa0] ;  /* 0x0000a000010c7983 */ /* 0x002ea80000300800 */
        /* <DEDUP_REMOVED lines=9> */
[----:B------:R4:W-:Y:S04]  /*12890*/  STL.64 [R1+0x2420], R14 ;  /* 0x0024200e01007387 */ /* 0x0009e80000100a00 */
[----:B--2---:R0:W-:Y:S01]  /*128a0*/  STL.64 [R1+0x2418], R12 ;  /* 0x0024180c01007387 */ /* 0x0041e20000100a00 */
[----:B----4-:R-:W-:Y:S01]  /*128b0*/  IMAD.MOV.U32 R14, RZ, RZ, R2 ;  /* 0x000000ffff0e7224 */ /* 0x010fe200078e0002 */
[----:B---3--:R-:W-:-:S02]  /*128c0*/  MOV R15, R29 ;  /* 0x0000001d000f7202 */ /* 0x008fc40000000f00 */
        /* <DEDUP_REMOVED lines=8> */
[----:B0-----:R-:W5:Y:S04]  /*12950*/  LDL.LU R20, [R1+0x110] ;  /* 0x0001100001147983 */ /* 0x001f680000300800 */
[----:B------:R-:W5:Y:S04]  /*12960*/  LDL.LU R21, [R1+0x114] ;  /* 0x0001140001157983 */ /* 0x000f680000300800 */
[----:B------:R-:W5:Y:S04]  /*12970*/  LDL.LU R22, [R1+0x118] ;  /* 0x0001180001167983 */ /* 0x000f680000300800 */
        /* <DEDUP_REMOVED lines=15> */
[----:B----4-:R-:W-:Y:S01]  /*12a70*/  IMAD.MOV.U32 R14, RZ, RZ, R29 ;  /* 0x000000ffff0e7224 */ /* 0x010fe200078e001d */
[----:B---3--:R-:W-:-:S02]  /*12a80*/  MOV R15, R2 ;  /* 0x00000002000f7202 */ /* 0x008fc40000000f00 */
[----:B------:R-:W3:Y:S04]  /*12a90*/  LDL.LU R29, [R1+0x24ac] ;  /* 0x0024ac00011d7983 */ /* 0x000ee80000300800 */
[----:B------:R-:W4:Y:S04]  /*12aa0*/  LDL.LU R2, [R1+0x24a8] ;  /* 0x0024a80001027983 */ /* 0x000f280000300800 */
[----:B------:R-:W-:Y:S04]  /*12ab0*/  STL.64 [R1+0x2468], R14 ;  /* 0x0024680e01007387 */ /* 0x000fe80000100a00 */
[----:B--2---:R0:W-:Y:S04]  /*12ac0*/  STL.64 [R1+0x2460], R12 ;  /* 0x0024600c01007387 */ /* 0x0041e80000100a00 */
[----:B0-----:R-:W2:Y:S04]  /*12ad0*/  LDL.LU R12, [R1+0x100] ;  /* 0x00010000010c7983 */ /* 0x001ea80000300800 */
[----:B------:R-:W2:Y:S04]  /*12ae0*/  LDL.LU R13, [R1+0x104] ;  /* 0x00010400010d7983 */ /* 0x000ea80000300800 */
[----:B------:R-:W2:Y:S01]  /*12af0*/  LDL.LU R14, [R1+0x108] ;  /* 0x00010800010e7983 */ /* 0x000ea20000300800 */
[----:B---3--:R-:W-:-:S03]  /*12b00*/  IMAD.MOV.U32 R15, RZ, RZ, R29 ;  /* 0x000000ffff0f7224 */ /* 0x008fc600078e001d */
[----:B------:R-:W3:Y:S01]  /*12b10*/  LDL.LU R29, [R1+0x24a4] ;  /* 0x0024a400011d7983 */ /* 0x000ee20000300800 */
[----:B-----5:R-:W-:Y:S03]  /*12b20*/  HMMA.16816.F32.BF16 R4, R4, R24, R20 ;  /* 0x000000180404723c */ /* 0x020fe60000041814 */
[----:B--2---:R4:W-:Y:S04]  /*12b30*/  STL.64 [R1+0x2480], R14 ;  /* 0x0024800e01007387 */ /* 0x0049e80000100a00 */
[----:B------:R0:W-:Y:S04]  /*12b40*/  STL.64 [R1+0x2478], R12 ;  /* 0x0024780c01007387 */ /* 0x0001e80000100a00 */
[----:B---3--:R-:W-:Y:S01]  /*12b50*/  LDSM.16.MT88.4 R16, [R29+0x12000] ;  /* 0x012000001d10783b */ /* 0x008fe20000004200 */
[----:B----4-:R-:W-:-:S03]  /*12b60*/  MOV R14, R2 ;  /* 0x00000002000e7202 */ /* 0x010fc60000000f00 */
[----:B------:R-:W-:Y:S04]  /*12b70*/  LDSM.16.MT88.4 R24, [R29+0x14000] ;  /* 0x014000001d18783b */ /* 0x000fe80000004200 */
[----:B0-----:R-:W2:Y:S04]  /*12b80*/  LDL.LU R12, [R1+0x1a0] ;  /* 0x0001a000010c7983 */ /* 0x001ea80000300800 */
[----:B------:R-:W2:Y:S04]  /*12b90*/  LDL.LU R13, [R1+0x1a4] ;  /* 0x0001a400010d7983 */ /* 0x000ea80000300800 */
[----:B------:R-:W3:Y:S04]  /*12ba0*/  LDL.LU R2, [R1+0x24a0] ;  /* 0x0024a00001027983 */ /* 0x000ee80000300800 */
[----:B------:R-:W2:Y:S04]  /*12bb0*/  LDL.LU R15, [R1+0x1ac] ;  /* 0x0001ac00010f7983 */ /* 0x000ea80000300800 */
[----:B------:R-:W4:Y:S04]  /*12bc0*/  LDL.LU.64 R20, [R1+0x2498] ;  /* 0x0024980001147983 */ /* 0x000f280000300a00 */
[----:B------:R4:W-:Y:S04]  /*12bd0*/  STL.64 [R1+0x2350], R6 ;  /* 0x0023500601007387 */ /* 0x0009e80000100a00 */
[----:B------:R-:W-:Y:S01]  /*12be0*/  STL.64 [R1+0x2348], R4 ;  /* 0x0023480401007387 */ /* 0x000fe20000100a00 */
[----:B----4-:R-:W-:Y:S01]  /*12bf0*/  IMAD.MOV.U32 R6, RZ, RZ, R21 ;  /* 0x000000ffff067224 */ /* 0x010fe200078e0015 */
[----:B------:R-:W-:-:S02]  /*12c00*/  MOV R7, R20 ;  /* 0x0000001400077202 */ /* 0x000fc40000000f00 */
[----:B---3--:R-:W0:Y:S04]  /*12c10*/  LDSM.16.M88.4 R20, [R2+UR5+0x20100] ;  /* 0x020100050214783b */ /* 0x008e280008000200 */
[----:B0-----:R0:W-:Y:S04]  /*12c20*/  STL.64 [R1+0x298], R22 ;  /* 0x0002981601007387 */ /* 0x0011e80000100a00 */
[----:B0-----:R-:W3:Y:S01]  /*12c30*/  LDL.LU.64 R22, [R1+0x2490] ;  /* 0x0024900001167983 */ /* 0x001ee20000300a00 */
[----:B------:R-:W-:Y:S01]  /*12c40*/  IMAD.MOV.U32 R4, RZ, RZ, R20 ;  /* 0x000000ffff047224 */ /* 0x000fe200078e0014 */
[----:B------:R-:W-:-:S02]  /*12c50*/  MOV R0, R21 ;  /* 0x0000001500007202 */ /* 0x000fc40000000f00 */
[C---:B---3--:R-:W-:Y:S01]  /*12c60*/  HMMA.16816.F32.BF16 R20, R16.reuse, R22, R8 ;  /* 0x000000161014723c */ /* 0x048fe20000041808 */
[----:B------:R-:W2:Y:S07]  /*12c70*/  LDL.LU.64 R10, [R1+0x2488] ;  /* 0x00248800010a7983 */ /* 0x000eae0000300a00 */
[----:B--2---:R-:W-:Y:S01]  /*12c80*/  HMMA.16816.F32.BF16 R8, R16, R10, R12 ;  /* 0x0000000a1008723c */ /* 0x004fe2000004180c */
[----:B------:R-:W2:Y:S04]  /*12c90*/  LDL.LU.64 R14, [R1+0x2480] ;  /* 0x00248000010e7983 */ /* 0x000ea80000300a00 */
[----:B------:R-:W2:-:S14]  /*12ca0*/  LDL.LU.64 R12, [R1+0x2478] ;  /* 0x00247800010c7983 */ /* 0x000e9c0000300a00 */
        /* <DEDUP_REMOVED lines=75> */
[----:B0-----:R-:W-:Y:S01]  /*13160*/  IMAD.MOV.U32 R8, RZ, RZ, R4 ;  /* 0x000000ffff087224 */ /* 0x001fe200078e0004 */
[----:B--2---:R-:W-:Y:S02]  /*13170*/  HMMA.16816.F32.BF16 R12, R16, R6, R12 ;  /* 0x00000006100c723c */ /* 0x004fe4000004180c */
[----:B------:R-:W2:Y:S04]  /*13180*/  LDL.LU.64 R6, [R1+0x2350] ;  /* 0x0023500001067983 */ /* 0x000ea80000300a00 */
[----:B------:R-:W2:Y:S01]  /*13190*/  LDL.LU.64 R4, [R1+0x2348] ;  /* 0x0023480001047983 */ /* 0x000ea20000300a00 */
[----:B------:R-:W-:-:S12]  /*131a0*/  MOV R9, R0 ;  /* 0x0000000000097202 */ /* 0x000fd80000000f00 */
[----:B------:R-:W-:Y:S04]  /*131b0*/  STL.64 [R1+0x180], R12 ;  /* 0x0001800c01007387 */ /* 0x000fe80000100a00 */
[----:B------:R0:W-:Y:S02]  /*131c0*/  STL.64 [R1+0x188], R14 ;  /* 0x0001880e01007387 */ /* 0x0001e40000100a00 */
[----:B0-----:R-:W-:Y:S01]  /*131d0*/  IMAD.MOV.U32 R14, RZ, RZ, R28 ;  /* 0x000000ffff0e7224 */ /* 0x001fe200078e001c */
[----:B------:R-:W-:Y:S01]  /*131e0*/  MOV R15, R3 ;  /* 0x00000003000f7202 */ /* 0x000fe20000000f00 */
[----:B------:R-:W-:Y:S06]  /*131f0*/  STL.64 [R1+0x2340], R26 ;  /* 0x0023401a01007387 */ /* 0x000fec0000100a00 */
[----:B--2---:R-:W-:Y:S01]  /*13200*/  HMMA.16816.F32.BF16 R12, R16, R14, R4 ;  /* 0x0000000e100c723c */ /* 0x004fe20000041804 */
[----:B------:R-:W-:Y:S07]  /*13210*/  LDSM.16.M88.4 R16, [R2+UR5+0x27100] ;  /* 0x027100050210783b */ /* 0x000fee0008000200 */
[----:B------:R-:W-:Y:S01]  /*13220*/  HMMA.16816.F32.BF16 R4, R24, R8, R20 ;  /* 0x000000081804723c */ /* 0x000fe20000041814 */
[----:B------:R-:W0:Y:S10]  /*13230*/  LDSM.16.M88.4 R8, [R2+UR5+0x21100] ;  /* 0x021100050208783b */ /* 0x000e340008000200 */
[----:B------:R-:W-:Y:S04]  /*13240*/  STL.64 [R1+0xa0], R12 ;  /* 0x0000a00c01007387 */ /* 0x000fe80000100a00 */
[----:B------:R-:W-:Y:S04]  /*13250*/  STL.64 [R1+0xa8], R14 ;  /* 0x0000a80e01007387 */ /* 0x000fe80000100a00 */
[----:B------:R-:W-:Y:S04]  /*13260*/  STL.64 [R1+0x2338], R24 ;  /* 0x0023381801007387 */ /* 0x000fe80000100a00 */
[----:B------:R0:W-:Y:S04]  /*13270*/  STL.64 [R1+0x90], R4 ;  /* 0x0000900401007387 */ /* 0x0001e80000100a00 */
[----:B------:R-:W-:Y:S04]  /*13280*/  STL.64 [R1+0x98], R6 ;  /* 0x0000980601007387 */ /* 0x000fe80000100a00 */
[----:B------:R-:W-:Y:S04]  /*13290*/  LDSM.16.M88.4 R12, [R2+UR5+0x25100] ;  /* 0x02510005020c783b */ /* 0x000fe80008000200 */
[----:B------:R-:W-:Y:S01]  /*132a0*/  LDSM.16.M88.4 R24, [R2+UR5+0x2e100] ;  /* 0x02e100050218783b */ /* 0x000fe20008000200 */
[----:B0-----:R-:W-:-:S03]  /*132b0*/  IMAD.MOV.U32 R4, RZ, RZ, R8 ;  /* 0x000000ffff047224 */ /* 0x001fc600078e0008 */
[----:B------:R-:W-:Y:S01]  /*132c0*/  STL.64 [R1+0x178], R10 ;  /* 0x0001780a01007387 */ /* 0x000fe20000100a00 */
[----:B------:R-:W-:-:S03]  /*132d0*/  MOV R0, R9 ;  /* 0x0000000900007202 */ /* 0x000fc60000000f00 */
[----:B------:R-:W0:Y:S02]  /*132e0*/  LDSM.16.M88.4 R8, [R2+UR5+0x22100] ;  /* 0x022100050208783b */ /* 0x000e240008000200 */
[----:B0-----:R-:W-:Y:S02]  /*132f0*/  IMAD.MOV.U32 R6, RZ, RZ, R8 ;  /* 0x000000ffff067224 */ /* 0x001fe400078e0008 */
        /* <DEDUP_REMOVED lines=10> */
[----:B------:R-:W0:Y:S04]  /*133a0*/  LDSM.16.M88.4 R8, [R2+UR5+0x26100] ;  /* 0x026100050208783b */ /* 0x000e280008000200 */
[----:B------:R-:W-:Y:S04]  /*133b0*/  STL.64 [R1+0x130], R12 ;  /* 0x0001300c01007387 */ /* 0x000fe80000100a00 */
[----:B------:R-:W-:Y:S04]  /*133c0*/  STL.64 [R1+0x138], R14 ;  /* 0x0001380e01007387 */ /* 0x000fe80000100a00 */
[----:B------:R-:W1:Y:S04]  /*133d0*/  LDSM.16.M88.4 R12, [R2+UR5+0x28100] ;  /* 0x02810005020c783b */ /* 0x000e680008000200 */
[----:B0-----:R-:W-:Y:S04]  /*133e0*/  STL.64 [R1+0x120], R8 ;  /* 0x0001200801007387 */ /* 0x001fe80000100a00 */
[----:B------:R-:W-:Y:S04]  /*133f0*/  STL.64 [R1+0x128], R10 ;  /* 0x0001280a01007387 */ /* 0x000fe80000100a00 */
[----:B------:R-:W0:Y:S04]  /*13400*/  LDSM.16.M88.4 R8, [R2+UR5+0x29100] ;  /* 0x029100050208783b */ /* 0x000e280008000200 */
[----:B------:R-:W-:Y:S04]  /*13410*/  STL.64 [R1+0x110], R16 ;  /* 0x0001101001007387 */ /* 0x000fe80000100a00 */
[----:B------:R-:W-:Y:S04]  /*13420*/  STL.64 [R1+0x118], R18 ;  /* 0x0001181201007387 */ /* 0x000fe80000100a00 */
[----:B------:R-:W2:Y:S04]  /*13430*/  LDL R23, [R1+0x2a0] ;  /* 0x0002a00001177983 */ /* 0x000ea80000100800 */
[----:B-1----:R-:W-:Y:S04]  /*13440*/  STL.64 [R1+0x100], R12 ;  /* 0x0001000c01007387 */ /* 0x002fe80000100a00 */
[----:B------:R-:W-:Y:S04]  /*13450*/  STL.64 [R1+0x108], R14 ;  /* 0x0001080e01007387 */ /* 0x000fe80000100a00 */
[----:B------:R-:W-:Y:S04]  /*13460*/  LDSM.16.M88.4 R12, [R2+UR5+0x2a100] ;  /* 0x02a10005020c783b */ /* 0x000fe80008000200 */
[----:B------:R-:W1:Y:S04]  /*13470*/  LDSM.16.M88.4 R16, [R2+UR5+0x2c100] ;  /* 0x02c100050210783b */ /* 0x000e680008000200 */
[----:B0-----:R-:W-:Y:S04]  /*13480*/  STL.64 [R1+0xf0], R8 ;  /* 0x0000f00801007387 */ /* 0x001fe80000100a00 */
[----:B------:R-:W-:Y:S04]  /*13490*/  STL.64 [R1+0xf8], R10 ;  /* 0x0000f80a01007387 */ /* 0x000fe80000100a00 */
[----:B------:R-:W0:Y:S01]  /*134a0*/  LDSM.16.M88.4 R8, [R2+UR5+0x2b100] ;  /* 0x02b100050208783b */ /* 0x000e220008000200 */
[----:B-1----:R-:W-:-:S02]  /*134b0*/  IMAD.MOV.U32 R28, RZ, RZ, R18 ;  /* 0x000000ffff1c7224 */ /* 0x002fc400078e0012 */
[----:B0-----:R-:W-:-:S05]  /*134c0*/  IMAD.MOV.U32 R29, RZ, RZ, R11 ;  /* 0x000000ffff1d7224 */ /* 0x001fca00078e000b */
[----:B------:R-:W-:Y:S04]  /*134d0*/  STL [R1+0x2280], R29 ;  /* 0x0022801d01007387 */ /* 0x000fe80000100800 */
[----:B------:R0:W-:Y:S04]  /*134e0*/  STL.64 [R1+0xe8], R14 ;  /* 0x0000e80e01007387 */ /* 0x0001e80000100a00 */
[----:B------:R-:W-:Y:S04]  /*134f0*/  STL.64 [R1+0x22f0], R12 ;  /* 0x0022f00c01007387 */ /* 0x000fe80000100a00 */
[----:B------:R-:W-:Y:S01]  /*13500*/  STL [R1+0xd8], R10 ;  /* 0x0000d80a01007387 */ /* 0x000fe20000100800 */
[----:B0-----:R-:W-:-:S02]  /*13510*/  MOV R15, R3 ;  /* 0x00000003000f7202 */ /* 0x001fc40000000f00 */
[----:B------:R-:W-:Y:S01]  /*13520*/  MOV R3, R19 ;  /* 0x0000001300037202 */ /* 0x000fe20000000f00 */
[----:B------:R-:W-:Y:S04]  /*13530*/  STL.64 [R1+0x22e8], R8 ;  /* 0x0022e80801007387 */ /* 0x000fe80000100a00 */
[----:B------:R-:W-:Y:S04]  /*13540*/  STL [R1+0x2290], R3 ;  /* 0x0022900301007387 */ /* 0x000fe80000100800 */
[----:B------:R-:W-:Y:S04]  /*13550*/  STL [R1+0x228c], R28 ;  /* 0x00228c1c01007387 */ /* 0x000fe80000100800 */
[----:B------:R-:W-:Y:S04]  /*13560*/  STL [R1+0x2288], R16 ;  /* 0x0022881001007387 */ /* 0x000fe80000100800 */
[----:B------:R0:W-:Y:S04]  /*13570*/  STL [R1+0x2284], R17 ;  /* 0x0022841101007387 */ /* 0x0001e80000100800 */
[----:B------:R-:W-:Y:S04]  /*13580*/  STL.64 [R1+0x200], R24 ;  /* 0x0002001801007387 */ /* 0x000fe80000100a00 */
[----:B------:R-:W-:Y:S01]  /*13590*/  STL [R1+0x208], R26 ;  /* 0x0002081a01007387 */ /* 0x000fe20000100800 */
[----:B0-----:R-:W-:Y:S01]  /*135a0*/  MOV R17, R0 ;  /* 0x0000000000117202 */ /* 0x001fe20000000f00 */
[----:B------:R-:W-:-:S02]  /*135b0*/  IMAD.MOV.U32 R0, RZ, RZ, R27 ;  /* 0x000000ffff007224 */ /* 0x000fc400078e001b */
[----:B------:R-:W0:Y:S01]  /*135c0*/  LDSM.16.M88.4 R24, [R2+UR5+0x2f100] ;  /* 0x02f100050218783b */ /* 0x000e220008000200 */
[----:B------:R-:W-:Y:S01]  /*135d0*/  IMAD.MOV.U32 R29, RZ, RZ, R5 ;  /* 0x000000ffff1d7224 */ /* 0x000fe200078e0005 */
[----:B------:R-:W-:Y:S02]  /*135e0*/  MOV R12, R15 ;  /* 0x0000000f000c7202 */ /* 0x000fe40000000f00 */
[----:B------:R-:W-:Y:S01]  /*135f0*/  STL [R1+0x2294], R0 ;  /* 0x0022940001007387 */ /* 0x000fe20000100800 */
[----:B------:R-:W-:Y:S01]  /*13600*/  IMAD.MOV.U32 R13, RZ, RZ, R29 ;  /* 0x000000ffff0d7224 */ /* 0x000fe200078e001d */
[----:B------:R-:W-:Y:S02]  /*13610*/  MOV R11, R6 ;  /* 0x00000006000b7202 */ /* 0x000fe40000000f00 */
[----:B0-----:R-:W-:Y:S04]  /*13620*/  STL.64 [R1+0x270], R24 ;  /* 0x0002701801007387 */ /* 0x001fe80000100a00 */
[----:B------:R0:W-:Y:S04]  /*13630*/  STL.64 [R1+0x278], R26 ;  /* 0x0002781a01007387 */ /* 0x0001e80000100a00 */
[----:B0-----:R-:W3:Y:S04]  /*13640*/  LDL.LU.64 R26, [R1+0x2340] ;  /* 0x00234000011a7983 */ /* 0x001ee80000300a00 */
[----:B------:R-:W3:Y:S04]  /*13650*/  LDL.LU.64 R24, [R1+0x2338] ;  /* 0x0023380001187983 */ /* 0x000ee80000300a00 */
[----:B------:R0:W-:Y:S02]  /*13660*/  STL.64 [R1+0x2328], R12 ;  /* 0x0023280c01007387 */ /* 0x0001e40000100a00 */
[----:B0-----:R-:W-:Y:S01]  /*13670*/  MOV R12, R11 ;  /* 0x0000000b000c7202 */ /* 0x001fe20000000f00 */
[----:B------:R-:W-:-:S05]  /*13680*/  IMAD.MOV.U32 R13, RZ, RZ, R22 ;  /* 0x000000ffff0d7224 */ /* 0x000fca00078e0016 */
[----:B------:R0:W-:Y:S04]  /*13690*/  STL.64 [R1+0x2330], R12 ;  /* 0x0023300c01007387 */ /* 0x0001e80000100a00 */
[----:B0-----:R-:W3:Y:S04]  /*136a0*/  LDL.LU R12, [R1+0x260] ;  /* 0x00026000010c7983 */ /* 0x001ee80000300800 */
[----:B------:R-:W3:Y:S04]  /*136b0*/  LDL.LU R13, [R1+0x264] ;  /* 0x00026400010d7983 */ /* 0x000ee80000300800 */
[----:B------:R-:W3:Y:S04]  /*136c0*/  LDL.LU R14, [R1+0x268] ;  /* 0x00026800010e7983 */ /* 0x000ee80000300800 */
[----:B------:R-:W3:Y:S01]  /*136d0*/  LDL.LU R15, [R1+0x26c] ;  /* 0x00026c00010f7983 */ /* 0x000ee20000300800 */
[----:B------:R-:W-:-:S03]  /*136e0*/  IMAD.MOV.U32 R16, RZ, RZ, R4 ;  /* 0x000000ffff107224 */ /* 0x000fc600078e0004 */
[----:B------:R-:W0:Y:S04]  /*136f0*/  LDSM.16.M88.4 R4, [R2+UR5+0x2d100] ;  /* 0x02d100050204783b */ /* 0x000e280008000200 */
[----:B------:R-:W4:Y:S04]  /*13700*/  LDL.LU R8, [R1+0x230] ;  /* 0x0002300001087983 */ /* 0x000f280000300800 */
[----:B------:R-:W4:Y:S04]  /*13710*/  LDL.LU R9, [R1+0x234] ;  /* 0x0002340001097983 */ /* 0x000f280000300800 */
[----:B------:R-:W4:Y:S04]  /*13720*/  LDL.LU R10, [R1+0x238] ;  /* 0x00023800010a7983 */ /* 0x000f280000300800 */
[----:B------:R-:W4:Y:S04]  /*13730*/  LDL.LU R11, [R1+0x23c] ;  /* 0x00023c00010b7983 */ /* 0x000f280000300800 */
[----:B0-----:R-:W-:Y:S04]  /*13740*/  STL.64 [R1+0xb8], R6 ;  /* 0x0000b80601007387 */ /* 0x001fe80000100a00 */
[----:B------:R0:W-:Y:S02]  /*13750*/  STL.64 [R1+0x2278], R4 ;  /* 0x0022780401007387 */ /* 0x0001e40000100a00 */
[----:B0-----:R-:W-:Y:S01]  /*13760*/  MOV R4, R21 ;  /* 0x0000001500047202 */ /* 0x001fe20000000f00 */
[----:B------:R-:W-:-:S02]  /*13770*/  IMAD.MOV.U32 R5, RZ, RZ, R20 ;  /* 0x000000ffff057224 */ /* 0x000fc400078e0014 */
[----:B--2---:R-:W0:Y:S04]  /*13780*/  LDSM.16.MT88.4 R20, [R23+0x16000] ;  /* 0x016000001714783b */ /* 0x004e280000004200 */
[----:B------:R-:W-:Y:S04]  /*13790*/  STL [R1+0x1ef8], R2 ;  /* 0x001ef80201007387 */ /* 0x000fe80000100800 */
[----:B0-----:R-:W-:Y:S04]  /*137a0*/  STL.64 [R1+0x2248], R22 ;  /* 0x0022481601007387 */ /* 0x001fe80000100a00 */
[----:B------:R0:W-:Y:S04]  /*137b0*/  STL.64 [R1+0x2240], R20 ;  /* 0x0022401401007387 */ /* 0x0001e80000100a00 */
[----:B0-----:R-:W2:Y:S04]  /*137c0*/  LDL.LU R20, [R1+0x240] ;  /* 0x0002400001147983 */ /* 0x001ea80000300800 */
[----:B------:R-:W2:Y:S04]  /*137d0*/  LDL.LU R21, [R1+0x244] ;  /* 0x0002440001157983 */ /* 0x000ea80000300800 */
[----:B------:R-:W2:Y:S04]  /*137e0*/  LDL.LU R22, [R1+0x248] ;  /* 0x0002480001167983 */ /* 0x000ea80000300800 */
[----:B------:R-:W2:Y:S01]  /*137f0*/  LDL.LU R23, [R1+0x24c] ;  /* 0x00024c0001177983 */ /* 0x000ea20000300800 */
[----:B---3--:R-:W-:-:S15]  /*13800*/  HMMA.16816.F32.BF16 R12, R24, R16, R12 ;  /* 0x00000010180c723c */ /* 0x008fde000004180c */
[----:B------:R-:W-:-:S04]  /*13810*/  NOP ;  /* 0x0000000000007918 */ /* 0x000fc80000000000 */
[----:B------:R-:W-:Y:S01]  /*13820*/  IMAD.MOV.U32 R2, RZ, RZ, R15 ;  /* 0x000000ffff027224 */ /* 0x000fe200078e000f */
[----:B------:R-:W-:Y:S01]  /*13830*/  MOV R18, R14 ;  /* 0x0000000e00127202 */ /* 0x000fe20000000f00 */
[----:B------:R-:W-:Y:S01]  /*13840*/  IMAD.MOV.U32 R19, RZ, RZ, R13 ;  /* 0x000000ffff137224 */ /* 0x000fe200078e000d */
[----:B------:R-:W-:Y:S02]  /*13850*/  MOV R29, R12 ;  /* 0x0000000c001d7202 */ /* 0x000fe40000000f00 */
[----:B------:R-:W3:Y:S04]  /*13860*/  LDL.LU.64 R12, [R1+0x2330] ;  /* 0x00233000010c7983 */ /* 0x000ee80000300a00 */
[----:B------:R-:W-:Y:S04]  /*13870*/  STL [R1+0x22a4], R2 ;  /* 0x0022a40201007387 */ /* 0x000fe80000100800 */
[----:B------:R0:W-:Y:S04]  /*13880*/  STL [R1+0x22a0], R18 ;  /* 0x0022a01201007387 */ /* 0x0001e80000100800 */
[----:B------:R1:W-:Y:S04]  /*13890*/  STL [R1+0x229c], R19 ;  /* 0x00229c1301007387 */ /* 0x0003e80000100800 */
[----:B------:R-:W3:Y:S04]  /*138a0*/  LDL.LU R16, [R1+0x250] ;  /* 0x0002500001107983 */ /* 0x000ee80000300800 */
[----:B------:R-:W3:Y:S04]  /*138b0*/  LDL.LU R17, [R1+0x254] ;  /* 0x0002540001117983 */ /* 0x000ee80000300800 */
[----:B0-----:R-:W3:Y:S04]  /*138c0*/  LDL.LU R18, [R1+0x258] ;  /* 0x0002580001127983 */ /* 0x001ee80000300800 */
[----:B-1----:R-:W3:Y:S04]  /*138d0*/  LDL.LU R19, [R1+0x25c] ;  /* 0x00025c0001137983 */ /* 0x002ee80000300800 */
[----:B------:R-:W-:Y:S01]  /*138e0*/  STL [R1+0x2298], R29 ;  /* 0x0022981d01007387 */ /* 0x000fe20000100800 */
[----:B---3--:R-:W-:-:S15]  /*138f0*/  HMMA.16816.F32.BF16 R12, R24, R12, R16 ;  /* 0x0000000c180c723c */ /* 0x008fde0000041810 */
[----:B------:R-:W-:-:S04]  /*13900*/  NOP ;  /* 0x0000000000007918 */ /* 0x000fc80000000000 */
[----:B------:R-:W-:Y:S01]  /*13910*/  MOV R3, R12 ;  /* 0x0000000c00037202 */ /* 0x000fe20000000f00 */
[----:B------:R-:W-:Y:S02]  /*13920*/  IMAD.MOV.U32 R28, RZ, RZ, R13 ;  /* 0x000000ffff1c7224 */ /* 0x000fe400078e000d */
[----:B------:R-:W4:Y:S01]  /*13930*/  LDL.LU.64 R12, [R1+0x2328] ;  /* 0x00232800010c7983 */ /* 0x000f220000300a00 */
[----:B--2---:R-:W-:Y:S01]  /*13940*/  HMMA.16816.F32.BF16 R20, R24, R4, R20 ;  /* 0x000000041814723c */ /* 0x004fe20000041814 */
[----:B------:R-:W-:Y:S01]  /*13950*/  IMAD.MOV.U32 R17, RZ, RZ, R15 ;  /* 0x000000ffff117224 */ /* 0x000fe200078e000f */
[----:B------:R-:W-:-:S04]  /*13960*/  MOV R16, R14 ;  /* 0x0000000e00107202 */ /* 0x000fc80000000f00 */
[----:B------:R-:W-:Y:S04]  /*13970*/  STL [R1+0x22b4], R17 ;  /* 0x0022b41101007387 */ /* 0x000fe80000100800 */
[----:B------:R0:W-:Y:S04]  /*13980*/  STL [R1+0x22b0], R16 ;  /* 0x0022b01001007387 */ /* 0x0001e80000100800 */
[----:B------:R-:W-:Y:S05]  /*13990*/  STL [R1+0x22ac], R28 ;  /* 0x0022ac1c01007387 */ /* 0x000fea0000100800 */
[----:B------:R-:W-:Y:S01]  /*139a0*/  IMAD.MOV.U32 R4, RZ, RZ, R23 ;  /* 0x000000ffff047224 */ /* 0x000fe200078e0017 */
[----:B------:R-:W-:Y:S01]  /*139b0*/  MOV R5, R22 ;  /* 0x0000001600057202 */ /* 0x000fe20000000f00 */
[----:B------:R-:W-:Y:S01]  /*139c0*/  IMAD.MOV.U32 R6, RZ, RZ, R21 ;  /* 0x000000ffff067224 */ /* 0x000fe200078e0015 */
[----:B------:R-:W-:Y:S01]  /*139d0*/  MOV R7, R20 ;  /* 0x0000001400077202 */ /* 0x000fe20000000f00 */
[----:B------:R-:W-:Y:S04]  /*139e0*/  STL [R1+0x22a8], R3 ;  /* 0x0022a80301007387 */ /* 0x000fe80000100800 */
[----:B------:R-:W-:Y:S04]  /*139f0*/  STL [R1+0x22c4], R4 ;  /* 0x0022c40401007387 */ /* 0x000fe80000100800 */
[----:B------:R-:W-:Y:S04]  /*13a00*/  STL [R1+0x22c0], R5 ;  /* 0x0022c00501007387 */ /* 0x000fe80000100800 */
[----:B------:R-:W-:Y:S04]  /*13a10*/  STL [R1+0x22bc], R6 ;  /* 0x0022bc0601007387 */ /* 0x000fe80000100800 */
[----:B------:R-:W-:Y:S01]  /*13a20*/  STL [R1+0x22b8], R7 ;  /* 0x0022b80701007387 */ /* 0x000fe20000100800 */
[C---:B----4-:R-:W-:Y:S03]  /*13a30*/  HMMA.16816.F32.BF16 R8, R24.reuse, R12, R8 ;  /* 0x0000000c1808723c */ /* 0x050fe60000041808 */
[----:B------:R-:W2:Y:S04]  /*13a40*/  LDL.LU R12, [R1+0xf0] ;  /* 0x0000f000010c7983 */ /* 0x000ea80000300800 */
[----:B------:R-:W2:Y:S04]  /*13a50*/  LDL.LU R13, [R1+0xf4] ;  /* 0x0000f400010d7983 */ /* 0x000ea80000300800 */
[----:B0-----:R-:W3:Y:S04]  /*13a60*/  LDL.LU R16, [R1+0x130] ;  /* 0x0001300001107983 */ /* 0x001ee80000300800 */
[----:B------:R-:W3:Y:S04]  /*13a70*/  LDL.LU R17, [R1+0x134] ;  /* 0x0001340001117983 */ /* 0x000ee80000300800 */
[----:B--2---:R0:W-:Y:S04]  /*13a80*/  STL.64 [R1+0x2308], R12 ;  /* 0x0023080c01007387 */ /* 0x0041e80000100a00 */
[----:B0-----:R-:W2:Y:S04]  /*13a90*/  LDL.LU R12, [R1+0x100] ;  /* 0x00010000010c7983 */ /* 0x001ea80000300800 */
[----:B------:R-:W2:Y:S04]  /*13aa0*/  LDL.LU R13, [R1+0x104] ;  /* 0x00010400010d7983 */ /* 0x000ea80000300800 */
[----:B------:R-:W4:Y:S04]  /*13ab0*/  LDL.LU R4, [R1+0x110] ;  /* 0x0001100001047983 */ /* 0x000f280000300800 */
[----:B------:R-:W4:Y:S04]  /*13ac0*/  LDL.LU R5, [R1+0x114] ;  /* 0x0001140001057983 */ /* 0x000f280000300800 */
[----:B----4-:R0:W-:Y:S04]  /*13ad0*/  STL.64 [R1+0x2318], R4 ;  /* 0x0023180401007387 */ /* 0x0101e80000100a00 */
[----:B0-----:R-:W4:Y:S04]  /*13ae0*/  LDL.LU R4, [R1+0x120] ;  /* 0x0001200001047983 */ /* 0x001f280000300800 */
[----:B------:R-:W4:Y:S01]  /*13af0*/  LDL.LU R5, [R1+0x124] ;  /* 0x0001240001057983 */ /* 0x000f220000300800 */
[----:B------:R-:W-:Y:S01]  /*13b00*/  MOV R23, R8 ;  /* 0x0000000800177202 */ /* 0x000fe20000000f00 */
[----:B------:R-:W-:Y:S01]  /*13b10*/  IMAD.MOV.U32 R22, RZ, RZ, R9 ;  /* 0x000000ffff167224 */ /* 0x000fe200078e0009 */
[----:B------:R-:W-:Y:S01]  /*13b20*/  MOV R21, R10 ;  /* 0x0000000a00157202 */ /* 0x000fe20000000f00 */
[----:B------:R-:W-:Y:S01]  /*13b30*/  IMAD.MOV.U32 R20, RZ, RZ, R11 ;  /* 0x000000ffff147224 */ /* 0x000fe200078e000b */
[----:B----4-:R0:W-:Y:S04]  /*13b40*/  STL.64 [R1+0x2320], R4 ;  /* 0x0023200401007387 */ /* 0x0101e80000100a00 */
[----:B0-----:R-:W3:Y:S04]  /*13b50*/  LDL.LU R4, [R1+0x220] ;  /* 0x0002200001047983 */ /* 0x001ee80000300800 */
[----:B------:R-:W3:Y:S04]  /*13b60*/  LDL.LU R5, [R1+0x224] ;  /* 0x0002240001057983 */ /* 0x000ee80000300800 */
[----:B------:R-:W3:Y:S04]  /*13b70*/  LDL.LU R6, [R1+0x228] ;  /* 0x0002280001067983 */ /* 0x000ee80000300800 */
[----:B------:R-:W3:Y:S04]  /*13b80*/  LDL.LU R7, [R1+0x22c] ;  /* 0x00022c0001077983 */ /* 0x000ee80000300800 */
[----:B--2---:R0:W-:Y:S04]  /*13b90*/  STL.64 [R1+0x2310], R12 ;  /* 0x0023100c01007387 */ /* 0x0041e80000100a00 */
[----:B0-----:R-:W2:Y:S04]  /*13ba0*/  LDL.LU R12, [R1+0x1f0] ;  /* 0x0001f000010c7983 */ /* 0x001ea80000300800 */
[----:B------:R-:W2:Y:S04]  /*13bb0*/  LDL.LU R13, [R1+0x1f4] ;  /* 0x0001f400010d7983 */ /* 0x000ea80000300800 */
[----:B------:R-:W2:Y:S04]  /*13bc0*/  LDL.LU R14, [R1+0x1f8] ;  /* 0x0001f800010e7983 */ /* 0x000ea80000300800 */
[----:B------:R-:W2:Y:S04]  /*13bd0*/  LDL.LU R15, [R1+0x1fc] ;  /* 0x0001fc00010f7983 */ /* 0x000ea80000300800 */
[----:B------:R-:W4:Y:S04]  /*13be0*/  LDL.LU R8, [R1+0x1c0] ;  /* 0x0001c00001087983 */ /* 0x000f280000300800 */
[----:B------:R-:W4:Y:S04]  /*13bf0*/  LDL.LU R9, [R1+0x1c4] ;  /* 0x0001c40001097983 */ /* 0x000f280000300800 */
[----:B------:R-:W5:Y:S04]  /*13c00*/  LDL.LU R10, [R1+0x1c8] ;  /* 0x0001c800010a7983 */ /* 0x000f680000300800 */
[----:B------:R-:W5:Y:S01]  /*13c10*/  LDL.LU R11, [R1+0x1cc] ;  /* 0x0001cc00010b7983 */ /* 0x000f620000300800 */
[----:B---3--:R-:W-:-:S15]  /*13c20*/  HMMA.16816.F32.BF16 R4, R24, R16, R4 ;  /* 0x000000101804723c */ /* 0x008fde0000041804 */
[----:B------:R-:W-:-:S04]  /*13c30*/  NOP ;  /* 0x0000000000007918 */ /* 0x000fc80000000000 */
[----:B------:R-:W-:Y:S01]  /*13c40*/  MOV R29, R6 ;  /* 0x00000006001d7202 */ /* 0x000fe20000000f00 */
[----:B------:R-:W-:Y:S01]  /*13c50*/  IMAD.MOV.U32 R19, RZ, RZ, R5 ;  /* 0x000000ffff137224 */ /* 0x000fe200078e0005 */
[----:B------:R-:W-:Y:S01]  /*13c60*/  MOV R18, R4 ;  /* 0x0000000400127202 */ /* 0x000fe20000000f00 */
[----:B-----5:R-:W-:Y:S04]  /*13c70*/  STL.64 [R1+0x2300], R10 ;  /* 0x0023000a01007387 */ /* 0x020fe80000100a00 */
[----:B----4-:R0:W-:Y:S04]  /*13c80*/  STL.64 [R1+0x22f8], R8 ;  /* 0x0022f80801007387 */ /* 0x0101e80000100a00 */
[----:B0-----:R-:W3:Y:S04]  /*13c90*/  LDL.LU R8, [R1+0x1d0] ;  /* 0x0001d00001087983 */ /* 0x001ee80000300800 */
[----:B------:R-:W3:Y:S04]  /*13ca0*/  LDL.LU R9, [R1+0x1d4] ;  /* 0x0001d40001097983 */ /* 0x000ee80000300800 */
[----:B------:R-:W3:Y:S04]  /*13cb0*/  LDL.LU R10, [R1+0x1d8] ;  /* 0x0001d800010a7983 */ /* 0x000ee80000300800 */
[----:B------:R-:W3:Y:S04]  /*13cc0*/  LDL.LU R11, [R1+0x1dc] ;  /* 0x0001dc00010b7983 */ /* 0x000ee80000300800 */
[----:B------:R0:W-:Y:S04]  /*13cd0*/  STL [R1+0x22d4], R20 ;  /* 0x0022d41401007387 */ /* 0x0001e80000100800 */
[----:B------:R1:W-:Y:S04]  /*13ce0*/  STL [R1+0x22d0], R21 ;  /* 0x0022d01501007387 */ /* 0x0003e80000100800 */
[----:B------:R4:W-:Y:S04]  /*13cf0*/  STL [R1+0x22cc], R22 ;  /* 0x0022cc1601007387 */ /* 0x0009e80000100800 */
[----:B------:R5:W-:Y:S04]  /*13d00*/  STL [R1+0x22c8], R23 ;  /* 0x0022c81701007387 */ /* 0x000be80000100800 */
[----:B0-----:R-:W2:Y:S04]  /*13d10*/  LDL.LU R20, [R1+0x1e0] ;  /* 0x0001e00001147983 */ /* 0x001ea80000300800 */
[----:B-1----:R-:W2:Y:S04]  /*13d20*/  LDL.LU R21, [R1+0x1e4] ;  /* 0x0001e40001157983 */ /* 0x002ea80000300800 */
[----:B----4-:R-:W4:Y:S04]  /*13d30*/  LDL.LU R22, [R1+0x1e8] ;  /* 0x0001e80001167983 */ /* 0x010f280000300800 */
[----:B-----5:R-:W4:Y:S04]  /*13d40*/  LDL.LU R23, [R1+0x1ec] ;  /* 0x0001ec0001177983 */ /* 0x020f280000300800 */
[----:B------:R-:W5:Y:S04]  /*13d50*/  LDL.LU.64 R4, [R1+0x2320] ;  /* 0x0023200001047983 */ /* 0x000f680000300a00 */
[----:B------:R-:W-:Y:S04]  /*13d60*/  STL [R1+0x22e0], R29 ;  /* 0x0022e01d01007387 */ /* 0x000fe80000100800 */
[----:B------:R-:W-:Y:S04]  /*13d70*/  STL [R1+0x22dc], R19 ;  /* 0x0022dc1301007387 */ /* 0x000fe80000100800 */
[----:B------:R0:W-:Y:S04]  /*13d80*/  STL [R1+0x22d8], R18 ;  /* 0x0022d81201007387 */ /* 0x0001e80000100800 */
[----:B------:R-:W5:Y:S04]  /*13d90*/  LDL.LU R16, [R1+0x210] ;  /* 0x0002100001107983 */ /* 0x000f680000300800 */
[----:B------:R-:W5:Y:S04]  /*13da0*/  LDL.LU R17, [R1+0x214] ;  /* 0x0002140001117983 */ /* 0x000f680000300800 */
[----:B0-----:R-:W5:Y:S04]  /*13db0*/  LDL.LU R18, [R1+0x218] ;  /* 0x0002180001127983 */ /* 0x001f680000300800 */
[----:B------:R-:W5:Y:S01]  /*13dc0*/  LDL.LU R19, [R1+0x21c] ;  /* 0x00021c0001137983 */ /* 0x000f620000300800 */
[----:B------:R-:W-:-:S02]  /*13dd0*/  IMAD.MOV.U32 R0, RZ, RZ, R7 ;  /* 0x000000ffff007224 */ /* 0x000fc400078e0007 */
[----:B-----5:R-:W-:-:S15]  /*13de0*/  HMMA.16816.F32.BF16 R4, R24, R4, R16 ;  /* 0x000000041804723c */ /* 0x020fde0000041810 */
[----:B------:R-:W-:-:S04]  /*13df0*/  NOP ;  /* 0x0000000000007918 */ /* 0x000fc80000000000 */
[----:B------:R-:W-:Y:S01]  /*13e00*/  MOV R16, R4 ;  /* 0x0000000400107202 */ /* 0x000fe20000000f00 */
[----:B------:R-:W-:Y:S02]  /*13e10*/  IMAD.MOV.U32 R28, RZ, RZ, R5 ;  /* 0x000000ffff1c7224 */ /* 0x000fe400078e0005 */
[----:B------:R-:W2:Y:S01]  /*13e20*/  LDL.LU.64 R4, [R1+0x2318] ;  /* 0x0023180001047983 */ /* 0x000ea20000300a00 */
[----:B------:R-:W-:Y:S01]  /*13e30*/  MOV R3, R6 ;  /* 0x0000000600037202 */ /* 0x000fe20000000f00 */
[----:B--2---:R-:W-:-:S15]  /*13e40*/  HMMA.16816.F32.BF16 R12, R24, R4, R12 ;  /* 0x00000004180c723c */ /* 0x004fde000004180c */
[----:B------:R-:W-:-:S04]  /*13e50*/  NOP ;  /* 0x0000000000007918 */ /* 0x000fc80000000000 */
[----:B------:R-:W-:Y:S01]  /*13e60*/  MOV R5, R12 ;  /* 0x0000000c00057202 */ /* 0x000fe20000000f00 */
[----:B------:R-:W-:Y:S02]  /*13e70*/  IMAD.MOV.U32 R6, RZ, RZ, R13 ;  /* 0x000000ffff067224 */ /* 0x000fe400078e000d */
[----:B------:R-:W4:Y:S01]  /*13e80*/  LDL.LU.64 R12, [R1+0x2310] ;  /* 0x00231000010c7983 */ /* 0x000f220000300a00 */
[----:B------:R-:W-:Y:S01]  /*13e90*/  IMAD.MOV.U32 R2, RZ, RZ, R7 ;  /* 0x000000ffff027224 */ /* 0x000fe200078e0007 */
[----:B------:R-:W-:Y:S01]  /*13ea0*/  MOV R7, R14 ;  /* 0x0000000e00077202 */ /* 0x000fe20000000f00 */
[----:B------:R-:W-:Y:S02]  /*13eb0*/  IMAD.MOV.U32 R17, RZ, RZ, R15 ;  /* 0x000000ffff117224 */ /* 0x000fe400078e000f */
[----:B----4-:R-:W-:-:S15]  /*13ec0*/  HMMA.16816.F32.BF16 R12, R24, R12, R20 ;  /* 0x0000000c180c723c */ /* 0x010fde0000041814 */
[----:B------:R-:W-:-:S04]  /*13ed0*/  NOP ;  /* 0x0000000000007918 */ /* 0x000fc80000000000 */
[----:B------:R-:W-:Y:S01]  /*13ee0*/  MOV R21, R12 ;  /* 0x0000000c00157202 */ /* 0x000fe20000000f00 */
[----:B------:R-:W-:Y:S02]  /*13ef0*/  IMAD.MOV.U32 R22, RZ, RZ, R13 ;  /* 0x000000ffff167224 */ /* 0x000fe400078e000d */
[----:B------:R-:W3:Y:S01]  /*13f00*/  LDL.LU.64 R12, [R1+0x2308] ;  /* 0x00230800010c7983 */ /* 0x000ee20000300a00 */
[----:B------:R-:W-:Y:S01]  /*13f10*/  MOV R23, R14 ;  /* 0x0000000e00177202 */ /* 0x000fe20000000f00 */
[----:B------:R-:W-:Y:S02]  /*13f20*/  IMAD.MOV.U32 R4, RZ, RZ, R15 ;  /* 0x000000ffff047224 */ /* 0x000fe400078e000f */
[----:B---3--:R-:W-:Y:S01]  /*13f30*/  HMMA.16816.F32.BF16 R12, R24, R12, R8 ;  /* 0x0000000c180c723c */ /* 0x008fe20000041808 */
[----:B------:R-:W2:Y:S04]  /*13f40*/  LDL.LU.64 R10, [R1+0x2300] ;  /* 0x00230000010a7983 */ /* 0x000ea80000300a00 */
[----:B------:R-:W2:-:S14]  /*13f50*/  LDL.LU.64 R8, [R1+0x22f8] ;  /* 0x0022f80001087983 */ /* 0x000e9c0000300a00 */
[----:B------:R-:W-:Y:S01]  /*13f60*/  MOV R29, R12 ;  /* 0x0000000c001d7202 */ /* 0x000fe20000000f00 */
[----:B------:R-:W-:Y:S02]  /*13f70*/  IMAD.MOV.U32 R19, RZ, RZ, R13 ;  /* 0x000000ffff137224 */ /* 0x000fe400078e000d */
[----:B------:R-:W2:Y:S01]  /*13f80*/  LDL.LU.64 R12, [R1+0x22f0] ;  /* 0x0022f000010c7983 */ /* 0x000ea20000300a00 */
[----:B------:R-:W-:Y:S01]  /*13f90*/  MOV R18, R14 ;  /* 0x0000000e00127202 */ /* 0x000fe20000000f00 */
[----:B------:R-:W-:Y:S02]  /*13fa0*/  IMAD.MOV.U32 R20, RZ, RZ, R15 ;  /* 0x000000ffff147224 */ /* 0x000fe400078e000f */
[----:B--2---:R-:W-:Y:S01]  /*13fb0*/  HMMA.16816.F32.BF16 R12, R24, R12, R8 ;  /* 0x0000000c180c723c */ /* 0x004fe20000041808 */
[----:B------:R-:W2:-:S15]  /*13fc0*/  LDL.LU.64 R8, [R1+0x22e8] ;  /* 0x0022e80001087983 */ /* 0x000e9e0000300a00 */
[----:B------:R-:W-:-:S03]  /*13fd0*/  NOP ;  /* 0x0000000000007918 */ /* 0x000fc60000000000 */
[----:B------:R-:W-:Y:S04]  /*13fe0*/  STL.64 [R1+0x2158], R14 ;  /* 0x0021580e01007387 */ /* 0x000fe80000100a00 */
[----:B------:R0:W-:Y:S04]  /*13ff0*/  STL.64 [R1+0x2150], R12 ;  /* 0x0021500c01007387 */ /* 0x0001e80000100a00 */
[----:B0-----:R-:W2:Y:S04]  /*14000*/  LDL.LU R12, [R1+0x1b0] ;  /* 0x0001b000010c7983 */ /* 0x001ea80000300800 */
[----:B------:R-:W2:Y:S04]  /*14010*/  LDL.LU R13, [R1+0x1b4] ;  /* 0x0001b400010d7983 */ /* 0x000ea80000300800 */
[----:B------:R-:W2:Y:S04]  /*14020*/  LDL.LU R14, [R1+0x1b8] ;  /* 0x0001b800010e7983 */ /* 0x000ea80000300800 */
[----:B------:R-:W2:Y:S02]  /*14030*/  LDL.LU R15, [R1+0x1bc] ;  /* 0x0001bc00010f7983 */ /* 0x000ea40000300800 */
[----:B--2---:R-:W-:Y:S02]  /*14040*/  HMMA.16816.F32.BF16 R8, R24, R8, R12 ;  /* 0x000000081808723c */ /* 0x004fe4000004180c */
[----:B------:R-:W2:Y:S04]  /*14050*/  LDL.LU R14, [R1+0xf8] ;  /* 0x0000f800010e7983 */ /* 0x000ea80000300800 */
[----:B------:R-:W2:Y:S04]  /*14060*/  LDL.LU R15, [R1+0xfc] ;  /* 0x0000fc00010f7983 */ /* 0x000ea80000300800 */
[----:B--2---:R-:W-:Y:S09]  /*14070*/  STL.64 [R1+0x2168], R14 ;  /* 0x0021680e01007387 */ /* 0x004ff20000100a00 */
[----:B------:R0:W-:Y:S04]  /*14080*/  STL.64 [R1+0x2148], R10 ;  /* 0x0021480a01007387 */ /* 0x0001e80000100a00 */
[----:B------:R1:W-:Y:S04]  /*14090*/  STL.64 [R1+0x2140], R8 ;  /* 0x0021400801007387 */ /* 0x0003e80000100a00 */
[----:B0-----:R-:W2:Y:S04]  /*140a0*/  LDL.LU R10, [R1+0xe8] ;  /* 0x0000e800010a7983 */ /* 0x001ea80000300800 */
[----:B------:R-:W2:Y:S04]  /*140b0*/  LDL.LU R11, [R1+0xec] ;  /* 0x0000ec00010b7983 */ /* 0x000ea80000300800 */
[----:B------:R-:W3:Y:S04]  /*140c0*/  LDL.LU R14, [R1+0x108] ;  /* 0x00010800010e7983 */ /* 0x000ee80000300800 */
[----:B------:R-:W3:Y:S01]  /*140d0*/  LDL.LU R15, [R1+0x10c] ;  /* 0x00010c00010f7983 */ /* 0x000ee20000300800 */
[----:B-1----:R-:W-:Y:S01]  /*140e0*/  MOV R8, R29 ;  /* 0x0000001d00087202 */ /* 0x002fe20000000f00 */
[----:B------:R-:W-:-:S02]  /*140f0*/  IMAD.MOV.U32 R9, RZ, RZ, R19 ;  /* 0x000000ffff097224 */ /* 0x000fc400078e0013 */
[----:B---3--:R-:W-:Y:S04]  /*14100*/  STL.64 [R1+0x2180], R14 ;  /* 0x0021800e01007387 */ /* 0x008fe80000100a00 */
[----:B--2---:R0:W-:Y:S04]  /*14110*/  STL.64 [R1+0x2160], R10 ;  /* 0x0021600a01007387 */ /* 0x0041e80000100a00 */
[----:B------:R-:W2:Y:S04]  /*14120*/  LDL.LU R29, [R1+0x22e0] ;  /* 0x0022e000011d7983 */ /* 0x000ea80000300800 */
[----:B------:R-:W3:Y:S01]  /*14130*/  LDL.LU R19, [R1+0x22dc] ;  /* 0x0022dc0001137983 */ /* 0x000ee20000300800 */
[----:B0-----:R-:W-:Y:S01]  /*14140*/  MOV R10, R18 ;  /* 0x00000012000a7202 */ /* 0x001fe20000000f00 */
[----:B------:R-:W-:-:S02]  /*14150*/  IMAD.MOV.U32 R11, RZ, RZ, R20 ;  /* 0x000000ffff0b7224 */ /* 0x000fc400078e0014 */
[----:B------:R-:W4:Y:S04]  /*14160*/  LDL.LU R18, [R1+0x22d8] ;  /* 0x0022d80001127983 */ /* 0x000f280000300800 */
[----:B------:R-:W5:Y:S04]  /*14170*/  LDL.LU R20, [R1+0x22d4] ;  /* 0x0022d40001147983 */ /* 0x000f680000300800 */
[----:B------:R-:W2:Y:S04]  /*14180*/  LDL.LU R14, [R1+0x118] ;  /* 0x00011800010e7983 */ /* 0x000ea80000300800 */
[----:B------:R-:W2:Y:S04]  /*14190*/  LDL.LU R15, [R1+0x11c] ;  /* 0x00011c00010f7983 */ /* 0x000ea80000300800 */
[----:B--2---:R-:W-:Y:S04]  /*141a0*/  STL.64 [R1+0x2198], R14 ;  /* 0x0021980e01007387 */ /* 0x004fe80000100a00 */
[----:B------:R0:W-:Y:S04]  /*141b0*/  STL.64 [R1+0x2178], R10 ;  /* 0x0021780a01007387 */ /* 0x0001e80000100a00 */
[----:B------:R1:W-:Y:S01]  /*141c0*/  STL.64 [R1+0x2170], R8 ;  /* 0x0021700801007387 */ /* 0x0003e20000100a00 */
[----:B0-----:R-:W-:Y:S01]  /*141d0*/  MOV R10, R23 ;  /* 0x00000017000a7202 */ /* 0x001fe20000000f00 */
[----:B------:R-:W-:Y:S01]  /*141e0*/  IMAD.MOV.U32 R11, RZ, RZ, R4 ;  /* 0x000000ffff0b7224 */ /* 0x000fe200078e0004 */
[----:B-1----:R-:W-:Y:S01]  /*141f0*/  MOV R8, R21 ;  /* 0x0000001500087202 */ /* 0x002fe20000000f00 */
[----:B------:R-:W-:Y:S01]  /*14200*/  IMAD.MOV.U32 R9, RZ, RZ, R22 ;  /* 0x000000ffff097224 */ /* 0x000fe200078e0016 */
[----:B------:R-:W2:Y:S04]  /*14210*/  LDL.LU R21, [R1+0x22d0] ;  /* 0x0022d00001157983 */ /* 0x000ea80000300800 */
[----:B------:R-:W2:Y:S04]  /*14220*/  LDL.LU R22, [R1+0x22cc] ;  /* 0x0022cc0001167983 */ /* 0x000ea80000300800 */
[----:B------:R-:W2:Y:S04]  /*14230*/  LDL.LU R23, [R1+0x22c8] ;  /* 0x0022c80001177983 */ /* 0x000ea80000300800 */
[----:B------:R-:W2:Y:S04]  /*14240*/  LDL.LU R4, [R1+0x22c4] ;  /* 0x0022c40001047983 */ /* 0x000ea80000300800 */
        /* <DEDUP_REMOVED lines=34> */
[----:B0-----:R-:W-:Y:S01]  /*14470*/  MOV R10, R29 ;  /* 0x0000001d000a7202 */ /* 0x001fe20000000f00 */
[----:B------:R-:W-:Y:S01]  /*14480*/  IMAD.MOV.U32 R11, RZ, RZ, R0 ;  /* 0x000000ffff0b7224 */ /* 0x000fe200078e0000 */
[----:B----4-:R-:W-:Y:S01]  /*14490*/  MOV R8, R18 ;  /* 0x0000001200087202 */ /* 0x010fe20000000f00 */
[----:B---3--:R-:W-:Y:S01]  /*144a0*/  IMAD.MOV.U32 R9, RZ, RZ, R19 ;  /* 0x000000ffff097224 */ /* 0x008fe200078e0013 */
[----:B------:R-:W2:Y:S04]  /*144b0*/  LDL.LU R18, [R1+0x22a0] ;  /* 0x0022a00001127983 */ /* 0x000ea80000300800 */
[----:B------:R-:W3:Y:S04]  /*144c0*/  LDL.LU R19, [R1+0x229c] ;  /* 0x00229c0001137983 */ /* 0x000ee80000300800 */
[----:B------:R-:W4:Y:S04]  /*144d0*/  LDL.LU R29, [R1+0x2298] ;  /* 0x00229800011d7983 */ /* 0x000f280000300800 */
[----:B------:R-:W2:Y:S04]  /*144e0*/  LDL.LU R0, [R1+0x2294] ;  /* 0x0022940001007983 */ /* 0x000ea80000300800 */
[----:B------:R-:W2:Y:S04]  /*144f0*/  LDL.LU R14, [R1+0x168] ;  /* 0x00016800010e7983 */ /* 0x000ea80000300800 */
[----:B------:R-:W2:Y:S04]  /*14500*/  LDL.LU R15, [R1+0x16c] ;  /* 0x00016c00010f7983 */ /* 0x000ea80000300800 */
[----:B--2---:R0:W-:Y:S04]  /*14510*/  STL.64 [R1+0x2210], R14 ;  /* 0x0022100e01007387 */ /* 0x0041e80000100a00 */
[----:B------:R1:W-:Y:S04]  /*14520*/  STL.64 [R1+0x21d8], R10 ;  /* 0x0021d80a01007387 */ /* 0x0003e80000100a00 */
[----:B------:R2:W-:Y:S04]  /*14530*/  STL.64 [R1+0x21d0], R8 ;  /* 0x0021d00801007387 */ /* 0x0005e80000100a00 */
[----:B0-----:R-:W3:Y:S04]  /*14540*/  LDL.LU R14, [R1+0x178] ;  /* 0x00017800010e7983 */ /* 0x001ee80000300800 */
[----:B------:R-:W3:Y:S01]  /*14550*/  LDL.LU R15, [R1+0x17c] ;  /* 0x00017c00010f7983 */ /* 0x000ee20000300800 */
[----:B-1----:R-:W-:Y:S01]  /*14560*/  MOV R10, R21 ;  /* 0x00000015000a7202 */ /* 0x002fe20000000f00 */
[----:B-----5:R-:W-:Y:S01]  /*14570*/  IMAD.MOV.U32 R11, RZ, RZ, R20 ;  /* 0x000000ffff0b7224 */ /* 0x020fe200078e0014 */
[----:B--2---:R-:W-:Y:S01]  /*14580*/  MOV R8, R23 ;  /* 0x0000001700087202 */ /* 0x004fe20000000f00 */
[----:B------:R-:W-:Y:S01]  /*14590*/  IMAD.MOV.U32 R9, RZ, RZ, R22 ;  /* 0x000000ffff097224 */ /* 0x000fe200078e0016 */
[----:B---3--:R0:W-:Y:S04]  /*145a0*/  STL.64 [R1+0x2228], R14 ;  /* 0x0022280e01007387 */ /* 0x0081e80000100a00 */
[----:B------:R1:W-:Y:S04]  /*145b0*/  STL.64 [R1+0x21f0], R10 ;  /* 0x0021f00a01007387 */ /* 0x0003e80000100a00 */
[----:B------:R-:W-:Y:S04]  /*145c0*/  STL.64 [R1+0x21e8], R8 ;  /* 0x0021e80801007387 */ /* 0x000fe80000100a00 */
[----:B0-----:R-:W2:Y:S04]  /*145d0*/  LDL.LU R14, [R1+0x298] ;  /* 0x00029800010e7983 */ /* 0x001ea80000300800 */
[----:B------:R-:W2:Y:S04]  /*145e0*/  LDL.LU R15, [R1+0x29c] ;  /* 0x00029c00010f7983 */ /* 0x000ea80000300800 */
[----:B--2---:R-:W-:Y:S04]  /*145f0*/  STL.64 [R1+0x2250], R14 ;  /* 0x0022500e01007387 */ /* 0x004fe80000100a00 */
[----:B------:R-:W2:Y:S04]  /*14600*/  LDL.LU R20, [R1+0x270] ;  /* 0x0002700001147983 */ /* 0x000ea80000300800 */
[----:B------:R-:W2:Y:S01]  /*14610*/  LDL.LU R21, [R1+0x274] ;  /* 0x0002740001157983 */ /* 0x000ea20000300800 */
[----:B-1----:R-:W-:Y:S01]  /*14620*/  IMAD.MOV.U32 R11, RZ, RZ, R4 ;  /* 0x000000ffff0b7224 */ /* 0x002fe200078e0004 */
[----:B------:R-:W-:-:S02]  /*14630*/  MOV R10, R5 ;  /* 0x00000005000a7202 */ /* 0x000fc40000000f00 */
[----:B--2---:R0:W-:Y:S04]  /*14640*/  STL.64 [R1+0x2258], R20 ;  /* 0x0022581401007387 */ /* 0x0041e80000100a00 */
[----:B0-----:R-:W2:Y:S04]  /*14650*/  LDL.LU R20, [R1+0x200] ;  /* 0x0002000001147983 */ /* 0x001ea80000300800 */
[----:B------:R-:W2:Y:S01]  /*14660*/  LDL.LU R21, [R1+0x204] ;  /* 0x0002040001157983 */ /* 0x000ea20000300800 */
[----:B------:R-:W-:Y:S01]  /*14670*/  IMAD.MOV.U32 R9, RZ, RZ, R6 ;  /* 0x000000ffff097224 */ /* 0x000fe200078e0006 */
[----:B------:R-:W-:-:S02]  /*14680*/  MOV R8, R7 ;  /* 0x0000000700087202 */ /* 0x000fc40000000f00 */
[----:B------:R-:W3:Y:S04]  /*14690*/  LDL.LU R4, [R1+0x1a0] ;  /* 0x0001a00001047983 */ /* 0x000ee80000300800 */
        /* <DEDUP_REMOVED lines=8> */
[----:B------:R-:W5:Y:S04]  /*14720*/  LDL.LU R12, [R1+0xa0] ;  /* 0x0000a000010c7983 */ /* 0x000f680000300800 */
[----:B------:R-:W5:Y:S04]  /*14730*/  LDL.LU R13, [R1+0xa4] ;  /* 0x0000a400010d7983 */ /* 0x000f680000300800 */
[----:B------:R-:W2:Y:S04]  /*14740*/  LDL.LU R14, [R1+0xa8] ;  /* 0x0000a800010e7983 */ /* 0x000ea80000300800 */
[----:B------:R-:W2:Y:S04]  /*14750*/  LDL.LU R15, [R1+0xac] ;  /* 0x0000ac00010f7983 */ /* 0x000ea80000300800 */
[----:B--2---:R-:W-:Y:S04]  /*14760*/  STL.64 [R1+0x2268], R14 ;  /* 0x0022680e01007387 */ /* 0x004fe80000100a00 */
[----:B-----5:R0:W-:Y:S04]  /*14770*/  STL.64 [R1+0x2260], R12 ;  /* 0x0022600c01007387 */ /* 0x0201e80000100a00 */
[----:B0-----:R-:W2:Y:S04]  /*14780*/  LDL.LU R12, [R1+0x180] ;  /* 0x00018000010c7983 */ /* 0x001ea80000300800 */
[----:B------:R-:W2:Y:S04]  /*14790*/  LDL.LU R13, [R1+0x184] ;  /* 0x00018400010d7983 */ /* 0x000ea80000300800 */
[----:B------:R-:W2:Y:S04]  /*147a0*/  LDL.LU R14, [R1+0x188] ;  /* 0x00018800010e7983 */ /* 0x000ea80000300800 */
[----:B------:R-:W2:Y:S04]  /*147b0*/  LDL.LU R15, [R1+0x18c] ;  /* 0x00018c00010f7983 */ /* 0x000ea80000300800 */
[----:B------:R0:W-:Y:S04]  /*147c0*/  STL.64 [R1+0x2208], R10 ;  /* 0x0022080a01007387 */ /* 0x0001e80000100a00 */
[----:B------:R1:W-:Y:S01]  /*147d0*/  STL.64 [R1+0x2200], R8 ;  /* 0x0022000801007387 */ /* 0x0003e20000100a00 */
[----:B0-----:R-:W-:Y:S01]  /*147e0*/  MOV R10, R16 ;  /* 0x00000010000a7202 */ /* 0x001fe20000000f00 */
[----:B------:R-:W-:Y:S01]  /*147f0*/  IMAD.MOV.U32 R11, RZ, RZ, R17 ;  /* 0x000000ffff0b7224 */ /* 0x000fe200078e0011 */
[----:B-1----:R-:W-:Y:S01]  /*14800*/  MOV R8, R3 ;  /* 0x0000000300087202 */ /* 0x002fe20000000f00 */
[----:B------:R-:W-:Y:S01]  /*14810*/  IMAD.MOV.U32 R9, RZ, RZ, R28 ;  /* 0x000000ffff097224 */ /* 0x000fe200078e001c */
[----:B------:R-:W5:Y:S04]  /*14820*/  LDL.LU R3, [R1+0x2290] ;  /* 0x0022900001037983 */ /* 0x000f680000300800 */
[----:B------:R-:W2:Y:S04]  /*14830*/  LDL.LU R28, [R1+0x228c] ;  /* 0x00228c00011c7983 */ /* 0x000ea80000300800 */
[----:B------:R-:W3:Y:S04]  /*14840*/  LDL.LU R16, [R1+0x2288] ;  /* 0x0022880001107983 */ /* 0x000ee80000300800 */
[----:B------:R-:W3:Y:S04]  /*14850*/  LDL.LU R17, [R1+0x2284] ;  /* 0x0022840001117983 */ /* 0x000ee80000300800 */
[----:B------:R0:W-:Y:S04]  /*14860*/  STL.64 [R1+0x2220], R10 ;  /* 0x0022200a01007387 */ /* 0x0001e80000100a00 */
[----:B------:R4:W-:Y:S01]  /*14870*/  STL.64 [R1+0x2218], R8 ;  /* 0x0022180801007387 */ /* 0x0009e20000100a00 */
[----:B0-----:R-:W-:Y:S01]  /*14880*/  MOV R10, R18 ;  /* 0x00000012000a7202 */ /* 0x001fe20000000f00 */
[----:B------:R-:W-:Y:S01]  /*14890*/  IMAD.MOV.U32 R11, RZ, RZ, R2 ;  /* 0x000000ffff0b7224 */ /* 0x000fe200078e0002 */
[----:B----4-:R-:W-:Y:S01]  /*148a0*/  MOV R8, R29 ;  /* 0x0000001d00087202 */ /* 0x010fe20000000f00 */
[----:B------:R-:W-:Y:S01]  /*148b0*/  IMAD.MOV.U32 R9, RZ, RZ, R19 ;  /* 0x000000ffff097224 */ /* 0x000fe200078e0013 */
[----:B------:R-:W4:Y:S04]  /*148c0*/  LDL.LU R29, [R1+0x2280] ;  /* 0x00228000011d7983 */ /* 0x000f280000300800 */
[----:B------:R-:W-:Y:S04]  /*148d0*/  STL.64 [R1+0x2238], R10 ;  /* 0x0022380a01007387 */ /* 0x000fe80000100a00 */
[----:B------:R0:W-:Y:S04]  /*148e0*/  STL.64 [R1+0x2230], R8 ;  /* 0x0022300801007387 */ /* 0x0001e80000100a00 */
[----:B0-----:R-:W2:Y:S04]  /*148f0*/  LDL.LU R8, [R1+0x90] ;  /* 0x0000900001087983 */ /* 0x001ea80000300800 */
[----:B------:R-:W2:Y:S04]  /*14900*/  LDL.LU R9, [R1+0x94] ;  /* 0x0000940001097983 */ /* 0x000ea80000300800 */
[----:B------:R-:W2:Y:S04]  /*14910*/  LDL.LU R10, [R1+0x98] ;  /* 0x00009800010a7983 */ /* 0x000ea80000300800 */
[----:B------:R-:W2:Y:S01]  /*14920*/  LDL.LU R11, [R1+0x9c] ;  /* 0x00009c00010b7983 */ /* 0x000ea20000300800 */
[----:B---3--:R-:W-:Y:S03]  /*14930*/  HMMA.16816.F32.BF16 R16, R24, R16, R4 ;  /* 0x000000101810723c */ /* 0x008fe60000041804 */
[----:B------:R-:W3:-:S15]  /*14940*/  LDL.LU.64 R4, [R1+0x2278] ;  /* 0x0022780001047983 */ /* 0x000ede0000300a00 */
[----:B------:R-:W-:Y:S01]  /*14950*/  NOP ;  /* 0x0000000000007918 */ /* 0x000fe20000000000 */
[----:B------:R0:W-:Y:S04]  /*14960*/  STL.64 [R1+0x2138], R18 ;  /* 0x0021381201007387 */ /* 0x0001e80000100a00 */
[----:B------:R-:W-:Y:S04]  /*14970*/  STL.64 [R1+0x2130], R16 ;  /* 0x0021301001007387 */ /* 0x000fe80000100a00 */
[----:B0-----:R-:W2:Y:S01]  /*14980*/  LDL.LU R18, [R1+0xd8] ;  /* 0x0000d80001127983 */ /* 0x001ea20000300800 */
[----:B---3--:R-:W-:Y:S03]  /*14990*/  HMMA.16816.F32.BF16 R4, R24, R4, R20 ;  /* 0x000000041804723c */ /* 0x008fe60000041814 */
[----:B------:R-:W3:Y:S01]  /*149a0*/  LDL.LU.64 R20, [R1+0x2270] ;  /* 0x0022700001147983 */ /* 0x000ee20000300a00 */
[----:B----4-:R-:W-:-:S15]  /*149b0*/  MOV R19, R29 ;  /* 0x0000001d00137202 */ /* 0x010fde0000000f00 */
[----:B------:R2:W-:Y:S04]  /*149c0*/  STL.64 [R1+0x2120], R6 ;  /* 0x0021200601007387 */ /* 0x0005e80000100a00 */
[----:B------:R-:W-:Y:S01]  /*149d0*/  STL.64 [R1+0x2118], R4 ;  /* 0x0021180401007387 */ /* 0x000fe20000100a00 */
[----:B--2---:R-:W-:Y:S01]  /*149e0*/  IMAD.MOV.U32 R6, RZ, RZ, R28 ;  /* 0x000000ffff067224 */ /* 0x004fe200078e001c */
[----:B---3--:R-:W-:Y:S02]  /*149f0*/  HMMA.16816.F32.BF16 R20, R24, R20, R12 ;  /* 0x000000141814723c */ /* 0x008fe4000004180c */
[----:B------:R-:W2:Y:S04]  /*14a00*/  LDL.LU.64 R14, [R1+0x2268] ;  /* 0x00226800010e7983 */ /* 0x000ea80000300a00 */
[----:B------:R-:W2:-:S13]  /*14a10*/  LDL.LU.64 R12, [R1+0x2260] ;  /* 0x00226000010c7983 */ /* 0x000e9a0000300a00 */
[----:B------:R-:W-:Y:S01]  /*14a20*/  IMAD.MOV.U32 R29, RZ, RZ, R20 ;  /* 0x000000ffff1d7224 */ /* 0x000fe200078e0014 */
[----:B------:R-:W-:Y:S02]  /*14a30*/  MOV R28, R21 ;  /* 0x00000015001c7202 */ /* 0x000fe40000000f00 */
[----:B------:R-:W2:Y:S01]  /*14a40*/  LDL.LU.64 R20, [R1+0x2258] ;  /* 0x0022580001147983 */ /* 0x000ea20000300a00 */
[----:B-----5:R-:W-:Y:S01]  /*14a50*/  MOV R7, R3 ;  /* 0x0000000300077202 */ /* 0x020fe20000000f00 */
[----:B------:R-:W-:Y:S01]  /*14a60*/  IMAD.MOV.U32 R3, RZ, RZ, R22 ;  /* 0x000000ffff037224 */ /* 0x000fe200078e0016 */
[----:B------:R-:W-:Y:S01]  /*14a70*/  MOV R2, R23 ;  /* 0x0000001700027202 */ /* 0x000fe20000000f00 */
[----:B--2---:R-:W-:Y:S01]  /*14a80*/  HMMA.16816.F32.BF16 R24, R24, R20, R12 ;  /* 0x000000141818723c */ /* 0x004fe2000004180c */
[----:B------:R-:W2:Y:S04]  /*14a90*/  LDL.LU.64 R14, [R1+0x2250] ;  /* 0x00225000010e7983 */ /* 0x000ea80000300a00 */
[----:B------:R-:W2:Y:S04]  /*14aa0*/  LDL.LU.64 R22, [R1+0x2248] ;  /* 0x0022480001167983 */ /* 0x000ea80000300a00 */
[----:B------:R-:W2:Y:S10]  /*14ab0*/  LDL.LU.64 R20, [R1+0x2240] ;  /* 0x0022400001147983 */ /* 0x000eb40000300a00 */
[----:B------:R0:W-:Y:S04]  /*14ac0*/  STL.64 [R1+0x2110], R26 ;  /* 0x0021101a01007387 */ /* 0x0001e80000100a00 */
[----:B------:R-:W-:Y:S04]  /*14ad0*/  STL.64 [R1+0x2108], R24 ;  /* 0x0021081801007387 */ /* 0x000fe80000100a00 */
[----:B0-----:R-:W3:Y:S04]  /*14ae0*/  LDL.LU R26, [R1+0xb8] ;  /* 0x0000b800011a7983 */ /* 0x001ee80000300800 */
[----:B------:R-:W3:Y:S01]  /*14af0*/  LDL.LU R27, [R1+0xbc] ;  /* 0x0000bc00011b7983 */ /* 0x000ee20000300800 */
        /* <DEDUP_REMOVED lines=64> */
[----:B------:R-:W-:Y:S04]  /*14f00*/  STL.64 [R1+0x1a0], R12 ;  /* 0x0001a00c01007387 */ /* 0x000fe80000100a00 */
[----:B------:R0:W-:Y:S04]  /*14f10*/  STL.64 [R1+0x1a8], R14 ;  /* 0x0001a80e01007387 */ /* 0x0001e80000100a00 */
[----:B0-----:R-:W4:Y:S04]  /*14f20*/  LDL.LU R14, [R1+0x278] ;  /* 0x00027800010e7983 */ /* 0x001f280000300800 */
[----:B------:R-:W4:Y:S01]  /*14f30*/  LDL.LU R15, [R1+0x27c] ;  /* 0x00027c00010f7983 */ /* 0x000f220000300800 */
[----:B--2---:R-:W-:Y:S03]  /*14f40*/  HMMA.16816.F32.BF16 R8, R20, R18, R8 ;  /* 0x000000121408723c */ /* 0x004fe60000041808 */
[----:B------:R-:W2:Y:S04]  /*14f50*/  LDL.LU.64 R18, [R1+0x2138] ;  /* 0x0021380001127983 */ /* 0x000ea80000300a00 */
[----:B------:R-:W2:-:S12]  /*14f60*/  LDL.LU.64 R16, [R1+0x2130] ;  /* 0x0021300001107983 */ /* 0x000e980000300a00 */
[----:B------:R-:W-:Y:S04]  /*14f70*/  STL.64 [R1+0x190], R8 ;  /* 0x0001900801007387 */ /* 0x000fe80000100a00 */
[----:B------:R0:W-:Y:S04]  /*14f80*/  STL.64 [R1+0x198], R10 ;  /* 0x0001980a01007387 */ /* 0x0001e80000100a00 */
[----:B0-----:R-:W5:Y:S01]  /*14f90*/  LDL.LU R10, [R1+0x208] ;  /* 0x00020800010a7983 */ /* 0x001f620000300800 */
[----:B------:R-:W-:-:S03]  /*14fa0*/  IMAD.MOV.U32 R11, RZ, RZ, R0 ;  /* 0x000000ffff0b7224 */ /* 0x000fc600078e0000 */
[----:B------:R-:W3:Y:S01]  /*14fb0*/  LDL.LU R0, [R1+0x2128] ;  /* 0x0021280001007983 */ /* 0x000ee20000300800 */
[----:B--2---:R-:W-:Y:S03]  /*14fc0*/  HMMA.16816.F32.BF16 R16, R20, R6, R16 ;  /* 0x000000061410723c */ /* 0x004fe60000041810 */
[----:B------:R-:W3:Y:S04]  /*14fd0*/  LDL.LU.64 R6, [R1+0x2120] ;  /* 0x0021200001067983 */ /* 0x000ee80000300a00 */
[----:B------:R-:W3:-:S12]  /*14fe0*/  LDL.LU.64 R4, [R1+0x2118] ;  /* 0x0021180001047983 */ /* 0x000ed80000300a00 */
[----:B------:R-:W-:Y:S04]  /*14ff0*/  STL.64 [R1+0x170], R16 ;  /* 0x0001701001007387 */ /* 0x000fe80000100a00 */
[----:B------:R-:W-:Y:S01]  /*15000*/  STL.64 [R1+0x178], R18 ;  /* 0x0001781201007387 */ /* 0x000fe20000100a00 */
[----:B---3--:R-:W-:Y:S03]  /*15010*/  HMMA.16816.F32.BF16 R4, R20, R26, R4 ;  /* 0x0000001a1404723c */ /* 0x008fe60000041804 */
[----:B------:R-:W4:Y:S04]  /*15020*/  LDL.LU.64 R26, [R1+0x2110] ;  /* 0x00211000011a7983 */ /* 0x000f280000300a00 */
[----:B------:R-:W4:-:S12]  /*15030*/  LDL.LU.64 R24, [R1+0x2108] ;  /* 0x0021080001187983 */ /* 0x000f180000300a00 */
[----:B------:R-:W-:Y:S04]  /*15040*/  STL.64 [R1+0x160], R4 ;  /* 0x0001600401007387 */ /* 0x000fe80000100a00 */
[----:B------:R0:W-:Y:S04]  /*15050*/  STL.64 [R1+0x168], R6 ;  /* 0x0001680601007387 */ /* 0x0001e80000100a00 */
[----:B0-----:R-:W2:Y:S01]  /*15060*/  LDL R7, [R1+0x2a0] ;  /* 0x0002a00001077983 */ /* 0x001ea20000100800 */
[----:B------:R-:W-:Y:S01]  /*15070*/  MOV R16, R29 ;  /* 0x0000001d00107202 */ /* 0x000fe20000000f00 */
[----:B------:R-:W-:Y:S01]  /*15080*/  IMAD.MOV.U32 R17, RZ, RZ, R28 ;  /* 0x000000ffff117224 */ /* 0x000fe200078e001c */
[----:B------:R-:W-:Y:S01]  /*15090*/  MOV R18, R3 ;  /* 0x0000000300127202 */ /* 0x000fe20000000f00 */
[----:B------:R-:W-:-:S07]  /*150a0*/  IMAD.MOV.U32 R19, RZ, RZ, R2 ;  /* 0x000000ffff137224 */ /* 0x000fce00078e0002 */
[----:B-----5:R-:W-:-:S15]  /*150b0*/  HMMA.16816.F32.BF16 R16, R20, R10, R16 ;  /* 0x0000000a1410723c */ /* 0x020fde0000041810 */
[----:B------:R-:W-:-:S04]  /*150c0*/  NOP ;  /* 0x0000000000007918 */ /* 0x000fc80000000000 */
[----:B------:R-:W-:Y:S04]  /*150d0*/  STL.64 [R1+0x150], R16 ;  /* 0x0001501001007387 */ /* 0x000fe80000100a00 */
[----:B------:R-:W-:Y:S04]  /*150e0*/  STL.64 [R1+0x158], R18 ;  /* 0x0001581201007387 */ /* 0x000fe80000100a00 */
[----:B------:R-:W-:Y:S01]  /*150f0*/  LDSM.16.M88.4 R16, [R0+UR5+0x26180] ;  /* 0x026180050010783b */ /* 0x000fe20008000200 */
[----:B----4-:R-:W-:Y:S03]  /*15100*/  HMMA.16816.F32.BF16 R12, R20, R14, R24 ;  /* 0x0000000e140c723c */ /* 0x010fe60000041818 */
[----:B------:R-:W-:Y:S04]  /*15110*/  LDSM.16.M88.4 R20, [R0+UR5+0x27180] ;  /* 0x027180050014783b */ /* 0x000fe80008000200 */
[----:B------:R-:W-:Y:S04]  /*15120*/  LDSM.16.M88.4 R24, [R0+UR5+0x2b180] ;  /* 0x02b180050018783b */ /* 0x000fe80008000200 */
[----:B--2---:R-:W0:Y:S04]  /*15130*/  LDSM.16.MT88.4 R8, [R7+0x18000] ;  /* 0x018000000708783b */ /* 0x004e280000004200 */
[----:B0-----:R-:W-:Y:S04]  /*15140*/  STL.64 [R1+0x2100], R10 ;  /* 0x0021000a01007387 */ /* 0x001fe80000100a00 */
[----:B------:R-:W-:Y:S04]  /*15150*/  STL.64 [R1+0x80], R12 ;  /* 0x0000800c01007387 */ /* 0x000fe80000100a00 */
[----:B------:R-:W-:Y:S04]  /*15160*/  STL.64 [R1+0x88], R14 ;  /* 0x0000880e01007387 */ /* 0x000fe80000100a00 */
[----:B------:R-:W-:Y:S04]  /*15170*/  STL.64 [R1+0x20f8], R8 ;  /* 0x0020f80801007387 */ /* 0x000fe80000100a00 */
[----:B------:R-:W0:Y:S04]  /*15180*/  LDSM.16.M88.4 R12, [R0+UR5+0x20180] ;  /* 0x02018005000c783b */ /* 0x000e280008000200 */
[----:B------:R-:W1:Y:S04]  /*15190*/  LDSM.16.M88.4 R8, [R0+UR5+0x21180] ;  /* 0x021180050008783b */ /* 0x000e680008000200 */
[----:B0-----:R-:W-:Y:S01]  /*151a0*/  STL.64 [R1+0x148], R14 ;  /* 0x0001480e01007387 */ /* 0x001fe20000100a00 */
[----:B------:R-:W-:Y:S01]  /*151b0*/  MOV R5, R12 ;  /* 0x0000000c00057202 */ /* 0x000fe20000000f00 */
[----:B------:R-:W-:Y:S01]  /*151c0*/  IMAD.MOV.U32 R4, RZ, RZ, R13 ;  /* 0x000000ffff047224 */ /* 0x000fe200078e000d */
[----:B-1----:R-:W-:Y:S01]  /*151d0*/  MOV R2, R8 ;  /* 0x0000000800027202 */ /* 0x002fe20000000f00 */
[----:B------:R-:W-:Y:S01]  /*151e0*/  STL.64 [R1+0x138], R10 ;  /* 0x0001380a01007387 */ /* 0x000fe20000100a00 */
[----:B------:R-:W-:-:S03]  /*151f0*/  IMAD.MOV.U32 R6, RZ, RZ, R9 ;  /* 0x000000ffff067224 */ /* 0x000fc600078e0009 */
[----:B------:R-:W0:Y:S04]  /*15200*/  LDSM.16.M88.4 R8, [R0+UR5+0x22180] ;  /* 0x022180050008783b */ /* 0x000e280008000200 */
[----:B------:R-:W1:Y:S04]  /*15210*/  LDSM.16.M88.4 R12, [R0+UR5+0x23180] ;  /* 0x02318005000c783b */ /* 0x000e680008000200 */
[----:B0-----:R-:W-:Y:S04]  /*15220*/  STL [R1+0x120], R8 ;  /* 0x0001200801007387 */ /* 0x001fe80000100800 */
[----:B------:R0:W-:Y:S04]  /*15230*/  STL.64 [R1+0x128], R10 ;  /* 0x0001280a01007387 */ /* 0x0001e80000100a00 */
[----:B-1----:R-:W-:Y:S01]  /*15240*/  STL.64 [R1+0x118], R14 ;  /* 0x0001180e01007387 */ /* 0x002fe20000100a00 */
[----:B0-----:R-:W-:Y:S01]  /*15250*/  IMAD.MOV.U32 R11, RZ, RZ, R12 ;  /* 0x000000ffff0b7224 */ /* 0x001fe200078e000c */
[----:B------:R-:W-:-:S02]  /*15260*/  MOV R10, R13 ;  /* 0x0000000d000a7202 */ /* 0x000fc40000000f00 */
[----:B------:R-:W0:Y:S01]  /*15270*/  LDSM.16.M88.4 R12, [R0+UR5+0x24180] ;  /* 0x02418005000c783b */ /* 0x000e220008000200 */
[----:B------:R-:W-:Y:S01]  /*15280*/  MOV R29, R9 ;  /* 0x00000009001d7202 */ /* 0x000fe20000000f00 */
[----:B0-----:R-:W-:Y:S02]  /*15290*/  IMAD.MOV.U32 R9, RZ, RZ, R12 ;  /* 0x000000ffff097224 */ /* 0x001fe400078e000c */
[----:B------:R-:W-:Y:S01]  /*152a0*/  STL.64 [R1+0x108], R14 ;  /* 0x0001080e01007387 */ /* 0x000fe20000100a00 */
[----:B------:R-:W-:-:S03]  /*152b0*/  MOV R8, R13 ;  /* 0x0000000d00087202 */ /* 0x000fc60000000f00 */
[----:B------:R-:W0:Y:S04]  /*152c0*/  LDSM.16.M88.4 R12, [R0+UR5+0x25180] ;  /* 0x02518005000c783b */ /* 0x000e280008000200 */
[----:B0-----:R-:W-:Y:S04]  /*152d0*/  STL.64 [R1+0xf0], R12 ;  /* 0x0000f00c01007387 */ /* 0x001fe80000100a00 */
[----:B------:R-:W-:Y:S04]  /*152e0*/  STL.64 [R1+0xf8], R14 ;  /* 0x0000f80e01007387 */ /* 0x000fe80000100a00 */
[----:B------:R-:W0:Y:S04]  /*152f0*/  LDSM.16.M88.4 R12, [R0+UR5+0x28180] ;  /* 0x02818005000c783b */ /* 0x000e280008000200 */
[----:B------:R-:W-:Y:S04]  /*15300*/  STL.64 [R1+0xe0], R16 ;  /* 0x0000e01001007387 */ /* 0x000fe80000100a00 */
[----:B------:R-:W-:Y:S04]  /*15310*/  STL.64 [R1+0xe8], R18 ;  /* 0x0000e81201007387 */ /* 0x000fe80000100a00 */
[----:B------:R-:W1:Y:S04]  /*15320*/  LDSM.16.M88.4 R16, [R0+UR5+0x29180] ;  /* 0x029180050010783b */ /* 0x000e680008000200 */
[----:B------:R-:W-:Y:S04]  /*15330*/  STL.64 [R1+0xd0], R20 ;  /* 0x0000d01401007387 */ /* 0x000fe80000100a00 */
[----:B------:R-:W-:Y:S04]  /*15340*/  STL.64 [R1+0xd8], R22 ;  /* 0x0000d81601007387 */ /* 0x000fe80000100a00 */
[----:B------:R-:W-:Y:S04]  /*15350*/  LDSM.16.M88.4 R20, [R0+UR5+0x2a180] ;  /* 0x02a180050014783b */ /* 0x000fe80008000200 */
[----:B0-----:R0:W-:Y:S04]  /*15360*/  STL.64 [R1+0xc8], R14 ;  /* 0x0000c80e01007387 */ /* 0x0011e80000100a00 */
[----:B------:R2:W-:Y:S01]  /*15370*/  STL.64 [R1+0x2098], R12 ;  /* 0x0020980c01007387 */ /* 0x0005e20000100a00 */
[----:B0-----:R-:W-:Y:S01]  /*15380*/  IMAD.MOV.U32 R14, RZ, RZ, R11 ;  /* 0x000000ffff0e7224 */ /* 0x001fe200078e000b */
[----:B------:R-:W-:Y:S01]  /*15390*/  MOV R15, R10 ;  /* 0x0000000a000f7202 */ /* 0x000fe20000000f00 */
[----:B--2---:R-:W-:Y:S01]  /*153a0*/  IMAD.MOV.U32 R12, RZ, RZ, R9 ;  /* 0x000000ffff0c7224 */ /* 0x004fe200078e0009 */
[----:B------:R-:W-:-:S02]  /*153b0*/  MOV R13, R8 ;  /* 0x00000008000d7202 */ /* 0x000fc40000000f00 */
[----:B------:R-:W0:Y:S01]  /*153c0*/  LDSM.16.M88.4 R8, [R0+UR5+0x2c180] ;  /* 0x02c180050008783b */ /* 0x000e220008000200 */
[----:B-1----:R-:W-:Y:S01]  /*153d0*/  IMAD.MOV.U32 R28, RZ, RZ, R18 ;  /* 0x000000ffff1c7224 */ /* 0x002fe200078e0012 */
[----:B------:R-:W-:-:S04]  /*153e0*/  MOV R3, R19 ;  /* 0x0000001300037202 */ /* 0x000fc80000000f00 */
[----:B------:R-:W-:Y:S04]  /*153f0*/  STL [R1+0x2028], R28 ;  /* 0x0020281c01007387 */ /* 0x000fe80000100800 */
[----:B------:R-:W-:Y:S01]  /*15400*/  STL [R1+0x2024], R3 ;  /* 0x0020240301007387 */ /* 0x000fe20000100800 */
[----:B0-----:R-:W-:-:S03]  /*15410*/  IMAD.MOV.U32 R19, RZ, RZ, R8 ;  /* 0x000000ffff137224 */ /* 0x001fc600078e0008 */
[----:B------:R-:W-:Y:S01]  /*15420*/  STL.64 [R1+0x208], R10 ;  /* 0x0002080a01007387 */ /* 0x000fe20000100a00 */
[----:B------:R-:W-:-:S03]  /*15430*/  MOV R18, R9 ;  /* 0x0000000900127202 */ /* 0x000fc60000000f00 */
[----:B------:R-:W0:Y:S04]  /*15440*/  LDSM.16.M88.4 R8, [R0+UR5+0x2d180] ;  /* 0x02d180050008783b */ /* 0x000e280008000200 */
[----:B------:R-:W-:Y:S04]  /*15450*/  STL.64 [R1+0x2090], R18 ;  /* 0x0020901201007387 */ /* 0x000fe80000100a00 */
[----:B------:R-:W-:Y:S04]  /*15460*/  STL.64 [R1+0x2088], R16 ;  /* 0x0020881001007387 */ /* 0x000fe80000100a00 */
[----:B0-----:R-:W-:Y:S04]  /*15470*/  STL.64 [R1+0x250], R8 ;  /* 0x0002500801007387 */ /* 0x001fe80000100a00 */
[----:B------:R0:W-:Y:S04]  /*15480*/  STL.64 [R1+0x258], R10 ;  /* 0x0002580a01007387 */ /* 0x0001e80000100a00 */
[----:B0-----:R-:W2:Y:S04]  /*15490*/  LDL.LU.64 R10, [R1+0x2100] ;  /* 0x00210000010a7983 */ /* 0x001ea80000300a00 */
[----:B------:R-:W2:Y:S04]  /*154a0*/  LDL.LU.64 R8, [R1+0x20f8] ;  /* 0x0020f80001087983 */ /* 0x000ea80000300a00 */
[----:B------:R-:W-:Y:S04]  /*154b0*/  STL.64 [R1+0xa8], R22 ;  /* 0x0000a81601007387 */ /* 0x000fe80000100a00 */
[----:B------:R-:W-:Y:S04]  /*154c0*/  STL.64 [R1+0x2080], R20 ;  /* 0x0020801401007387 */ /* 0x000fe80000100a00 */
[----:B------:R-:W0:Y:S01]  /*154d0*/  LDSM.16.M88.4 R20, [R0+UR5+0x2e180] ;  /* 0x02e180050014783b */ /* 0x000e220008000200 */
[----:B------:R-:W-:Y:S01]  /*154e0*/  IMAD.MOV.U32 R3, RZ, RZ, R12 ;  /* 0x000000ffff037224 */ /* 0x000fe200078e000c */
[----:B------:R-:W-:Y:S01]  /*154f0*/  MOV R28, R13 ;  /* 0x0000000d001c7202 */ /* 0x000fe20000000f00 */
[----:B------:R-:W-:Y:S01]  /*15500*/  IMAD.MOV.U32 R12, RZ, RZ, R14 ;  /* 0x000000ffff0c7224 */ /* 0x000fe200078e000e */
[----:B------:R-:W-:Y:S01]  /*15510*/  MOV R13, R15 ;  /* 0x0000000f000d7202 */ /* 0x000fe20000000f00 */
[----:B0-----:R-:W-:Y:S04]  /*15520*/  STL.64 [R1+0x270], R20 ;  /* 0x0002701401007387 */ /* 0x001fe80000100a00 */
[----:B------:R-:W-:Y:S04]  /*15530*/  STL [R1+0x278], R22 ;  /* 0x0002781601007387 */ /* 0x000fe80000100800 */
[----:B------:R0:W-:Y:S04]  /*15540*/  STL.64 [R1+0x20c8], R12 ;  /* 0x0020c80c01007387 */ /* 0x0001e80000100a00 */
[----:B0-----:R-:W3:Y:S04]  /*15550*/  LDL.LU R12, [R1+0x230] ;  /* 0x00023000010c7983 */ /* 0x001ee80000300800 */
[----:B------:R-:W3:Y:S04]  /*15560*/  LDL.LU R13, [R1+0x234] ;  /* 0x00023400010d7983 */ /* 0x000ee80000300800 */
[----:B------:R-:W4:Y:S04]  /*15570*/  LDL.LU R14, [R1+0x238] ;  /* 0x00023800010e7983 */ /* 0x000f280000300800 */
[----:B------:R-:W4:Y:S01]  /*15580*/  LDL.LU R15, [R1+0x23c] ;  /* 0x00023c00010f7983 */ /* 0x000f220000300800 */
[----:B------:R-:W-:Y:S01]  /*15590*/  IMAD.MOV.U32 R19, RZ, RZ, R2 ;  /* 0x000000ffff137224 */ /* 0x000fe200078e0002 */
[----:B------:R-:W-:-:S02]  /*155a0*/  MOV R2, R23 ;  /* 0x0000001700027202 */ /* 0x000fc40000000f00 */
[----:B------:R-:W0:Y:S04]  /*155b0*/  LDSM.16.M88.4 R20, [R0+UR5+0x2f180] ;  /* 0x02f180050014783b */ /* 0x000e280008000200 */
[----:B----4-:R-:W-:Y:S04]  /*155c0*/  STL.64 [R1+0x20d8], R14 ;  /* 0x0020d80e01007387 */ /* 0x010fe80000100a00 */
[----:B---3--:R1:W-:Y:S02]  /*155d0*/  STL.64 [R1+0x20d0], R12 ;  /* 0x0020d00c01007387 */ /* 0x0083e40000100a00 */
[----:B-1----:R-:W-:Y:S01]  /*155e0*/  IMAD.MOV.U32 R12, RZ, RZ, R19 ;  /* 0x000000ffff0c7224 */ /* 0x002fe200078e0013 */
[----:B------:R-:W-:-:S05]  /*155f0*/  MOV R13, R6 ;  /* 0x00000006000d7202 */ /* 0x000fca0000000f00 */
[----:B------:R-:W-:Y:S04]  /*15600*/  STL.64 [R1+0x20f0], R12 ;  /* 0x0020f00c01007387 */ /* 0x000fe80000100a00 */
[----:B------:R-:W-:Y:S04]  /*15610*/  STL.64 [R1+0x98], R26 ;  /* 0x0000981a01007387 */ /* 0x000fe80000100a00 */
[----:B------:R1:W-:Y:S04]  /*15620*/  STL.64 [R1+0x2078], R24 ;  /* 0x0020781801007387 */ /* 0x0003e80000100a00 */
[----:B-1----:R-:W3:Y:S04]  /*15630*/  LDL.LU R24, [R1+0x220] ;  /* 0x0002200001187983 */ /* 0x002ee80000300800 */
[----:B------:R-:W3:Y:S04]  /*15640*/  LDL.LU R25, [R1+0x224] ;  /* 0x0002240001197983 */ /* 0x000ee80000300800 */
[----:B------:R-:W4:Y:S04]  /*15650*/  LDL.LU R26, [R1+0x228] ;  /* 0x00022800011a7983 */ /* 0x000f280000300800 */
[----:B------:R-:W4:Y:S01]  /*15660*/  LDL.LU R27, [R1+0x22c] ;  /* 0x00022c00011b7983 */ /* 0x000f220000300800 */
[----:B------:R-:W-:Y:S01]  /*15670*/  IMAD.MOV.U32 R12, RZ, RZ, R5 ;  /* 0x000000ffff0c7224 */ /* 0x000fe200078e0005 */
[----:B------:R-:W-:-:S02]  /*15680*/  MOV R13, R4 ;  /* 0x00000004000d7202 */ /* 0x000fc40000000f00 */
[----:B------:R-:W1:Y:S04]  /*15690*/  LDSM.16.MT88.4 R4, [R7+0x1a000] ;  /* 0x01a000000704783b */ /* 0x000e680000004200 */
[----:B----4-:R-:W-:Y:S04]  /*156a0*/  STL.64 [R1+0x20e8], R26 ;  /* 0x0020e81a01007387 */ /* 0x010fe80000100a00 */
[----:B---3--:R3:W-:Y:S04]  /*156b0*/  STL.64 [R1+0x20e0], R24 ;  /* 0x0020e01801007387 */ /* 0x0087e80000100a00 */
[----:B---3--:R-:W3:Y:S04]  /*156c0*/  LDL.LU R24, [R1+0x240] ;  /* 0x0002400001187983 */ /* 0x008ee80000300800 */
[----:B------:R-:W3:Y:S04]  /*156d0*/  LDL.LU R25, [R1+0x244] ;  /* 0x0002440001197983 */ /* 0x000ee80000300800 */
[----:B------:R-:W3:Y:S04]  /*156e0*/  LDL.LU R26, [R1+0x248] ;  /* 0x00024800011a7983 */ /* 0x000ee80000300800 */
[----:B------:R-:W3:Y:S04]  /*156f0*/  LDL.LU R27, [R1+0x24c] ;  /* 0x00024c00011b7983 */ /* 0x000ee80000300800 */
[----:B------:R-:W-:Y:S04]  /*15700*/  STL [R1+0x1efc], R2 ;  /* 0x001efc0201007387 */ /* 0x000fe80000100800 */
[----:B0-----:R0:W-:Y:S04]  /*15710*/  STL.64 [R1+0x260], R20 ;  /* 0x0002601401007387 */ /* 0x0011e80000100a00 */
[----:B------:R4:W-:Y:S04]  /*15720*/  STL.64 [R1+0x268], R22 ;  /* 0x0002681601007387 */ /* 0x0009e80000100a00 */
[----:B0-----:R-:W5:Y:S04]  /*15730*/  LDL.LU R20, [R1+0x210] ;  /* 0x0002100001147983 */ /* 0x001f680000300800 */
[----:B------:R-:W5:Y:S04]  /*15740*/  LDL.LU R21, [R1+0x214] ;  /* 0x0002140001157983 */ /* 0x000f680000300800 */
[----:B----4-:R-:W5:Y:S04]  /*15750*/  LDL.LU R22, [R1+0x218] ;  /* 0x0002180001167983 */ /* 0x010f680000300800 */
[----:B------:R-:W5:Y:S04]  /*15760*/  LDL.LU R23, [R1+0x21c] ;  /* 0x00021c0001177983 */ /* 0x000f680000300800 */
[----:B-1----:R-:W-:Y:S04]  /*15770*/  STL.64 [R1+0x1ff0], R6 ;  /* 0x001ff00601007387 */ /* 0x002fe80000100a00 */
[----:B------:R0:W-:Y:S04]  /*15780*/  STL.64 [R1+0x1fe8], R4 ;  /* 0x001fe80401007387 */ /* 0x0001e80000100a00 */
[----:B0-----:R-:W2:Y:S04]  /*15790*/  LDL.LU R4, [R1+0x280] ;  /* 0x0002800001047983 */ /* 0x001ea80000300800 */
[----:B------:R-:W2:Y:S04]  /*157a0*/  LDL.LU R5, [R1+0x284] ;  /* 0x0002840001057983 */ /* 0x000ea80000300800 */
[----:B------:R-:W2:Y:S04]  /*157b0*/  LDL.LU R6, [R1+0x288] ;  /* 0x0002880001067983 */ /* 0x000ea80000300800 */
[----:B------:R-:W2:Y:S02]  /*157c0*/  LDL.LU R7, [R1+0x28c] ;  /* 0x00028c0001077983 */ /* 0x000ea40000300800 */
[----:B--2---:R-:W-:-:S15]  /*157d0*/  HMMA.16816.F32.BF16 R12, R8, R12, R4 ;  /* 0x0000000c080c723c */ /* 0x004fde0000041804 */
[----:B------:R-:W-:-:S04]  /*157e0*/  NOP ;  /* 0x0000000000007918 */ /* 0x000fc80000000000 */
[----:B------:R-:W-:Y:S01]  /*157f0*/  IMAD.MOV.U32 R7, RZ, RZ, R12 ;  /* 0x000000ffff077224 */ /* 0x000fe200078e000c */
[----:B------:R-:W-:Y:S02]  /*15800*/  MOV R6, R13 ;  /* 0x0000000d00067202 */ /* 0x000fe40000000f00 */
[----:B------:R-:W3:Y:S01]  /*15810*/  LDL.LU.64 R12, [R1+0x20f0] ;  /* 0x0020f000010c7983 */ /* 0x000ee20000300a00 */
[----:B------:R-:W-:Y:S01]  /*15820*/  IMAD.MOV.U32 R2, RZ, RZ, R14 ;  /* 0x000000ffff027224 */ /* 0x000fe200078e000e */
[----:B------:R-:W-:-:S05]  /*15830*/  MOV R0, R15 ;  /* 0x0000000f00007202 */ /* 0x000fca0000000f00 */
[----:B------:R-:W-:Y:S04]  /*15840*/  STL [R1+0x2038], R0 ;  /* 0x0020380001007387 */ /* 0x000fe80000100800 */
[----:B------:R-:W-:Y:S04]  /*15850*/  STL [R1+0x2034], R2 ;  /* 0x0020340201007387 */ /* 0x000fe80000100800 */
[----:B------:R-:W-:Y:S04]  /*15860*/  STL [R1+0x2030], R6 ;  /* 0x0020300601007387 */ /* 0x000fe80000100800 */
[----:B------:R-:W-:Y:S04]  /*15870*/  STL [R1+0x202c], R7 ;  /* 0x00202c0701007387 */ /* 0x000fe80000100800 */
[----:B------:R-:W2:Y:S01]  /*15880*/  LDL.LU R4, [R1+0x120] ;  /* 0x0001200001047983 */ /* 0x000ea20000300800 */
[----:B---3--:R-:W-:Y:S03]  /*15890*/  HMMA.16816.F32.BF16 R12, R8, R12, R24 ;  /* 0x0000000c080c723c */ /* 0x008fe60000041818 */
[----:B------:R-:W3:Y:S04]  /*158a0*/  LDL.LU.64 R26, [R1+0x20e8] ;  /* 0x0020e800011a7983 */ /* 0x000ee80000300a00 */
[----:B------:R-:W3:-:S12]  /*158b0*/  LDL.LU.64 R24, [R1+0x20e0] ;  /* 0x0020e00001187983 */ /* 0x000ed80000300a00 */
[----:B------:R-:W-:Y:S04]  /*158c0*/  STL.64 [R1+0x60], R12 ;  /* 0x0000600c01007387 */ /* 0x000fe80000100a00 */
[----:B------:R0:W-:Y:S04]  /*158d0*/  STL.64 [R1+0x68], R14 ;  /* 0x0000680e01007387 */ /* 0x0001e80000100a00 */
[----:B0-----:R-:W2:Y:S04]  /*158e0*/  LDL.LU.64 R14, [R1+0x20d8] ;  /* 0x0020d800010e7983 */ /* 0x001ea80000300a00 */
[----:B------:R-:W2:Y:S01]  /*158f0*/  LDL.LU.64 R12, [R1+0x20d0] ;  /* 0x0020d000010c7983 */ /* 0x000ea20000300a00 */
[----:B------:R-:W-:-:S07]  /*15900*/  IMAD.MOV.U32 R5, RZ, RZ, R29 ;  /* 0x000000ffff057224 */ /* 0x000fce00078e001d */
[----:B--2---:R-:W-:Y:S01]  /*15910*/  HMMA.16816.F32.BF16 R4, R8, R4, R12 ;  /* 0x000000040804723c */ /* 0x004fe2000004180c */
[----:B------:R-:W3:Y:S01]  /*15920*/  LDL.LU.64 R12, [R1+0x20c8] ;  /* 0x0020c800010c7983 */ /* 0x000ee20000300a00 */
[----:B------:R-:W-:Y:S01]  /*15930*/  IMAD.MOV.U32 R16, RZ, RZ, R3 ;  /* 0x000000ffff107224 */ /* 0x000fe200078e0003 */
[----:B------:R-:W-:-:S15]  /*15940*/  MOV R17, R28 ;  /* 0x0000001c00117202 */ /* 0x000fde0000000f00 */
[----:B------:R-:W-:Y:S01]  /*15950*/  NOP ;  /* 0x0000000000007918 */ /* 0x000fe20000000000 */
[----:B------:R-:W-:Y:S01]  /*15960*/  MOV R29, R7 ;  /* 0x00000007001d7202 */ /* 0x000fe20000000f00 */
[----:B------:R-:W-:Y:S01]  /*15970*/  IMAD.MOV.U32 R3, RZ, RZ, R5 ;  /* 0x000000ffff037224 */ /* 0x000fe200078e0005 */
[----:B------:R-:W-:Y:S01]  /*15980*/  MOV R28, R4 ;  /* 0x00000004001c7202 */ /* 0x000fe20000000f00 */
[----:B------:R0:W-:Y:S04]  /*15990*/  STL [R1+0x58], R6 ;  /* 0x0000580601007387 */ /* 0x0001e80000100800 */
[----:B------:R-:W-:Y:S04]  /*159a0*/  STL [R1+0x2044], R29 ;  /* 0x0020441d01007387 */ /* 0x000fe80000100800 */
[----:B------:R-:W-:Y:S04]  /*159b0*/  STL [R1+0x2040], R3 ;  /* 0x0020400301007387 */ /* 0x000fe80000100800 */
[----:B------:R-:W-:Y:S01]  /*159c0*/  STL [R1+0x203c], R28 ;  /* 0x00203c1c01007387 */ /* 0x000fe20000100800 */
[----:B---3--:R-:W-:-:S15]  /*159d0*/  HMMA.16816.F32.BF16 R12, R8, R12, R24 ;  /* 0x0000000c080c723c */ /* 0x008fde0000041818 */
[----:B------:R-:W-:-:S04]  /*159e0*/  NOP ;  /* 0x0000000000007918 */ /* 0x000fc80000000000 */
[----:B0-----:R-:W-:Y:S01]  /*159f0*/  IMAD.MOV.U32 R6, RZ, RZ, R12 ;  /* 0x000000ffff067224 */ /* 0x001fe200078e000c */
[----:B------:R-:W-:Y:S01]  /*15a00*/  MOV R7, R13 ;  /* 0x0000000d00077202 */ /* 0x000fe20000000f00 */
[----:B------:R-:W2:Y:S04]  /*15a10*/  LDL.LU R12, [R1+0xd0] ;  /* 0x0000d000010c7983 */ /* 0x000ea80000300800 */
[----:B------:R-:W2:Y:S01]  /*15a20*/  LDL.LU R13, [R1+0xd4] ;  /* 0x0000d400010d7983 */ /* 0x000ea20000300800 */
[----:B------:R-:W-:Y:S01]  /*15a30*/  IMAD.MOV.U32 R5, RZ, RZ, R14 ;  /* 0x000000ffff057224 */ /* 0x000fe200078e000e */
[----:B------:R-:W-:Y:S02]  /*15a40*/  MOV R4, R15 ;  /* 0x0000000f00047202 */ /* 0x000fe40000000f00 */
[----:B--2---:R5:W-:Y:S02]  /*15a50*/  STL.64 [R1+0x20b0], R12 ;  /* 0x0020b00c01007387 */ /* 0x004be40000100a00 */
[----:B-----5:R-:W-:Y:S02]  /*15a60*/  HMMA.16816.F32.BF16 R12, R8, R16, R20 ;  /* 0x00000010080c723c */ /* 0x020fe40000041814 */
[----:B------:R0:W-:Y:S04]  /*15a70*/  STL [R1+0x2054], R4 ;  /* 0x0020540401007387 */ /* 0x0001e80000100800 */
[----:B------:R1:W-:Y:S04]  /*15a80*/  STL [R1+0x2050], R5 ;  /* 0x0020500501007387 */ /* 0x0003e80000100800 */
[----:B------:R-:W-:Y:S04]  /*15a90*/  STL [R1+0x204c], R7 ;  /* 0x00204c0701007387 */ /* 0x000fe80000100800 */
[----:B------:R-:W-:Y:S04]  /*15aa0*/  STL [R1+0x2048], R6 ;  /* 0x0020480601007387 */ /* 0x000fe80000100800 */
[----:B0-----:R-:W2:Y:S01]  /*15ab0*/  LDL.LU R4, [R1+0xf0] ;  /* 0x0000f00001047983 */ /* 0x001ea20000300800 */
[----:B------:R-:W-:Y:S01]  /*15ac0*/  IMAD.MOV.U32 R3, RZ, RZ, R12 ;  /* 0x000000ffff037224 */ /* 0x000fe200078e000c */
[----:B------:R-:W-:-:S02]  /*15ad0*/  MOV R28, R13 ;  /* 0x0000000d001c7202 */ /* 0x000fc40000000f00 */
[----:B-1----:R-:W2:Y:S01]  /*15ae0*/  LDL.LU R5, [R1+0xf4] ;  /* 0x0000f40001057983 */ /* 0x002ea20000300800 */
[----:B------:R-:W-:Y:S01]  /*15af0*/  IMAD.MOV.U32 R0, RZ, RZ, R14 ;  /* 0x000000ffff007224 */ /* 0x000fe200078e000e */
[----:B------:R-:W-:Y:S02]  /*15b00*/  MOV R2, R15 ;  /* 0x0000000f00027202 */ /* 0x000fe40000000f00 */
[----:B------:R-:W3:Y:S04]  /*15b10*/  LDL.LU R12, [R1+0x1e0] ;  /* 0x0001e000010c7983 */ /* 0x000ee80000300800 */
[----:B------:R-:W3:Y:S04]  /*15b20*/  LDL.LU R13, [R1+0x1e4] ;  /* 0x0001e400010d7983 */ /* 0x000ee80000300800 */
[----:B------:R-:W4:Y:S04]  /*15b30*/  LDL.LU R14, [R1+0x1e8] ;  /* 0x0001e800010e7983 */ /* 0x000f280000300800 */
[----:B------:R-:W4:Y:S04]  /*15b40*/  LDL.LU R15, [R1+0x1ec] ;  /* 0x0001ec00010f7983 */ /* 0x000f280000300800 */
[----:B----4-:R-:W-:Y:S04]  /*15b50*/  STL.64 [R1+0x20c0], R14 ;  /* 0x0020c00e01007387 */ /* 0x010fe80000100a00 */
[----:B---3--:R0:W-:Y:S04]  /*15b60*/  STL.64 [R1+0x20b8], R12 ;  /* 0x0020b80c01007387 */ /* 0x0081e80000100a00 */
[----:B0-----:R-:W2:Y:S04]  /*15b70*/  LDL.LU R12, [R1+0x1f0] ;  /* 0x0001f000010c7983 */ /* 0x001ea80000300800 */
[----:B------:R-:W2:Y:S04]  /*15b80*/  LDL.LU R13, [R1+0x1f4] ;  /* 0x0001f400010d7983 */ /* 0x000ea80000300800 */
[----:B------:R-:W2:Y:S04]  /*15b90*/  LDL.LU R14, [R1+0x1f8] ;  /* 0x0001f800010e7983 */ /* 0x000ea80000300800 */
[----:B------:R-:W2:Y:S04]  /*15ba0*/  LDL.LU R15, [R1+0x1fc] ;  /* 0x0001fc00010f7983 */ /* 0x000ea80000300800 */
[----:B------:R-:W3:Y:S04]  /*15bb0*/  LDL.LU R16, [R1+0x1c0] ;  /* 0x0001c00001107983 */ /* 0x000ee80000300800 */
[----:B------:R-:W3:Y:S04]  /*15bc0*/  LDL.LU R17, [R1+0x1c4] ;  /* 0x0001c40001117983 */ /* 0x000ee80000300800 */
[----:B------:R-:W4:Y:S04]  /*15bd0*/  LDL.LU R18, [R1+0x1c8] ;  /* 0x0001c80001127983 */ /* 0x000f280000300800 */
[----:B------:R-:W4:Y:S01]  /*15be0*/  LDL.LU R19, [R1+0x1cc] ;  /* 0x0001cc0001137983 */ /* 0x000f220000300800 */
[----:B--2---:R-:W-:Y:S03]  /*15bf0*/  HMMA.16816.F32.BF16 R12, R8, R4, R12 ;  /* 0x00000004080c723c */ /* 0x004fe6000004180c */
        /* <DEDUP_REMOVED lines=8> */
[----:B------:R-:W3:Y:S04]  /*15c80*/  LDL.LU R22, [R1+0x1b8] ;  /* 0x0001b80001167983 */ /* 0x000ee80000300800 */
[----:B------:R-:W3:Y:S04]  /*15c90*/  LDL.LU R23, [R1+0x1bc] ;  /* 0x0001bc0001177983 */ /* 0x000ee80000300800 */
[----:B------:R-:W4:Y:S04]  /*15ca0*/  LDL.LU R24, [R1+0x1a0] ;  /* 0x0001a00001187983 */ /* 0x000f280000300800 */
[----:B------:R-:W4:Y:S01]  /*15cb0*/  LDL.LU R25, [R1+0x1a4] ;  /* 0x0001a40001197983 */ /* 0x000f220000300800 */
[----:B------:R-:W-:-:S03]  /*15cc0*/  IMAD.MOV.U32 R6, RZ, RZ, R14 ;  /* 0x000000ffff067224 */ /* 0x000fc600078e000e */
[----:B------:R-:W4:Y:S01]  /*15cd0*/  LDL.LU R26, [R1+0x1a8] ;  /* 0x0001a800011a7983 */ /* 0x000f220000300800 */
[----:B------:R-:W-:-:S03]  /*15ce0*/  MOV R7, R13 ;  /* 0x0000000d00077202 */ /* 0x000fc60000000f00 */
[----:B------:R-:W4:Y:S01]  /*15cf0*/  LDL.LU R27, [R1+0x1ac] ;  /* 0x0001ac00011b7983 */ /* 0x000f220000300800 */
[----:B------:R-:W-:-:S03]  /*15d00*/  IMAD.MOV.U32 R5, RZ, RZ, R12 ;  /* 0x000000ffff057224 */ /* 0x000fc600078e000c */
[----:B------:R-:W-:Y:S01]  /*15d10*/  STL [R1+0x2064], R2 ;  /* 0x0020640201007387 */ /* 0x000fe20000100800 */
[----:B------:R-:W-:-:S03]  /*15d20*/  MOV R29, R15 ;  /* 0x0000000f001d7202 */ /* 0x000fc60000000f00 */
[----:B------:R-:W-:Y:S04]  /*15d30*/  STL [R1+0x2060], R0 ;  /* 0x0020600001007387 */ /* 0x000fe80000100800 */
[----:B------:R-:W-:Y:S04]  /*15d40*/  STL [R1+0x205c], R28 ;  /* 0x00205c1c01007387 */ /* 0x000fe80000100800 */
[----:B------:R-:W-:Y:S04]  /*15d50*/  STL [R1+0x2058], R3 ;  /* 0x0020580301007387 */ /* 0x000fe80000100800 */
[----:B------:R-:W5:Y:S04]  /*15d60*/  LDL.LU.64 R14, [R1+0x20c0] ;  /* 0x0020c000010e7983 */ /* 0x000f680000300a00 */
[----:B------:R-:W5:Y:S04]  /*15d70*/  LDL.LU.64 R12, [R1+0x20b8] ;  /* 0x0020b800010c7983 */ /* 0x000f680000300a00 */
[----:B------:R-:W-:Y:S04]  /*15d80*/  STL [R1+0x2070], R6 ;  /* 0x0020700601007387 */ /* 0x000fe80000100800 */
[----:B------:R-:W-:Y:S04]  /*15d90*/  STL [R1+0x206c], R7 ;  /* 0x00206c0701007387 */ /* 0x000fe80000100800 */
[----:B------:R0:W-:Y:S04]  /*15da0*/  STL [R1+0x2068], R5 ;  /* 0x0020680501007387 */ /* 0x0001e80000100800 */
[----:B------:R-:W5:Y:S04]  /*15db0*/  LDL.LU R4, [R1+0xe0] ;  /* 0x0000e00001047983 */ /* 0x000f680000300800 */
[----:B0-----:R-:W5:Y:S02]  /*15dc0*/  LDL.LU R5, [R1+0xe4] ;  /* 0x0000e40001057983 */ /* 0x001f640000300800 */
[----:B-----5:R-:W-:Y:S02]  /*15dd0*/  HMMA.16816.F32.BF16 R4, R8, R4, R12 ;  /* 0x000000040804723c */ /* 0x020fe4000004180c */
[----:B------:R-:W2:-:S15]  /*15de0*/  LDL.LU.64 R12, [R1+0x20b0] ;  /* 0x0020b000010c7983 */ /* 0x000e9e0000300a00 */
[----:B------:R-:W-:Y:S02]  /*15df0*/  NOP ;  /* 0x0000000000007918 */ /* 0x000fe40000000000 */
[----:B------:R-:W-:Y:S01]  /*15e00*/  IMAD.MOV.U32 R0, RZ, RZ, R4 ;  /* 0x000000ffff007224 */ /* 0x000fe200078e0004 */
[----:B------:R-:W-:Y:S01]  /*15e10*/  MOV R4, R7 ;  /* 0x0000000700047202 */ /* 0x000fe20000000f00 */
[----:B------:R-:W-:Y:S01]  /*15e20*/  IMAD.MOV.U32 R3, RZ, RZ, R6 ;  /* 0x000000ffff037224 */ /* 0x000fe200078e0006 */
[----:B--2---:R-:W-:Y:S01]  /*15e30*/  HMMA.16816.F32.BF16 R12, R8, R12, R16 ;  /* 0x0000000c080c723c */ /* 0x004fe20000041810 */
[----:B------:R-:W2:Y:S04]  /*15e40*/  LDL.LU.64 R18, [R1+0x20a8] ;  /* 0x0020a80001127983 */ /* 0x000ea80000300a00 */
[----:B------:R-:W2:-:S14]  /*15e50*/  LDL.LU.64 R16, [R1+0x20a0] ;  /* 0x0020a00001107983 */ /* 0x000e9c0000300a00 */
[----:B------:R-:W-:Y:S01]  /*15e60*/  IMAD.MOV.U32 R6, RZ, RZ, R12 ;  /* 0x000000ffff067224 */ /* 0x000fe200078e000c */
[----:B------:R-:W-:Y:S02]  /*15e70*/  MOV R7, R13 ;  /* 0x0000000d00077202 */ /* 0x000fe40000000f00 */
[----:B------:R-:W2:Y:S01]  /*15e80*/  LDL.LU.64 R12, [R1+0x2098] ;  /* 0x00209800010c7983 */ /* 0x000ea20000300a00 */
[----:B------:R-:W-:Y:S01]  /*15e90*/  MOV R28, R5 ;  /* 0x00000005001c7202 */ /* 0x000fe20000000f00 */
[----:B------:R-:W-:Y:S01]  /*15ea0*/  IMAD.MOV.U32 R5, RZ, RZ, R14 ;  /* 0x000000ffff057224 */ /* 0x000fe200078e000e */
[----:B------:R-:W-:Y:S02]  /*15eb0*/  MOV R2, R15 ;  /* 0x0000000f00027202 */ /* 0x000fe40000000f00 */
[----:B--2---:R-:W-:Y:S01]  /*15ec0*/  HMMA.16816.F32.BF16 R12, R8, R12, R16 ;  /* 0x0000000c080c723c */ /* 0x004fe20000041810 */
[----:B------:R-:W2:Y:S04]  /*15ed0*/  LDL.LU.64 R18, [R1+0x2090] ;  /* 0x0020900001127983 */ /* 0x000ea80000300a00 */
[----:B------:R-:W3:-:S14]  /*15ee0*/  LDL.LU.64 R16, [R1+0x2088] ;  /* 0x0020880001107983 */ /* 0x000edc0000300a00 */
[----:B------:R-:W-:Y:S04]  /*15ef0*/  STL.64 [R1+0x1f38], R14 ;  /* 0x001f380e01007387 */ /* 0x000fe80000100a00 */
[----:B------:R2:W-:Y:S02]  /*15f00*/  STL.64 [R1+0x1f30], R12 ;  /* 0x001f300c01007387 */ /* 0x0005e40000100a00 */
[----:B--2---:R-:W-:Y:S01]  /*15f10*/  IMAD.MOV.U32 R12, RZ, RZ, R19 ;  /* 0x000000ffff0c7224 */ /* 0x004fe200078e0013 */
[----:B------:R-:W-:Y:S02]  /*15f20*/  MOV R13, R18 ;  /* 0x00000012000d7202 */ /* 0x000fe40000000f00 */
[----:B---3--:R-:W-:Y:S01]  /*15f30*/  HMMA.16816.F32.BF16 R16, R8, R16, R20 ;  /* 0x000000100810723c */ /* 0x008fe20000041814 */
[----:B------:R-:W4:-:S15]  /*15f40*/  LDL.LU.64 R20, [R1+0x2080] ;  /* 0x0020800001147983 */ /* 0x000f1e0000300a00 */
[----:B------:R-:W-:-:S03]  /*15f50*/  NOP ;  /* 0x0000000000007918 */ /* 0x000fc60000000000 */
[----:B------:R-:W-:Y:S04]  /*15f60*/  STL.64 [R1+0x1f28], R18 ;  /* 0x001f281201007387 */ /* 0x000fe80000100a00 */
[----:B------:R0:W-:Y:S04]  /*15f70*/  STL.64 [R1+0x1f20], R16 ;  /* 0x001f201001007387 */ /* 0x0001e80000100a00 */
[----:B0-----:R-:W2:Y:S04]  /*15f80*/  LDL.LU R16, [R1+0x170] ;  /* 0x0001700001107983 */ /* 0x001ea80000300800 */
[----:B------:R-:W2:Y:S04]  /*15f90*/  LDL.LU R17, [R1+0x174] ;  /* 0x0001740001117983 */ /* 0x000ea80000300800 */
[----:B------:R-:W2:Y:S04]  /*15fa0*/  LDL.LU R18, [R1+0x178] ;  /* 0x0001780001127983 */ /* 0x000ea80000300800 */
[----:B------:R-:W2:Y:S01]  /*15fb0*/  LDL.LU R19, [R1+0x17c] ;  /* 0x00017c0001137983 */ /* 0x000ea20000300800 */
[----:B----4-:R-:W-:Y:S03]  /*15fc0*/  HMMA.16816.F32.BF16 R20, R8, R20, R24 ;  /* 0x000000140814723c */ /* 0x010fe60000041818 */
[----:B------:R-:W3:-:S15]  /*15fd0*/  LDL.LU.64 R24, [R1+0x2078] ;  /* 0x0020780001187983 */ /* 0x000ede0000300a00 */
[----:B------:R-:W-:Y:S01]  /*15fe0*/  NOP ;  /* 0x0000000000007918 */ /* 0x000fe20000000000 */
[----:B------:R-:W-:Y:S04]  /*15ff0*/  STL [R1+0x1f08], R21 ;  /* 0x001f081501007387 */ /* 0x000fe80000100800 */
[----:B------:R-:W-:Y:S04]  /*16000*/  STL [R1+0x1f04], R22 ;  /* 0x001f041601007387 */ /* 0x000fe80000100800 */
[----:B------:R-:W-:Y:S04]  /*16010*/  STL [R1+0x1f00], R23 ;  /* 0x001f001701007387 */ /* 0x000fe80000100800 */
[----:B------:R0:W-:Y:S04]  /*16020*/  STL [R1+0x2020], R20 ;  /* 0x0020201401007387 */ /* 0x0001e80000100800 */
[----:B0-----:R-:W3:Y:S04]  /*16030*/  LDL.LU R20, [R1+0x190] ;  /* 0x0001900001147983 */ /* 0x001ee80000300800 */
[----:B------:R-:W3:Y:S04]  /*16040*/  LDL.LU R21, [R1+0x194] ;  /* 0x0001940001157983 */ /* 0x000ee80000300800 */
[----:B------:R-:W3:Y:S04]  /*16050*/  LDL.LU R22, [R1+0x198] ;  /* 0x0001980001167983 */ /* 0x000ee80000300800 */
[----:B------:R-:W3:Y:S01]  /*16060*/  LDL.LU R23, [R1+0x19c] ;  /* 0x00019c0001177983 */ /* 0x000ee20000300800 */
[C---:B--2---:R-:W-:Y:S08]  /*16070*/  HMMA.16816.F32.BF16 R12, R8.reuse, R12, R16 ;  /* 0x0000000c080c723c */ /* 0x044ff00000041810 */
[----:B---3--:R-:W-:-:S15]  /*16080*/  HMMA.16816.F32.BF16 R24, R8, R24, R20 ;  /* 0x000000180818723c */ /* 0x008fde0000041814 */
[----:B------:R-:W-:-:S04]  /*16090*/  NOP ;  /* 0x0000000000007918 */ /* 0x000fc80000000000 */
[----:B------:R-:W-:Y:S04]  /*160a0*/  STL.64 [R1+0x1f18], R26 ;  /* 0x001f181a01007387 */ /* 0x000fe80000100a00 */
[----:B------:R-:W-:Y:S04]  /*160b0*/  STL.64 [R1+0x1f10], R24 ;  /* 0x001f101801007387 */ /* 0x000fe80000100a00 */
[----:B------:R-:W2:Y:S04]  /*160c0*/  LDL.LU R18, [R1+0xc8] ;  /* 0x0000c80001127983 */ /* 0x000ea80000300800 */
[----:B------:R-:W-:Y:S04]  /*160d0*/  STL.64 [R1+0x170], R12 ;  /* 0x0001700c01007387 */ /* 0x000fe80000100a00 */
[----:B------:R0:W-:Y:S04]  /*160e0*/  STL.64 [R1+0x178], R14 ;  /* 0x0001780e01007387 */ /* 0x0001e80000100a00 */
[----:B------:R-:W2:Y:S04]  /*160f0*/  LDL.LU R19, [R1+0xcc] ;  /* 0x0000cc0001137983 */ /* 0x000ea80000300800 */
[----:B--2---:R-:W-:Y:S04]  /*16100*/  STL.64 [R1+0x1f40], R18 ;  /* 0x001f401201007387 */ /* 0x004fe80000100a00 */
[----:B0-----:R-:W2:Y:S04]  /*16110*/  LDL.LU R14, [R1+0xd8] ;  /* 0x0000d800010e7983 */ /* 0x001ea80000300800 */
[----:B------:R-:W2:Y:S04]  /*16120*/  LDL.LU R15, [R1+0xdc] ;  /* 0x0000dc00010f7983 */ /* 0x000ea80000300800 */
[----:B--2---:R0:W-:Y:S04]  /*16130*/  STL.64 [R1+0x1f48], R14 ;  /* 0x001f480e01007387 */ /* 0x0041e80000100a00 */
[----:B0-----:R-:W2:Y:S04]  /*16140*/  LDL.LU R14, [R1+0xe8] ;  /* 0x0000e800010e7983 */ /* 0x001ea80000300800 */
[----:B------:R-:W2:Y:S01]  /*16150*/  LDL.LU R15, [R1+0xec] ;  /* 0x0000ec00010f7983 */ /* 0x000ea20000300800 */
[----:B------:R-:W-:Y:S01]  /*16160*/  IMAD.MOV.U32 R16, RZ, RZ, R6 ;  /* 0x000000ffff107224 */ /* 0x000fe200078e0006 */
[----:B------:R-:W-:Y:S01]  /*16170*/  MOV R17, R7 ;  /* 0x0000000700117202 */ /* 0x000fe20000000f00 */
[----:B------:R-:W-:Y:S01]  /*16180*/  IMAD.MOV.U32 R18, RZ, RZ, R5 ;  /* 0x000000ffff127224 */ /* 0x000fe200078e0005 */
[----:B------:R-:W-:Y:S01]  /*16190*/  MOV R19, R2 ;  /* 0x0000000200137202 */ /* 0x000fe20000000f00 */
[----:B--2---:R0:W-:Y:S04]  /*161a0*/  STL.64 [R1+0x1f60], R14 ;  /* 0x001f600e01007387 */ /* 0x0041e80000100a00 */
[----:B------:R-:W2:Y:S04]  /*161b0*/  LDL.LU R6, [R1+0x2070] ;  /* 0x0020700001067983 */ /* 0x000ea80000300800 */
[----:B------:R-:W3:Y:S04]  /*161c0*/  LDL.LU R7, [R1+0x206c] ;  /* 0x00206c0001077983 */ /* 0x000ee80000300800 */
[----:B------:R-:W4:Y:S04]  /*161d0*/  LDL.LU R5, [R1+0x2068] ;  /* 0x0020680001057983 */ /* 0x000f280000300800 */
[----:B------:R-:W5:Y:S04]  /*161e0*/  LDL.LU R2, [R1+0x2064] ;  /* 0x0020640001027983 */ /* 0x000f680000300800 */
[----:B0-----:R-:W2:Y:S04]  /*161f0*/  LDL.LU R14, [R1+0xf8] ;  /* 0x0000f800010e7983 */ /* 0x001ea80000300800 */
[----:B------:R-:W2:Y:S04]  /*16200*/  LDL.LU R15, [R1+0xfc] ;  /* 0x0000fc00010f7983 */ /* 0x000ea80000300800 */
[----:B--2---:R-:W-:Y:S04]  /*16210*/  STL.64 [R1+0x1f78], R14 ;  /* 0x001f780e01007387 */ /* 0x004fe80000100a00 */
[----:B------:R-:W-:Y:S04]  /*16220*/  STL.64 [R1+0x1f58], R18 ;  /* 0x001f581201007387 */ /* 0x000fe80000100a00 */
[----:B------:R0:W-:Y:S02]  /*16230*/  STL.64 [R1+0x1f50], R16 ;  /* 0x001f501001007387 */ /* 0x0001e40000100a00 */
[----:B0-----:R-:W-:Y:S01]  /*16240*/  IMAD.MOV.U32 R16, RZ, RZ, R0 ;  /* 0x000000ffff107224 */ /* 0x001fe200078e0000 */
[----:B------:R-:W-:Y:S01]  /*16250*/  MOV R17, R28 ;  /* 0x0000001c00117202 */ /* 0x000fe20000000f00 */
[----:B------:R-:W2:Y:S04]  /*16260*/  LDL.LU R0, [R1+0x2060] ;  /* 0x0020600001007983 */ /* 0x000ea80000300800 */
[----:B------:R-:W2:Y:S01]  /*16270*/  LDL.LU R28, [R1+0x205c] ;  /* 0x00205c00011c7983 */ /* 0x000ea20000300800 */
[----:B------:R-:W-:Y:S01]  /*16280*/  IMAD.MOV.U32 R18, RZ, RZ, R3 ;  /* 0x000000ffff127224 */ /* 0x000fe200078e0003 */
[----:B------:R-:W-:-:S02]  /*16290*/  MOV R19, R4 ;  /* 0x0000000400137202 */ /* 0x000fc40000000f00 */
[----:B------:R-:W2:Y:S04]  /*162a0*/  LDL.LU R3, [R1+0x2058] ;  /* 0x0020580001037983 */ /* 0x000ea80000300800 */
[----:B------:R-:W2:Y:S04]  /*162b0*/  LDL.LU R4, [R1+0x2054] ;  /* 0x0020540001047983 */ /* 0x000ea80000300800 */
[----:B------:R-:W2:Y:S04]  /*162c0*/  LDL.LU R14, [R1+0x108] ;  /* 0x00010800010e7983 */ /* 0x000ea80000300800 */
[----:B------:R-:W2:Y:S04]  /*162d0*/  LDL.LU R15, [R1+0x10c] ;  /* 0x00010c00010f7983 */ /* 0x000ea80000300800 */
[----:B--2---:R-:W-:Y:S04]  /*162e0*/  STL.64 [R1+0x1f90], R14 ;  /* 0x001f900e01007387 */ /* 0x004fe80000100a00 */
[----:B------:R-:W-:Y:S04]  /*162f0*/  STL.64 [R1+0x1f70], R18 ;  /* 0x001f701201007387 */ /* 0x000fe80000100a00 */
[----:B------:R4:W-:Y:S02]  /*16300*/  STL.64 [R1+0x1f68], R16 ;  /* 0x001f681001007387 */ /* 0x0009e40000100a00 */
[----:B----4-:R-:W-:Y:S01]  /*16310*/  IMAD.MOV.U32 R16, RZ, RZ, R5 ;  /* 0x000000ffff107224 */ /* 0x010fe200078e0005 */
[----:B---3--:R-:W-:Y:S01]  /*16320*/  MOV R17, R7 ;  /* 0x0000000700117202 */ /* 0x008fe20000000f00 */
[----:B------:R-:W2:Y:S04]  /*16330*/  LDL.LU R5, [R1+0x2050] ;  /* 0x0020500001057983 */ /* 0x000ea80000300800 */
[----:B------:R-:W3:Y:S01]  /*16340*/  LDL.LU R7, [R1+0x204c] ;  /* 0x00204c0001077983 */ /* 0x000ee20000300800 */
[----:B------:R-:W-:Y:S01]  /*16350*/  IMAD.MOV.U32 R18, RZ, RZ, R6 ;  /* 0x000000ffff127224 */ /* 0x000fe200078e0006 */
[----:B------:R-:W-:-:S02]  /*16360*/  MOV R19, R29 ;  /* 0x0000001d00137202 */ /* 0x000fc40000000f00 */
        /* <DEDUP_REMOVED lines=12> */
[----:B-----5:R-:W-:-:S02]  /*16430*/  MOV R19, R2 ;  /* 0x0000000200137202 */ /* 0x020fc40000000f00 */
[----:B------:R-:W5:Y:S04]  /*16440*/  LDL.LU R0, [R1+0x2038] ;  /* 0x0020380001007983 */ /* 0x000f680000300800 */
        /* <DEDUP_REMOVED lines=10> */
[----:B------:R-:W-:Y:S01]  /*164f0*/  MOV R19, R4 ;  /* 0x0000000400137202 */ /* 0x000fe20000000f00 */
[----:B------:R-:W-:-:S02]  /*16500*/  IMAD.MOV.U32 R18, RZ, RZ, R5 ;  /* 0x000000ffff127224 */ /* 0x000fc400078e0005 */
[----:B------:R-:W4:Y:S04]  /*16510*/  LDL.LU R4, [R1+0x260] ;  /* 0x0002600001047983 */ /* 0x000f280000300800 */
[----:B------:R-:W4:Y:S04]  /*16520*/  LDL.LU R5, [R1+0x264] ;  /* 0x0002640001057983 */ /* 0x000f280000300800 */
[----:B----4-:R0:W-:Y:S04]  /*16530*/  STL.64 [R1+0x2000], R4 ;  /* 0x0020000401007387 */ /* 0x0101e80000100a00 */
[----:B0-----:R-:W4:Y:S04]  /*16540*/  LDL.LU R4, [R1+0x270] ;  /* 0x0002700001047983 */ /* 0x001f280000300800 */
[----:B------:R-:W4:Y:S04]  /*16550*/  LDL.LU R5, [R1+0x274] ;  /* 0x0002740001057983 */ /* 0x000f280000300800 */
[----:B----4-:R0:W-:Y:S04]  /*16560*/  STL.64 [R1+0x2018], R4 ;  /* 0x0020180401007387 */ /* 0x0101e80000100a00 */
[----:B0-----:R-:W4:Y:S04]  /*16570*/  LDL.LU R4, [R1+0x250] ;  /* 0x0002500001047983 */ /* 0x001f280000300800 */
[----:B------:R-:W4:Y:S04]  /*16580*/  LDL.LU R5, [R1+0x254] ;  /* 0x0002540001057983 */ /* 0x000f280000300800 */
[----:B------:R-:W4:Y:S04]  /*16590*/  LDL.LU R20, [R1+0x160] ;  /* 0x0001600001147983 */ /* 0x000f280000300800 */
[----:B------:R-:W4:Y:S04]  /*165a0*/  LDL.LU R21, [R1+0x164] ;  /* 0x0001640001157983 */ /* 0x000f280000300800 */
[----:B------:R-:W4:Y:S04]  /*165b0*/  LDL.LU R22, [R1+0x168] ;  /* 0x0001680001167983 */ /* 0x000f280000300800 */
[----:B------:R-:W4:Y:S04]  /*165c0*/  LDL.LU R23, [R1+0x16c] ;  /* 0x00016c0001177983 */ /* 0x000f280000300800 */
[----:B------:R-:W2:Y:S04]  /*165d0*/  LDL.LU R12, [R1+0x60] ;  /* 0x00006000010c7983 */ /* 0x000ea80000300800 */
[----:B------:R-:W2:Y:S04]  /*165e0*/  LDL.LU R13, [R1+0x64] ;  /* 0x00006400010d7983 */ /* 0x000ea80000300800 */
[----:B------:R-:W2:Y:S04]  /*165f0*/  LDL.LU R14, [R1+0x68] ;  /* 0x00006800010e7983 */ /* 0x000ea80000300800 */
[----:B------:R-:W2:Y:S04]  /*16600*/  LDL.LU R15, [R1+0x6c] ;  /* 0x00006c00010f7983 */ /* 0x000ea80000300800 */
[----:B--2---:R0:W-:Y:S04]  /*16610*/  STL.64 [R1+0x1fd0], R14 ;  /* 0x001fd00e01007387 */ /* 0x0041e80000100a00 */
[----:B------:R1:W-:Y:S04]  /*16620*/  STL.64 [R1+0x1fc8], R12 ;  /* 0x001fc80c01007387 */ /* 0x0003e80000100a00 */
[----:B0-----:R-:W2:Y:S04]  /*16630*/  LDL.LU R14, [R1+0x148] ;  /* 0x00014800010e7983 */ /* 0x001ea80000300800 */
[----:B------:R-:W2:Y:S04]  /*16640*/  LDL.LU R15, [R1+0x14c] ;  /* 0x00014c00010f7983 */ /* 0x000ea80000300800 */
[----:B--2---:R0:W-:Y:S04]  /*16650*/  STL.64 [R1+0x1ff8], R14 ;  /* 0x001ff80e01007387 */ /* 0x0041e80000100a00 */
[----:B-1----:R-:W2:Y:S04]  /*16660*/  LDL.LU R12, [R1+0x80] ;  /* 0x00008000010c7983 */ /* 0x002ea80000300800 */
[----:B------:R-:W2:Y:S04]  /*16670*/  LDL.LU R13, [R1+0x84] ;  /* 0x00008400010d7983 */ /* 0x000ea80000300800 */
[----:B0-----:R-:W2:Y:S04]  /*16680*/  LDL.LU R14, [R1+0x88] ;  /* 0x00008800010e7983 */ /* 0x001ea80000300800 */
[----:B------:R-:W2:Y:S04]  /*16690*/  LDL.LU R15, [R1+0x8c] ;  /* 0x00008c00010f7983 */ /* 0x000ea80000300800 */
[----:B--2---:R-:W-:Y:S04]  /*166a0*/  STL.64 [R1+0x2010], R14 ;  /* 0x0020100e01007387 */ /* 0x004fe80000100a00 */
[----:B------:R0:W-:Y:S04]  /*166b0*/  STL.64 [R1+0x2008], R12 ;  /* 0x0020080c01007387 */ /* 0x0001e80000100a00 */
[----:B0-----:R-:W2:Y:S04]  /*166c0*/  LDL.LU R12, [R1+0x150] ;  /* 0x00015000010c7983 */ /* 0x001ea80000300800 */
[----:B------:R-:W2:Y:S04]  /*166d0*/  LDL.LU R13, [R1+0x154] ;  /* 0x00015400010d7983 */ /* 0x000ea80000300800 */
[----:B------:R-:W2:Y:S04]  /*166e0*/  LDL.LU R14, [R1+0x158] ;  /* 0x00015800010e7983 */ /* 0x000ea80000300800 */
[----:B------:R-:W2:Y:S04]  /*166f0*/  LDL.LU R15, [R1+0x15c] ;  /* 0x00015c00010f7983 */ /* 0x000ea80000300800 */
[----:B------:R-:W-:Y:S04]  /*16700*/  STL.64 [R1+0x1fb8], R18 ;  /* 0x001fb81201007387 */ /* 0x000fe80000100a00 */
[----:B------:R0:W-:Y:S02]  /*16710*/  STL.64 [R1+0x1fb0], R16 ;  /* 0x001fb01001007387 */ /* 0x0001e40000100a00 */
[----:B0-----:R-:W-:Y:S01]  /*16720*/  IMAD.MOV.U32 R16, RZ, RZ, R28 ;  /* 0x000000ffff107224 */ /* 0x001fe200078e001c */
[----:B------:R-:W-:Y:S01]  /*16730*/  MOV R17, R3 ;  /* 0x0000000300117202 */ /* 0x000fe20000000f00 */
[----:B------:R-:W2:Y:S04]  /*16740*/  LDL.LU R28, [R1+0x2028] ;  /* 0x00202800011c7983 */ /* 0x000ea80000300800 */
[----:B------:R-:W2:Y:S04]  /*16750*/  LDL.LU R3, [R1+0x2024] ;  /* 0x0020240001037983 */ /* 0x000ea80000300800 */
[----:B------:R-:W2:Y:S01]  /*16760*/  LDL.LU R18, [R1+0x58] ;  /* 0x0000580001127983 */ /* 0x000ea20000300800 */
[----:B------:R-:W-:-:S05]  /*16770*/  IMAD.MOV.U32 R19, RZ, RZ, R29 ;  /* 0x000000ffff137224 */ /* 0x000fca00078e001d */
[----:B--2---:R-:W-:Y:S04]  /*16780*/  STL.64 [R1+0x1fe0], R18 ;  /* 0x001fe01201007387 */ /* 0x004fe80000100a00 */
[----:B------:R3:W-:Y:S02]  /*16790*/  STL.64 [R1+0x1fd8], R16 ;  /* 0x001fd81001007387 */ /* 0x0007e40000100a00 */
[----:B---3--:R-:W-:Y:S01]  /*167a0*/  MOV R16, R7 ;  /* 0x0000000700107202 */ /* 0x008fe20000000f00 */
[----:B------:R-:W-:Y:S02]  /*167b0*/  IMAD.MOV.U32 R17, RZ, RZ, R6 ;  /* 0x000000ffff117224 */ /* 0x000fe400078e0006 */
[----:B----4-:R-:W-:Y:S01]  /*167c0*/  HMMA.16816.F32.BF16 R4, R8, R4, R20 ;  /* 0x000000040804723c */ /* 0x010fe20000041814 */
[----:B------:R-:W2:-:S15]  /*167d0*/  LDL.LU R20, [R1+0x2020] ;  /* 0x0020200001147983 */ /* 0x000e9e0000300800 */
[----:B------:R-:W-:-:S03]  /*167e0*/  NOP ;  /* 0x0000000000007918 */ /* 0x000fc60000000000 */
[----:B------:R-:W-:Y:S01]  /*167f0*/  MOV R21, R4 ;  /* 0x0000000400157202 */ /* 0x000fe20000000f00 */
[----:B------:R-:W-:Y:S02]  /*16800*/  IMAD.MOV.U32 R22, RZ, RZ, R5 ;  /* 0x000000ffff167224 */ /* 0x000fe400078e0005 */
[----:B------:R-:W3:Y:S01]  /*16810*/  LDL.LU.64 R4, [R1+0x2018] ;  /* 0x0020180001047983 */ /* 0x000ee20000300a00 */
[----:B------:R-:W-:Y:S02]  /*16820*/  MOV R18, R2 ;  /* 0x0000000200127202 */ /* 0x000fe40000000f00 */
[----:B------:R-:W-:Y:S01]  /*16830*/  MOV R23, R6 ;  /* 0x0000000600177202 */ /* 0x000fe20000000f00 */
[----:B------:R-:W-:Y:S01]  /*16840*/  IMAD.MOV.U32 R2, RZ, RZ, R7 ;  /* 0x000000ffff027224 */ /* 0x000fe200078e0007 */
[----:B------:R-:W-:Y:S01]  /*16850*/  MOV R26, R28 ;  /* 0x0000001c001a7202 */ /* 0x000fe20000000f00 */
[----:B---3--:R-:W-:Y:S01]  /*16860*/  HMMA.16816.F32.BF16 R4, R8, R4, R12 ;  /* 0x000000040804723c */ /* 0x008fe2000004180c */
[----:B------:R-:W3:Y:S04]  /*16870*/  LDL.LU.64 R14, [R1+0x2010] ;  /* 0x00201000010e7983 */ /* 0x000ee80000300a00 */
[----:B------:R-:W3:-:S14]  /*16880*/  LDL.LU.64 R12, [R1+0x2008] ;  /* 0x00200800010c7983 */ /* 0x000edc0000300a00 */
[----:B------:R-:W-:Y:S01]  /*16890*/  MOV R29, R4 ;  /* 0x00000004001d7202 */ /* 0x000fe20000000f00 */
[----:B------:R-:W-:Y:S02]  /*168a0*/  IMAD.MOV.U32 R28, RZ, RZ, R5 ;  /* 0x000000ffff1c7224 */ /* 0x000fe400078e0005 */
[----:B------:R-:W3:Y:S01]  /*168b0*/  LDL.LU.64 R4, [R1+0x2000] ;  /* 0x0020000001047983 */ /* 0x000ee20000300a00 */
[----:B-----5:R-:W-:Y:S02]  /*168c0*/  IMAD.MOV.U32 R19, RZ, RZ, R0 ;  /* 0x000000ffff137224 */ /* 0x020fe400078e0000 */
[----:B------:R-:W-:Y:S01]  /*168d0*/  IMAD.MOV.U32 R27, RZ, RZ, R3 ;  /* 0x000000ffff1b7224 */ /* 0x000fe200078e0003 */
[----:B------:R-:W-:Y:S01]  /*168e0*/  MOV R3, R6 ;  /* 0x0000000600037202 */ /* 0x000fe20000000f00 */
[----:B------:R-:W-:Y:S01]  /*168f0*/  IMAD.MOV.U32 R0, RZ, RZ, R7 ;  /* 0x000000ffff007224 */ /* 0x000fe200078e0007 */
[----:B---3--:R-:W-:Y:S01]  /*16900*/  HMMA.16816.F32.BF16 R8, R8, R4, R12 ;  /* 0x000000040808723c */ /* 0x008fe2000004180c */
[----:B------:R-:W3:Y:S04]  /*16910*/  LDL.LU.64 R14, [R1+0x1ff8] ;  /* 0x001ff800010e7983 */ /* 0x000ee80000300a00 */
[----:B------:R-:W3:Y:S04]  /*16920*/  LDL.LU.64 R6, [R1+0x1ff0] ;  /* 0x001ff00001067983 */ /* 0x000ee80000300a00 */
[----:B------:R-:W3:Y:S10]  /*16930*/  LDL.LU.64 R4, [R1+0x1fe8] ;  /* 0x001fe80001047983 */ /* 0x000ef40000300a00 */
[----:B------:R0:W-:Y:S04]  /*16940*/  STL.64 [R1+0x1ec8], R10 ;  /* 0x001ec80a01007387 */ /* 0x0001e80000100a00 */
[----:B------:R-:W-:Y:S04]  /*16950*/  STL.64 [R1+0x1ec0], R8 ;  /* 0x001ec00801007387 */ /* 0x000fe80000100a00 */
[----:B0-----:R-:W4:Y:S04]  /*16960*/  LDL.LU R10, [R1+0x258] ;  /* 0x00025800010a7983 */ /* 0x001f280000300800 */
[----:B------:R-:W4:Y:S04]  /*16970*/  LDL.LU R11, [R1+0x25c] ;  /* 0x00025c00010b7983 */ /* 0x000f280000300800 */
[----:B----4-:R0:W-:Y:S04]  /*16980*/  STL.64 [R1+0x1ed8], R10 ;  /* 0x001ed80a01007387 */ /* 0x0101e80000100a00 */
[----:B0-----:R-:W4:Y:S04]  /*16990*/  LDL.LU R10, [R1+0x208] ;  /* 0x00020800010a7983 */ /* 0x001f280000300800 */
[----:B------:R-:W4:Y:S01]  /*169a0*/  LDL.LU R11, [R1+0x20c] ;  /* 0x00020c00010b7983 */ /* 0x000f220000300800 */
[C---:B---3--:R-:W-:Y:S03]  /*169b0*/  HMMA.16816.F32.BF16 R12, R4.reuse, R14, R16 ;  /* 0x0000000e040c723c */ /* 0x048fe60000041810 */
[----:B----4-:R0:W-:Y:S04]  /*169c0*/  STL.64 [R1+0x1ef0], R10 ;  /* 0x001ef00a01007387 */ /* 0x0101e80000100a00 */
[----:B0-----:R-:W3:Y:S04]  /*169d0*/  LDL.LU R10, [R1+0x138] ;  /* 0x00013800010a7983 */ /* 0x001ee80000300800 */
[----:B------:R-:W3:Y:S04]  /*169e0*/  LDL.LU R11, [R1+0x13c] ;  /* 0x00013c00010b7983 */ /* 0x000ee80000300800 */
[----:B------:R-:W4:Y:S04]  /*169f0*/  LDL.LU.64 R18, [R1+0x1fe0] ;  /* 0x001fe00001127983 */ /* 0x000f280000300a00 */
[----:B------:R-:W4:Y:S04]  /*16a00*/  LDL.LU.64 R16, [R1+0x1fd8] ;  /* 0x001fd80001107983 */ /* 0x000f280000300a00 */
[----:B------:R-:W-:Y:S04]  /*16a10*/  STL.64 [R1+0x1e0], R12 ;  /* 0x0001e00c01007387 */ /* 0x000fe80000100a00 */
[----:B------:R0:W-:Y:S04]  /*16a20*/  STL.64 [R1+0x1e8], R14 ;  /* 0x0001e80e01007387 */ /* 0x0001e80000100a00 */
[----:B0-----:R-:W3:Y:S04]  /*16a30*/  LDL.LU.64 R14, [R1+0x1fd0] ;  /* 0x001fd000010e7983 */ /* 0x001ee80000300a00 */
[----:B------:R-:W3:Y:S02]  /*16a40*/  LDL.LU.64 R12, [R1+0x1fc8] ;  /* 0x001fc800010c7983 */ /* 0x000ee40000300a00 */
[----:B---3--:R-:W-:Y:S02]  /*16a50*/  HMMA.16816.F32.BF16 R8, R4, R10, R12 ;  /* 0x0000000a0408723c */ /* 0x008fe4000004180c */
[----:B------:R-:W4:-:S15]  /*16a60*/  LDL.LU.64 R14, [R1+0x1fc0] ;  /* 0x001fc000010e7983 */ /* 0x000f1e0000300a00 */
[----:B------:R-:W-:Y:S02]  /*16a70*/  NOP ;  /* 0x0000000000007918 */ /* 0x000fe40000000000 */
[----:B------:R-:W-:Y:S04]  /*16a80*/  STL.64 [R1+0x1d0], R8 ;  /* 0x0001d00801007387 */ /* 0x000fe80000100a00 */
[----:B------:R0:W-:Y:S04]  /*16a90*/  STL.64 [R1+0x1d8], R10 ;  /* 0x0001d80a01007387 */ /* 0x0001e80000100a00 */
[----:B0-----:R-:W3:Y:S04]  /*16aa0*/  LDL.LU R10, [R1+0x98] ;  /* 0x00009800010a7983 */ /* 0x001ee80000300800 */
[----:B------:R-:W3:Y:S01]  /*16ab0*/  LDL.LU R11, [R1+0x9c] ;  /* 0x00009c00010b7983 */ /* 0x000ee20000300800 */
[----:B----4-:R-:W-:Y:S03]  /*16ac0*/  HMMA.16816.F32.BF16 R12, R4, R14, R16 ;  /* 0x0000000e040c723c */ /* 0x010fe60000041810 */
[----:B------:R-:W4:Y:S04]  /*16ad0*/  LDL.LU.64 R18, [R1+0x1fb8] ;  /* 0x001fb80001127983 */ /* 0x000f280000300a00 */
[----:B------:R-:W4:-:S12]  /*16ae0*/  LDL.LU.64 R16, [R1+0x1fb0] ;  /* 0x001fb00001107983 */ /* 0x000f180000300a00 */
[----:B------:R-:W-:Y:S04]  /*16af0*/  STL.64 [R1+0x1c0], R12 ;  /* 0x0001c00c01007387 */ /* 0x000fe80000100a00 */
[----:B------:R0:W-:Y:S04]  /*16b00*/  STL.64 [R1+0x1c8], R14 ;  /* 0x0001c80e01007387 */ /* 0x0001e80000100a00 */
[----:B0-----:R-:W4:Y:S02]  /*16b10*/  LDL.LU.64 R14, [R1+0x1fa8] ;  /* 0x001fa800010e7983 */ /* 0x001f240000300a00 */
[----:B----4-:R-:W-:Y:S02]  /*16b20*/  HMMA.16816.F32.BF16 R12, R4, R14, R16 ;  /* 0x0000000e040c723c */ /* 0x010fe40000041810 */
[----:B------:R-:W4:Y:S04]  /*16b30*/  LDL.LU.64 R18, [R1+0x1fa0] ;  /* 0x001fa00001127983 */ /* 0x000f280000300a00 */
[----:B------:R-:W4:-:S13]  /*16b40*/  LDL.LU.64 R16, [R1+0x1f98] ;  /* 0x001f980001107983 */ /* 0x000f1a0000300a00 */
        /* <DEDUP_REMOVED lines=22> */
[----:B------:R-:W4:-:S15]  /*16cb0*/  LDL.LU.64 R18, [R1+0x1f40] ;  /* 0x001f400001127983 */ /* 0x000f1e0000300a00 */
[----:B------:R-:W-:Y:S02]  /*16cc0*/  NOP ;  /* 0x0000000000007918 */ /* 0x000fe40000000000 */
[----:B------:R-:W-:Y:S04]  /*16cd0*/  STL.64 [R1+0x80], R12 ;  /* 0x0000800c01007387 */ /* 0x000fe80000100a00 */
[----:B------:R0:W-:Y:S04]  /*16ce0*/  STL.64 [R1+0x88], R14 ;  /* 0x0000880e01007387 */ /* 0x0001e80000100a00 */
[----:B0-----:R-:W4:Y:S04]  /*16cf0*/  LDL.LU.64 R14, [R1+0x1f38] ;  /* 0x001f3800010e7983 */ /* 0x001f280000300a00 */
[----:B------:R-:W4:Y:S02]  /*16d00*/  LDL.LU.64 R12, [R1+0x1f30] ;  /* 0x001f3000010c7983 */ /* 0x000f240000300a00 */
[----:B----4-:R-:W-:Y:S02]  /*16d10*/  HMMA.16816.F32.BF16 R12, R4, R18, R12 ;  /* 0x00000012040c723c */ /* 0x010fe4000004180c */
[----:B------:R-:W4:Y:S04]  /*16d20*/  LDL.LU.64 R18, [R1+0x1f28] ;  /* 0x001f280001127983 */ /* 0x000f280000300a00 */
[----:B------:R-:W4:-:S13]  /*16d30*/  LDL.LU.64 R16, [R1+0x1f20] ;  /* 0x001f200001107983 */ /* 0x000f1a0000300a00 */
[----:B------:R-:W-:Y:S04]  /*16d40*/  STL.64 [R1+0x70], R12 ;  /* 0x0000700c01007387 */ /* 0x000fe80000100a00 */
[----:B------:R0:W-:Y:S04]  /*16d50*/  STL.64 [R1+0x78], R14 ;  /* 0x0000780e01007387 */ /* 0x0001e80000100a00 */
[----:B0-----:R-:W2:Y:S04]  /*16d60*/  LDL.LU R14, [R1+0xa8] ;  /* 0x0000a800010e7983 */ /* 0x001ea80000300800 */
[----:B------:R-:W2:Y:S01]  /*16d70*/  LDL.LU R15, [R1+0xac] ;  /* 0x0000ac00010f7983 */ /* 0x000ea20000300800 */
[----:B----4-:R-:W-:Y:S03]  /*16d80*/  HMMA.16816.F32.BF16 R16, R4, R26, R16 ;  /* 0x0000001a0410723c */ /* 0x010fe60000041810 */
[----:B------:R-:W3:Y:S04]  /*16d90*/  LDL.LU.64 R26, [R1+0x1f18] ;  /* 0x001f1800011a7983 */ /* 0x000ee80000300a00 */
[----:B------:R-:W3:-:S12]  /*16da0*/  LDL.LU.64 R24, [R1+0x1f10] ;  /* 0x001f100001187983 */ /* 0x000ed80000300a00 */
[----:B------:R-:W-:Y:S04]  /*16db0*/  STL.64 [R1+0x60], R16 ;  /* 0x0000601001007387 */ /* 0x000fe80000100a00 */
[----:B------:R0:W-:Y:S04]  /*16dc0*/  STL.64 [R1+0x68], R18 ;  /* 0x0000681201007387 */ /* 0x0001e80000100a00 */
[----:B0-----:R-:W4:Y:S04]  /*16dd0*/  LDL.LU R18, [R1+0x268] ;  /* 0x0002680001127983 */ /* 0x001f280000300800 */
[----:B------:R-:W4:Y:S01]  /*16de0*/  LDL.LU R19, [R1+0x26c] ;  /* 0x00026c0001137983 */ /* 0x000f220000300800 */
[----:B------:R-:W-:Y:S01]  /*16df0*/  MOV R16, R21 ;  /* 0x0000001500107202 */ /* 0x000fe20000000f00 */
[----:B------:R-:W-:-:S02]  /*16e00*/  IMAD.MOV.U32 R17, RZ, RZ, R22 ;  /* 0x000000ffff117224 */ /* 0x000fc400078e0016 */
[----:B----4-:R0:W-:Y:S04]  /*16e10*/  STL.64 [R1+0x1ed0], R18 ;  /* 0x001ed01201007387 */ /* 0x0101e80000100a00 */
[----:B------:R-:W2:Y:S04]  /*16e20*/  LDL.LU R21, [R1+0x1f08] ;  /* 0x001f080001157983 */ /* 0x000ea80000300800 */
[----:B------:R-:W2:Y:S01]  /*16e30*/  LDL.LU R22, [R1+0x1f04] ;  /* 0x001f040001167983 */ /* 0x000ea20000300800 */
[----:B0-----:R-:W-:-:S03]  /*16e40*/  MOV R18, R23 ;  /* 0x0000001700127202 */ /* 0x001fc60000000f00 */
[----:B------:R-:W2:Y:S01]  /*16e50*/  LDL.LU R23, [R1+0x1f00] ;  /* 0x001f000001177983 */ /* 0x000ea20000300800 */
[----:B------:R-:W-:-:S03]  /*16e60*/  IMAD.MOV.U32 R19, RZ, RZ, R2 ;  /* 0x000000ffff137224 */ /* 0x000fc600078e0002 */
[----:B------:R-:W4:Y:S04]  /*16e70*/  LDL.LU R2, [R1+0x1efc] ;  /* 0x001efc0001027983 */ /* 0x000f280000300800 */
[----:B------:R-:W-:Y:S04]  /*16e80*/  STL.64 [R1+0x1ee8], R18 ;  /* 0x001ee81201007387 */ /* 0x000fe80000100a00 */
[----:B------:R0:W-:Y:S01]  /*16e90*/  STL.64 [R1+0x1ee0], R16 ;  /* 0x001ee01001007387 */ /* 0x0001e20000100a00 */
[C---:B---3--:R-:W-:Y:S03]  /*16ea0*/  HMMA.16816.F32.BF16 R24, R4.reuse, R10, R24 ;  /* 0x0000000a0418723c */ /* 0x048fe60000041818 */
[----:B0-----:R-:W3:Y:S04]  /*16eb0*/  LDL.LU R16, [R1+0x170] ;  /* 0x0001700001107983 */ /* 0x001ee80000300800 */
[----:B------:R-:W3:Y:S04]  /*16ec0*/  LDL.LU R17, [R1+0x174] ;  /* 0x0001740001117983 */ /* 0x000ee80000300800 */
[----:B------:R-:W3:Y:S04]  /*16ed0*/  LDL.LU R18, [R1+0x178] ;  /* 0x0001780001127983 */ /* 0x000ee80000300800 */
[----:B------:R-:W3:Y:S01]  /*16ee0*/  LDL.LU R19, [R1+0x17c] ;  /* 0x00017c0001137983 */ /* 0x000ee20000300800 */
[----:B--2---:R-:W-:Y:S03]  /*16ef0*/  HMMA.16816.F32.BF16 R12, R4, R14, R20 ;  /* 0x0000000e040c723c */ /* 0x004fe60000041814 */
[----:B------:R-:W2:Y:S01]  /*16f00*/  LDL.LU R22, [R1+0x278] ;  /* 0x0002780001167983 */ /* 0x000ea20000300800 */
[----:B----4-:R-:W-:-:S03]  /*16f10*/  MOV R23, R2 ;  /* 0x0000000200177202 */ /* 0x010fc60000000f00 */
[----:B------:R-:W4:-:S12]  /*16f20*/  LDL.LU R2, [R1+0x1ef8] ;  /* 0x001ef80001027983 */ /* 0x000f180000300800 */
[----:B------:R-:W-:Y:S04]  /*16f30*/  STL.64 [R1+0x1e58], R14 ;  /* 0x001e580e01007387 */ /* 0x000fe80000100a00 */
[----:B------:R-:W-:Y:S04]  /*16f40*/  STL.64 [R1+0x1e50], R12 ;  /* 0x001e500c01007387 */ /* 0x000fe80000100a00 */
[----:B------:R-:W3:Y:S04]  /*16f50*/  LDL.LU.64 R10, [R1+0x1ef0] ;  /* 0x001ef000010a7983 */ /* 0x000ee80000300a00 */
[----:B------:R-:W-:Y:S04]  /*16f60*/  STL.64 [R1+0x40], R24 ;  /* 0x0000401801007387 */ /* 0x000fe80000100a00 */
[----:B------:R0:W-:Y:S04]  /*16f70*/  STL.64 [R1+0x48], R26 ;  /* 0x0000481a01007387 */ /* 0x0001e80000100a00 */
[----:B0-----:R-:W5:Y:S01]  /*16f80*/  LDL.LU R27, [R1+0x2a0] ;  /* 0x0002a000011b7983 */ /* 0x001f620000300800 */
[----:B---3--:R-:W-:Y:S03]  /*16f90*/  HMMA.16816.F32.BF16 R8, R4, R10, R16 ;  /* 0x0000000a0408723c */ /* 0x008fe60000041810 */
[----:B------:R-:W3:Y:S04]  /*16fa0*/  LDL.LU.64 R18, [R1+0x1ee8] ;  /* 0x001ee80001127983 */ /* 0x000ee80000300a00 */
[----:B------:R-:W3:-:S12]  /*16fb0*/  LDL.LU.64 R16, [R1+0x1ee0] ;  /* 0x001ee00001107983 */ /* 0x000ed80000300a00 */
[----:B------:R-:W-:Y:S04]  /*16fc0*/  STL.64 [R1+0x30], R8 ;  /* 0x0000300801007387 */ /* 0x000fe80000100a00 */
[----:B------:R0:W-:Y:S04]  /*16fd0*/  STL.64 [R1+0x38], R10 ;  /* 0x0000380a01007387 */ /* 0x0001e80000100a00 */
[----:B0-----:R-:W3:Y:S02]  /*16fe0*/  LDL.LU.64 R10, [R1+0x1ed8] ;  /* 0x001ed800010a7983 */ /* 0x001ee40000300a00 */
[----:B---3--:R-:W-:Y:S02]  /*16ff0*/  HMMA.16816.F32.BF16 R8, R4, R10, R16 ;  /* 0x0000000a0408723c */ /* 0x008fe40000041810 */
[----:B------:R-:W3:-:S15]  /*17000*/  LDL.LU.64 R18, [R1+0x1ed0] ;  /* 0x001ed00001127983 */ /* 0x000ede0000300a00 */
[----:B------:R-:W-:Y:S02]  /*17010*/  NOP ;  /* 0x0000000000007918 */ /* 0x000fe40000000000 */
[----:B------:R-:W-:Y:S04]  /*17020*/  STL.64 [R1+0x20], R8 ;  /* 0x0000200801007387 */ /* 0x000fe80000100a00 */
[----:B------:R0:W-:Y:S04]  /*17030*/  STL.64 [R1+0x28], R10 ;  /* 0x0000280a01007387 */ /* 0x0001e80000100a00 */
[----:B0-----:R-:W3:Y:S04]  /*17040*/  LDL.LU.64 R10, [R1+0x1ec8] ;  /* 0x001ec800010a7983 */ /* 0x001ee80000300a00 */
[----:B------:R-:W3:Y:S01]  /*17050*/  LDL.LU.64 R8, [R1+0x1ec0] ;  /* 0x001ec00001087983 */ /* 0x000ee20000300a00 */
[----:B------:R-:W-:Y:S01]  /*17060*/  IMAD.MOV.U32 R12, RZ, RZ, R29 ;  /* 0x000000ffff0c7224 */ /* 0x000fe200078e001d */
[----:B------:R-:W-:Y:S01]  /*17070*/  MOV R13, R28 ;  /* 0x0000001c000d7202 */ /* 0x000fe20000000f00 */
[----:B------:R-:W-:Y:S01]  /*17080*/  IMAD.MOV.U32 R14, RZ, RZ, R3 ;  /* 0x000000ffff0e7224 */ /* 0x000fe200078e0003 */
[----:B------:R-:W-:-:S07]  /*17090*/  MOV R15, R0 ;  /* 0x00000000000f7202 */ /* 0x000fce0000000f00 */
[C---:B--2---:R-:W-:Y:S08]  /*170a0*/  HMMA.16816.F32.BF16 R12, R4.reuse, R22, R12 ;  /* 0x00000016040c723c */ /* 0x044ff0000004180c */
[----:B---3--:R-:W-:Y:S01]  /*170b0*/  HMMA.16816.F32.BF16 R20, R4, R18, R8 ;  /* 0x000000120414723c */ /* 0x008fe20000041808 */
[----:B-----5:R-:W-:Y:S04]  /*170c0*/  LDSM.16.MT88.4 R16, [R27+0x1c000] ;  /* 0x01c000001b10783b */ /* 0x020fe80000004200 */
[----:B----4-:R-:W-:Y:S04]  /*170d0*/  LDSM.16.M88.4 R4, [R2+UR5+0x20180] ;  /* 0x020180050204783b */ /* 0x010fe80008000200 */
[----:B------:R-:W-:Y:S10]  /*170e0*/  LDSM.16.M88.4 R8, [R2+UR5+0x21180] ;  /* 0x021180050208783b */ /* 0x000ff40008000200 */
[----:B------:R-:W-:Y:S04]  /*170f0*/  STL.64 [R1+0x1de8], R22 ;  /* 0x001de81601007387 */ /* 0x000fe80000100a00 */
[----:B------:R-:W-:Y:S04]  /*17100*/  STL.64 [R1+0x10], R12 ;  /* 0x0000100c01007387 */ /* 0x000fe80000100a00 */
[----:B------:R-:W-:Y:S04]  /*17110*/  STL.64 [R1+0x18], R14 ;  /* 0x0000180e01007387 */ /* 0x000fe80000100a00 */
[----:B------:R-:W0:Y:S04]  /*17120*/  LDSM.16.M88.4 R12, [R2+UR5+0x22180] ;  /* 0x02218005020c783b */ /* 0x000e280008000200 */
[----:B------:R-:W-:Y:S04]  /*17130*/  STL.64 [R1+0x1de0], R20 ;  /* 0x001de01401007387 */ /* 0x000fe80000100a00 */
[----:B------:R-:W-:Y:S01]  /*17140*/  LDSM.16.M88.4 R20, [R2+UR5+0x28180] ;  /* 0x028180050214783b */ /* 0x000fe20008000200 */
[----:B0-----:R-:W-:Y:S01]  /*17150*/  IMAD.MOV.U32 R25, RZ, RZ, R12 ;  /* 0x000000ffff197224 */ /* 0x001fe200078e000c */
[----:B------:R-:W-:Y:S01]  /*17160*/  MOV R24, R13 ;  /* 0x0000000d00187202 */ /* 0x000fe20000000f00 */
[----:B------:R-:W-:Y:S01]  /*17170*/  IMAD.MOV.U32 R28, RZ, RZ, R14 ;  /* 0x000000ffff1c7224 */ /* 0x000fe200078e000e */
[----:B------:R-:W-:-:S02]  /*17180*/  MOV R3, R15 ;  /* 0x0000000f00037202 */ /* 0x000fc40000000f00 */
[----:B------:R-:W0:Y:S04]  /*17190*/  LDSM.16.M88.4 R12, [R2+UR5+0x23180] ;  /* 0x02318005020c783b */ /* 0x000e280008000200 */
[----:B------:R-:W-:Y:S04]  /*171a0*/  STL.64 [R1+0x1eb8], R18 ;  /* 0x001eb81201007387 */ /* 0x000fe80000100a00 */
[----:B------:R-:W-:Y:S04]  /*171b0*/  STL.64 [R1+0x1eb0], R16 ;  /* 0x001eb01001007387 */ /* 0x000fe80000100a00 */
[----:B------:R0:W-:Y:S04]  /*171c0*/  STL.64 [R1+0x8], R6 ;  /* 0x0000080601007387 */ /* 0x0001e80000100a00 */
[----:B------:R-:W-:Y:S04]  /*171d0*/  STL.64 [R1+0x58], R10 ;  /* 0x0000580a01007387 */ /* 0x000fe80000100a00 */
[----:B------:R-:W-:Y:S04]  /*171e0*/  STL [R1+0x1d84], R3 ;  /* 0x001d840301007387 */ /* 0x000fe80000100800 */
[----:B------:R-:W-:Y:S01]  /*171f0*/  STL [R1+0x1d80], R28 ;  /* 0x001d801c01007387 */ /* 0x000fe20000100800 */
[----:B0-----:R-:W-:-:S03]  /*17200*/  IMAD.MOV.U32 R7, RZ, RZ, R12 ;  /* 0x000000ffff077224 */ /* 0x001fc600078e000c */
[----:B------:R-:W-:Y:S01]  /*17210*/  STL.64 [R1+0x158], R14 ;  /* 0x0001580e01007387 */ /* 0x000fe20000100a00 */
[----:B------:R-:W-:-:S03]  /*17220*/  MOV R6, R13 ;  /* 0x0000000d00067202 */ /* 0x000fc60000000f00 */
[----:B------:R-:W0:Y:S02]  /*17230*/  LDSM.16.M88.4 R12, [R2+UR5+0x24180] ;  /* 0x02418005020c783b */ /* 0x000e240008000200 */
[----:B0-----:R-:W-:Y:S01]  /*17240*/  IMAD.MOV.U32 R11, RZ, RZ, R12 ;  /* 0x000000ffff0b7224 */ /* 0x001fe200078e000c */
[----:B------:R-:W-:Y:S01]  /*17250*/  MOV R10, R13 ;  /* 0x0000000d000a7202 */ /* 0x000fe20000000f00 */
[----:B------:R-:W-:Y:S04]  /*17260*/  STL.64 [R1+0x148], R14 ;  /* 0x0001480e01007387 */ /* 0x000fe80000100a00 */
[----:B------:R-:W0:Y:S04]  /*17270*/  LDSM.16.M88.4 R12, [R2+UR5+0x25180] ;  /* 0x02518005020c783b */ /* 0x000e280008000200 */
[----:B------:R-:W-:Y:S04]  /*17280*/  STL.64 [R1+0x1ea8], R10 ;  /* 0x001ea80a01007387 */ /* 0x000fe80000100a00 */
[----:B------:R-:W-:Y:S04]  /*17290*/  STL.64 [R1+0x1ea0], R8 ;  /* 0x001ea00801007387 */ /* 0x000fe80000100a00 */
[----:B------:R-:W1:Y:S04]  /*172a0*/  LDSM.16.M88.4 R8, [R2+UR5+0x26180] ;  /* 0x026180050208783b */ /* 0x000e680008000200 */
[----:B0-----:R-:W-:Y:S04]  /*172b0*/  STL.64 [R1+0x138], R14 ;  /* 0x0001380e01007387 */ /* 0x001fe80000100a00 */
[----:B-1----:R-:W-:Y:S01]  /*172c0*/  STL [R1+0x120], R8 ;  /* 0x0001200801007387 */ /* 0x002fe20000100800 */
[----:B------:R-:W-:-:S03]  /*172d0*/  IMAD.MOV.U32 R3, RZ, RZ, R9 ;  /* 0x000000ffff037224 */ /* 0x000fc600078e0009 */
[----:B------:R-:W-:Y:S01]  /*172e0*/  STL [R1+0x128], R10 ;  /* 0x0001280a01007387 */ /* 0x000fe20000100800 */
[----:B------:R-:W-:-:S03]  /*172f0*/  MOV R29, R11 ;  /* 0x0000000b001d7202 */ /* 0x000fc60000000f00 */
[----:B------:R-:W0:Y:S04]  /*17300*/  LDSM.16.M88.4 R8, [R2+UR5+0x27180] ;  /* 0x027180050208783b */ /* 0x000e280008000200 */
[----:B------:R1:W-:Y:S04]  /*17310*/  STL [R1+0x1d88], R29 ;  /* 0x001d881d01007387 */ /* 0x0003e80000100800 */
[----:B0-----:R-:W-:Y:S04]  /*17320*/  STL.64 [R1+0x110], R8 ;  /* 0x0001100801007387 */ /* 0x001fe80000100a00 */
[----:B------:R-:W-:Y:S04]  /*17330*/  STL.64 [R1+0x118], R10 ;  /* 0x0001180a01007387 */ /* 0x000fe80000100a00 */
[----:B------:R-:W0:Y:S04]  /*17340*/  LDSM.16.M88.4 R8, [R2+UR5+0x2a180] ;  /* 0x02a180050208783b */ /* 0x000e280008000200 */
[----:B------:R-:W-:Y:S04]  /*17350*/  STL.64 [R1+0x100], R20 ;  /* 0x0001001401007387 */ /* 0x000fe80000100a00 */
[----:B------:R-:W-:Y:S04]  /*17360*/  STL.64 [R1+0x108], R22 ;  /* 0x0001081601007387 */ /* 0x000fe80000100a00 */
[----:B------:R-:W-:Y:S01]  /*17370*/  LDSM.16.M88.4 R20, [R2+UR5+0x2b180] ;  /* 0x02b180050214783b */ /* 0x000fe20008000200 */
[----:B------:R-:W-:Y:S01]  /*17380*/  IMAD.MOV.U32 R16, RZ, RZ, R13 ;  /* 0x000000ffff107224 */ /* 0x000fe200078e000d */
[----:B------:R-:W-:-:S02]  /*17390*/  MOV R0, R12 ;  /* 0x0000000c00007202 */ /* 0x000fc40000000f00 */
[----:B------:R-:W-:Y:S01]  /*173a0*/  LDSM.16.M88.4 R12, [R2+UR5+0x29180] ;  /* 0x02918005020c783b */ /* 0x000fe20008000200 */
[----:B-1----:R-:W-:-:S03]  /*173b0*/  IMAD.MOV.U32 R29, RZ, RZ, R16 ;  /* 0x000000ffff1d7224 */ /* 0x002fc600078e0010 */
[----:B------:R-:W-:Y:S04]  /*173c0*/  LDSM.16.M88.4 R16, [R2+UR5+0x2d180] ;  /* 0x02d180050210783b */ /* 0x000fe80008000200 */
[----:B0-----:R-:W-:Y:S04]  /*173d0*/  STL [R1+0xe0], R8 ;  /* 0x0000e00801007387 */ /* 0x001fe80000100800 */
[----:B------:R-:W-:Y:S01]  /*173e0*/  STL.64 [R1+0xe8], R10 ;  /* 0x0000e80a01007387 */ /* 0x000fe20000100a00 */
[----:B------:R-:W-:-:S03]  /*173f0*/  IMAD.MOV.U32 R28, RZ, RZ, R9 ;  /* 0x000000ffff1c7224 */ /* 0x000fc600078e0009 */
[----:B------:R-:W0:Y:S04]  /*17400*/  LDSM.16.M88.4 R8, [R2+UR5+0x2c180] ;  /* 0x02c180050208783b */ /* 0x000e280008000200 */
[----:B------:R1:W-:Y:S04]  /*17410*/  STL [R1+0x1e78], R28 ;  /* 0x001e781c01007387 */ /* 0x0003e80000100800 */
[----:B0-----:R0:W-:Y:S04]  /*17420*/  STL [R1+0x1f0], R8 ;  /* 0x0001f00801007387 */ /* 0x0011e80000100800 */
[----:B------:R-:W-:Y:S04]  /*17430*/  STL.64 [R1+0x170], R20 ;  /* 0x0001701401007387 */ /* 0x000fe80000100a00 */
[----:B------:R-:W-:Y:S04]  /*17440*/  STL.64 [R1+0x178], R22 ;  /* 0x0001781601007387 */ /* 0x000fe80000100a00 */
[----:B------:R2:W-:Y:S01]  /*17450*/  STL.64 [R1+0x1f8], R10 ;  /* 0x0001f80a01007387 */ /* 0x0005e20000100a00 */
[----:B-1----:R-:W-:-:S03]  /*17460*/  MOV R28, R9 ;  /* 0x00000009001c7202 */ /* 0x002fc60000000f00 */
[----:B------:R-:W-:Y:S04]  /*17470*/  LDSM.16.M88.4 R20, [R2+UR5+0x2e180] ;  /* 0x02e180050214783b */ /* 0x000fe80008000200 */
[----:B0-----:R-:W3:Y:S04]  /*17480*/  LDL.LU R8, [R1+0x1e0] ;  /* 0x0001e00001087983 */ /* 0x001ee80000300800 */
[----:B------:R-:W3:Y:S04]  /*17490*/  LDL.LU R9, [R1+0x1e4] ;  /* 0x0001e40001097983 */ /* 0x000ee80000300800 */
[----:B--2---:R-:W3:Y:S04]  /*174a0*/  LDL.LU R10, [R1+0x1e8] ;  /* 0x0001e800010a7983 */ /* 0x004ee80000300800 */
[----:B------:R-:W3:Y:S04]  /*174b0*/  LDL.LU R11, [R1+0x1ec] ;  /* 0x0001ec00010b7983 */ /* 0x000ee80000300800 */
[----:B------:R0:W-:Y:S04]  /*174c0*/  STL.64 [R1+0xf8], R14 ;  /* 0x0000f80e01007387 */ /* 0x0001e80000100a00 */
[----:B------:R1:W-:Y:S04]  /*174d0*/  STL.64 [R1+0x1e68], R12 ;  /* 0x001e680c01007387 */ /* 0x0003e80000100a00 */
[----:B------:R-:W-:Y:S01]  /*174e0*/  STL.64 [R1+0x208], R18 ;  /* 0x0002081201007387 */ /* 0x000fe20000100a00 */
[----:B0-----:R-:W-:Y:S01]  /*174f0*/  IMAD.MOV.U32 R15, RZ, RZ, R16 ;  /* 0x000000ffff0f7224 */ /* 0x001fe200078e0010 */
[----:B------:R-:W-:-:S02]  /*17500*/  MOV R14, R17 ;  /* 0x00000011000e7202 */ /* 0x000fc40000000f00 */
[----:B------:R-:W0:Y:S04]  /*17510*/  LDSM.16.M88.4 R16, [R2+UR5+0x2f180] ;  /* 0x02f180050210783b */ /* 0x000e280008000200 */
[----:B------:R-:W-:Y:S01]  /*17520*/  STL.64 [R1+0x1e80], R14 ;  /* 0x001e800e01007387 */ /* 0x000fe20000100a00 */
[----:B-1----:R-:W-:-:S03]  /*17530*/  MOV R13, R0 ;  /* 0x00000000000d7202 */ /* 0x002fc60000000f00 */
[----:B0-----:R-:W-:Y:S04]  /*17540*/  STL.64 [R1+0x210], R16 ;  /* 0x0002101001007387 */ /* 0x001fe80000100a00 */
[----:B------:R0:W-:Y:S01]  /*17550*/  STL [R1+0x218], R18 ;  /* 0x0002181201007387 */ /* 0x0001e20000100800 */
[----:B------:R-:W-:-:S03]  /*17560*/  IMAD.MOV.U32 R0, RZ, RZ, R19 ;  /* 0x000000ffff007224 */ /* 0x000fc600078e0013 */
[----:B0-----:R-:W3:Y:S04]  /*17570*/  LDL.LU.64 R18, [R1+0x1eb8] ;  /* 0x001eb80001127983 */ /* 0x001ee80000300a00 */
[----:B------:R-:W3:Y:S04]  /*17580*/  LDL.LU.64 R16, [R1+0x1eb0] ;  /* 0x001eb00001107983 */ /* 0x000ee80000300a00 */
[----:B------:R-:W-:Y:S04]  /*17590*/  STL [R1+0x1cc0], R0 ;  /* 0x001cc00001007387 */ /* 0x000fe80000100800 */
[----:B------:R-:W-:Y:S04]  /*175a0*/  STL.64 [R1+0x228], R22 ;  /* 0x0002281601007387 */ /* 0x000fe80000100a00 */
[----:B------:R0:W-:Y:S02]  /*175b0*/  STL.64 [R1+0x1e00], R20 ;  /* 0x001e001401007387 */ /* 0x0001e40000100a00 */
[----:B0-----:R-:W-:Y:S01]  /*175c0*/  MOV R20, R25 ;  /* 0x0000001900147202 */ /* 0x001fe20000000f00 */
[----:B------:R-:W-:-:S02]  /*175d0*/  IMAD.MOV.U32 R21, RZ, RZ, R24 ;  /* 0x000000ffff157224 */ /* 0x000fc400078e0018 */
[----:B------:R-:W0:Y:S04]  /*175e0*/  LDSM.16.MT88.4 R24, [R27+0x1e000] ;  /* 0x01e000001b18783b */ /* 0x000e280000004200 */
[----:B------:R1:W-:Y:S04]  /*175f0*/  STL.64 [R1+0x1e98], R20 ;  /* 0x001e981401007387 */ /* 0x0003e80000100a00 */
[----:B-1----:R-:W2:Y:S04]  /*17600*/  LDL.LU R20, [R1+0x1d0] ;  /* 0x0001d00001147983 */ /* 0x002ea80000300800 */
[----:B------:R-:W2:Y:S04]  /*17610*/  LDL.LU R21, [R1+0x1d4] ;  /* 0x0001d40001157983 */ /* 0x000ea80000300800 */
[----:B------:R-:W2:Y:S04]  /*17620*/  LDL.LU R22, [R1+0x1d8] ;  /* 0x0001d80001167983 */ /* 0x000ea80000300800 */
[----:B------:R-:W2:Y:S04]  /*17630*/  LDL.LU R23, [R1+0x1dc] ;  /* 0x0001dc0001177983 */ /* 0x000ea80000300800 */
[----:B0-----:R0:W-:Y:S04]  /*17640*/  STL [R1+0x1d98], R24 ;  /* 0x001d981801007387 */ /* 0x0011e80000100800 */
[----:B------:R1:W-:Y:S04]  /*17650*/  STL [R1+0x1d94], R25 ;  /* 0x001d941901007387 */ /* 0x0003e80000100800 */
[----:B------:R-:W-:Y:S04]  /*17660*/  STL [R1+0x1d90], R26 ;  /* 0x001d901a01007387 */ /* 0x000fe80000100800 */
[----:B------:R-:W-:Y:S01]  /*17670*/  STL [R1+0x1d8c], R27 ;  /* 0x001d8c1b01007387 */ /* 0x000fe20000100800 */
[----:B0-----:R-:W-:Y:S01]  /*17680*/  MOV R24, R7 ;  /* 0x0000000700187202 */ /* 0x001fe20000000f00 */
[----:B-1----:R-:W-:-:S05]  /*17690*/  IMAD.MOV.U32 R25, RZ, RZ, R6 ;  /* 0x000000ffff197224 */ /* 0x002fca00078e0006 */
[----:B------:R0:W-:Y:S04]  /*176a0*/  STL.64 [R1+0x1e90], R24 ;  /* 0x001e901801007387 */ /* 0x0001e80000100a00 */
[----:B0-----:R-:W4:Y:S04]  /*176b0*/  LDL.LU R24, [R1+0x1c0] ;  /* 0x0001c00001187983 */ /* 0x001f280000300800 */
[----:B------:R-:W4:Y:S04]  /*176c0*/  LDL.LU R25, [R1+0x1c4] ;  /* 0x0001c40001197983 */ /* 0x000f280000300800 */
[----:B------:R-:W4:Y:S04]  /*176d0*/  LDL.LU R26, [R1+0x1c8] ;  /* 0x0001c800011a7983 */ /* 0x000f280000300800 */
[----:B------:R-:W4:Y:S01]  /*176e0*/  LDL.LU R27, [R1+0x1cc] ;  /* 0x0001cc00011b7983 */ /* 0x000f220000300800 */
[----:B---3--:R-:W-:Y:S03]  /*176f0*/  HMMA.16816.F32.BF16 R4, R16, R4, R8 ;  /* 0x000000041004723c */ /* 0x008fe60000041808 */
[----:B------:R-:W3:Y:S04]  /*17700*/  LDL.LU.64 R10, [R1+0x1ea8] ;  /* 0x001ea800010a7983 */ /* 0x000ee80000300a00 */
[----:B------:R-:W2:Y:S01]  /*17710*/  LDL.LU.64 R8, [R1+0x1ea0] ;  /* 0x001ea00001087983 */ /* 0x000ea20000300a00 */
[----:B------:R-:W-:Y:S01]  /*17720*/  MOV R12, R13 ;  /* 0x0000000d000c7202 */ /* 0x000fe20000000f00 */
[----:B------:R-:W-:-:S05]  /*17730*/  IMAD.MOV.U32 R13, RZ, RZ, R29 ;  /* 0x000000ffff0d7224 */ /* 0x000fca00078e001d */
[----:B------:R0:W-:Y:S04]  /*17740*/  STL.64 [R1+0x1e88], R12 ;  /* 0x001e880c01007387 */ /* 0x0001e80000100a00 */
[----:B0-----:R-:W5:Y:S04]  /*17750*/  LDL.LU R12, [R1+0x1b0] ;  /* 0x0001b000010c7983 */ /* 0x001f680000300800 */
[----:B------:R-:W5:Y:S04]  /*17760*/  LDL.LU R13, [R1+0x1b4] ;  /* 0x0001b400010d7983 */ /* 0x000f680000300800 */
[----:B------:R-:W5:Y:S04]  /*17770*/  LDL.LU R14, [R1+0x1b8] ;  /* 0x0001b800010e7983 */ /* 0x000f680000300800 */
[----:B------:R-:W5:Y:S04]  /*17780*/  LDL.LU R15, [R1+0x1bc] ;  /* 0x0001bc00010f7983 */ /* 0x000f680000300800 */
[----:B------:R3:W-:Y:S04]  /*17790*/  STL [R1+0x1da8], R4 ;  /* 0x001da80401007387 */ /* 0x0007e80000100800 */
[----:B------:R0:W-:Y:S04]  /*177a0*/  STL [R1+0x1da4], R5 ;  /* 0x001da40501007387 */ /* 0x0001e80000100800 */
[----:B------:R-:W-:Y:S04]  /*177b0*/  STL [R1+0x1da0], R6 ;  /* 0x001da00601007387 */ /* 0x000fe80000100800 */
[----:B------:R-:W-:Y:S01]  /*177c0*/  STL [R1+0x1d9c], R7 ;  /* 0x001d9c0701007387 */ /* 0x000fe20000100800 */
[----:B---3--:R-:W-:Y:S01]  /*177d0*/  MOV R4, R11 ;  /* 0x0000000b00047202 */ /* 0x008fe20000000f00 */
[----:B0-----:R-:W-:-:S02]  /*177e0*/  IMAD.MOV.U32 R5, RZ, RZ, R10 ;  /* 0x000000ffff057224 */ /* 0x001fc400078e000a */
[----:B--2---:R-:W-:Y:S01]  /*177f0*/  HMMA.16816.F32.BF16 R8, R16, R8, R20 ;  /* 0x000000081008723c */ /* 0x004fe20000041814 */
        /* <DEDUP_REMOVED lines=9> */
[----:B------:R-:W5:-:S15]  /*17890*/  LDL.LU.64 R24, [R1+0x1e90] ;  /* 0x001e900001187983 */ /* 0x000f5e0000300a00 */
[----:B------:R-:W-:Y:S01]  /*178a0*/  NOP ;  /* 0x0000000000007918 */ /* 0x000fe20000000000 */
[----:B------:R0:W-:Y:S01]  /*178b0*/  STL.64 [R1+0xd0], R20 ;  /* 0x0000d01401007387 */ /* 0x0001e20000100a00 */
[----:B--2---:R-:W-:Y:S01]  /*178c0*/  HMMA.16816.F32.BF16 R8, R16, R4, R8 ;  /* 0x000000041008723c */ /* 0x004fe20000041808 */
[----:B0-----:R-:W-:Y:S02]  /*178d0*/  MOV R21, R3 ;  /* 0x0000000300157202 */ /* 0x001fe40000000f00 */
[----:B------:R-:W-:Y:S04]  /*178e0*/  STL.64 [R1+0xd8], R22 ;  /* 0x0000d81601007387 */ /* 0x000fe80000100a00 */
[----:B------:R-:W2:-:S12]  /*178f0*/  LDL.LU R20, [R1+0x120] ;  /* 0x0001200001147983 */ /* 0x000e980000300800 */
[----:B------:R-:W-:Y:S01]  /*17900*/  IMAD.MOV.U32 R6, RZ, RZ, R8 ;  /* 0x000000ffff067224 */ /* 0x000fe200078e0008 */
[----:B------:R-:W-:Y:S01]  /*17910*/  MOV R7, R9 ;  /* 0x0000000900077202 */ /* 0x000fe20000000f00 */
[----:B-----5:R-:W-:Y:S01]  /*17920*/  HMMA.16816.F32.BF16 R12, R16, R24, R12 ;  /* 0x00000018100c723c */ /* 0x020fe2000004180c */
[----:B------:R-:W-:Y:S01]  /*17930*/  MOV R25, R11 ;  /* 0x0000000b00197202 */ /* 0x000fe20000000f00 */
[----:B------:R-:W-:-:S15]  /*17940*/  IMAD.MOV.U32 R24, RZ, RZ, R10 ;  /* 0x000000ffff187224 */ /* 0x000fde00078e000a */
[----:B------:R-:W-:Y:S02]  /*17950*/  NOP ;  /* 0x0000000000007918 */ /* 0x000fe40000000000 */
[----:B------:R-:W-:Y:S01]  /*17960*/  MOV R3, R15 ;  /* 0x0000000f00037202 */ /* 0x000fe20000000f00 */
[----:B------:R-:W-:Y:S01]  /*17970*/  IMAD.MOV.U32 R29, RZ, RZ, R14 ;  /* 0x000000ffff1d7224 */ /* 0x000fe200078e000e */
[----:B------:R-:W-:Y:S01]  /*17980*/  MOV R27, R13 ;  /* 0x0000000d001b7202 */ /* 0x000fe20000000f00 */
[----:B------:R-:W-:Y:S02]  /*17990*/  IMAD.MOV.U32 R26, RZ, RZ, R12 ;  /* 0x000000ffff1a7224 */ /* 0x000fe400078e000c */
[----:B------:R-:W3:Y:S04]  /*179a0*/  LDL.LU.64 R12, [R1+0x1e88] ;  /* 0x001e8800010c7983 */ /* 0x000ee80000300a00 */
[----:B------:R-:W-:Y:S04]  /*179b0*/  STL [R1+0x1db8], R3 ;  /* 0x001db80301007387 */ /* 0x000fe80000100800 */
[----:B------:R-:W-:Y:S04]  /*179c0*/  STL [R1+0x1db4], R29 ;  /* 0x001db41d01007387 */ /* 0x000fe80000100800 */
[----:B------:R-:W-:Y:S04]  /*179d0*/  STL [R1+0x1db0], R27 ;  /* 0x001db01b01007387 */ /* 0x000fe80000100800 */
[----:B------:R-:W-:Y:S04]  /*179e0*/  STL [R1+0x1dac], R26 ;  /* 0x001dac1a01007387 */ /* 0x000fe80000100800 */
[----:B------:R-:W4:Y:S04]  /*179f0*/  LDL.LU R8, [R1+0x110] ;  /* 0x0001100001087983 */ /* 0x000f280000300800 */
[----:B------:R-:W4:Y:S04]  /*17a00*/  LDL.LU R9, [R1+0x114] ;  /* 0x0001140001097983 */ /* 0x000f280000300800 */
[----:B------:R-:W-:Y:S04]  /*17a10*/  STL [R1+0x1dc8], R25 ;  /* 0x001dc81901007387 */ /* 0x000fe80000100800 */
[----:B------:R0:W-:Y:S04]  /*17a20*/  STL [R1+0x1dc4], R24 ;  /* 0x001dc41801007387 */ /* 0x0001e80000100800 */
[----:B0-----:R-:W3:Y:S04]  /*17a30*/  LDL.LU R24, [R1+0x190] ;  /* 0x0001900001187983 */ /* 0x001ee80000300800 */
[----:B------:R-:W3:Y:S04]  /*17a40*/  LDL.LU R25, [R1+0x194] ;  /* 0x0001940001197983 */ /* 0x000ee80000300800 */
[----:B------:R-:W3:Y:S04]  /*17a50*/  LDL.LU R26, [R1+0x198] ;  /* 0x00019800011a7983 */ /* 0x000ee80000300800 */
[----:B------:R-:W3:Y:S04]  /*17a60*/  LDL.LU R27, [R1+0x19c] ;  /* 0x00019c00011b7983 */ /* 0x000ee80000300800 */
[----:B------:R-:W-:Y:S04]  /*17a70*/  STL [R1+0x1dc0], R7 ;  /* 0x001dc00701007387 */ /* 0x000fe80000100800 */
[----:B------:R-:W-:Y:S01]  /*17a80*/  STL [R1+0x1dbc], R6 ;  /* 0x001dbc0601007387 */ /* 0x000fe20000100800 */
[----:B---3--:R-:W-:-:S15]  /*17a90*/  HMMA.16816.F32.BF16 R12, R16, R12, R24 ;  /* 0x0000000c100c723c */ /* 0x008fde0000041818 */
[----:B------:R-:W-:-:S04]  /*17aa0*/  NOP ;  /* 0x0000000000007918 */ /* 0x000fc80000000000 */
[----:B------:R-:W-:Y:S01]  /*17ab0*/  MOV R5, R15 ;  /* 0x0000000f00057202 */ /* 0x000fe20000000f00 */
[----:B------:R-:W-:Y:S02]  /*17ac0*/  IMAD.MOV.U32 R4, RZ, RZ, R14 ;  /* 0x000000ffff047224 */ /* 0x000fe400078e000e */
[----:B------:R-:W-:Y:S01]  /*17ad0*/  IMAD.MOV.U32 R27, RZ, RZ, R12 ;  /* 0x000000ffff1b7224 */ /* 0x000fe200078e000c */
[----:B------:R-:W3:Y:S01]  /*17ae0*/  LDL.LU.64 R14, [R1+0x1e80] ;  /* 0x001e8000010e7983 */ /* 0x000ee20000300a00 */
[----:B------:R-:W-:-:S03]  /*17af0*/  MOV R26, R13 ;  /* 0x0000000d001a7202 */ /* 0x000fc60000000f00 */
[----:B------:R-:W5:Y:S04]  /*17b00*/  LDL.LU R12, [R1+0x100] ;  /* 0x00010000010c7983 */ /* 0x000f680000300800 */
[----:B------:R-:W5:Y:S04]  /*17b10*/  LDL.LU R13, [R1+0x104] ;  /* 0x00010400010d7983 */ /* 0x000f680000300800 */
[----:B------:R-:W-:Y:S04]  /*17b20*/  STL [R1+0x1dd8], R5 ;  /* 0x001dd80501007387 */ /* 0x000fe80000100800 */
[----:B------:R0:W-:Y:S04]  /*17b30*/  STL [R1+0x1dd4], R4 ;  /* 0x001dd40401007387 */ /* 0x0001e80000100800 */
[----:B0-----:R-:W2:Y:S04]  /*17b40*/  LDL.LU R4, [R1+0x180] ;  /* 0x0001800001047983 */ /* 0x001ea80000300800 */
[----:B------:R-:W2:Y:S04]  /*17b50*/  LDL.LU R5, [R1+0x184] ;  /* 0x0001840001057983 */ /* 0x000ea80000300800 */
[----:B------:R-:W2:Y:S04]  /*17b60*/  LDL.LU R6, [R1+0x188] ;  /* 0x0001880001067983 */ /* 0x000ea80000300800 */
[----:B------:R-:W2:Y:S04]  /*17b70*/  LDL.LU R7, [R1+0x18c] ;  /* 0x00018c0001077983 */ /* 0x000ea80000300800 */
[----:B------:R-:W-:Y:S04]  /*17b80*/  STL [R1+0x1dd0], R26 ;  /* 0x001dd01a01007387 */ /* 0x000fe80000100800 */
[----:B------:R-:W-:Y:S01]  /*17b90*/  STL [R1+0x1dcc], R27 ;  /* 0x001dcc1b01007387 */ /* 0x000fe20000100800 */
[----:B--2---:R-:W-:-:S15]  /*17ba0*/  HMMA.16816.F32.BF16 R20, R16, R20, R4 ;  /* 0x000000141014723c */ /* 0x004fde0000041804 */
[----:B------:R-:W-:-:S04]  /*17bb0*/  NOP ;  /* 0x0000000000007918 */ /* 0x000fc80000000000 */
[----:B------:R-:W-:Y:S01]  /*17bc0*/  IMAD.MOV.U32 R25, RZ, RZ, R20 ;  /* 0x000000ffff197224 */ /* 0x000fe200078e0014 */
[----:B------:R-:W-:Y:S01]  /*17bd0*/  MOV R24, R21 ;  /* 0x0000001500187202 */ /* 0x000fe20000000f00 */
[----:B---3--:R-:W-:Y:S01]  /*17be0*/  IMAD.MOV.U32 R20, RZ, RZ, R15 ;  /* 0x000000ffff147224 */ /* 0x008fe200078e000f */
[----:B------:R-:W-:-:S03]  /*17bf0*/  MOV R21, R14 ;  /* 0x0000000e00157202 */ /* 0x000fc60000000f00 */
[----:B------:R0:W-:Y:S04]  /*17c00*/  STL.64 [R1+0x1e70], R24 ;  /* 0x001e701801007387 */ /* 0x0001e80000100a00 */
[----:B0-----:R-:W5:Y:S04]  /*17c10*/  LDL.LU R24, [R1+0x70] ;  /* 0x0000700001187983 */ /* 0x001f680000300800 */
[----:B------:R-:W5:Y:S04]  /*17c20*/  LDL.LU R25, [R1+0x74] ;  /* 0x0000740001197983 */ /* 0x000f680000300800 */
[----:B------:R-:W5:Y:S04]  /*17c30*/  LDL.LU R26, [R1+0x78] ;  /* 0x00007800011a7983 */ /* 0x000f680000300800 */
[----:B------:R-:W5:Y:S04]  /*17c40*/  LDL.LU R27, [R1+0x7c] ;  /* 0x00007c00011b7983 */ /* 0x000f680000300800 */
[----:B------:R0:W-:Y:S04]  /*17c50*/  STL.64 [R1+0x1e18], R20 ;  /* 0x001e181401007387 */ /* 0x0001e80000100a00 */
[----:B0-----:R-:W2:Y:S01]  /*17c60*/  LDL.LU R20, [R1+0x1f0] ;  /* 0x0001f00001147983 */ /* 0x001ea20000300800 */
[----:B------:R-:W-:-:S03]  /*17c70*/  IMAD.MOV.U32 R21, RZ, RZ, R28 ;  /* 0x000000ffff157224 */ /* 0x000fc600078e001c */
[----:B------:R-:W3:Y:S01]  /*17c80*/  LDL.LU R28, [R1+0x1e78] ;  /* 0x001e7800011c7983 */ /* 0x000ee20000300800 */
[----:B------:R-:W-:Y:S01]  /*17c90*/  IMAD.MOV.U32 R7, RZ, RZ, R22 ;  /* 0x000000ffff077224 */ /* 0x000fe200078e0016 */
[----:B------:R-:W-:Y:S02]  /*17ca0*/  MOV R6, R23 ;  /* 0x0000001700067202 */ /* 0x000fe40000000f00 */
[----:B--2---:R0:W-:Y:S04]  /*17cb0*/  STL.64 [R1+0x1e30], R20 ;  /* 0x001e301401007387 */ /* 0x0041e80000100a00 */
[----:B0-----:R-:W4:Y:S04]  /*17cc0*/  LDL.LU R20, [R1+0x80] ;  /* 0x0000800001147983 */ /* 0x001f280000300800 */
[----:B------:R-:W4:Y:S04]  /*17cd0*/  LDL.LU R21, [R1+0x84] ;  /* 0x0000840001157983 */ /* 0x000f280000300800 */
[----:B------:R-:W4:Y:S04]  /*17ce0*/  LDL.LU R22, [R1+0x88] ;  /* 0x0000880001167983 */ /* 0x000f280000300800 */
[----:B------:R-:W4:Y:S02]  /*17cf0*/  LDL.LU R23, [R1+0x8c] ;  /* 0x00008c0001177983 */ /* 0x000f240000300800 */
[----:B----4-:R-:W-:-:S15]  /*17d00*/  HMMA.16816.F32.BF16 R20, R16, R8, R20 ;  /* 0x000000081014723c */ /* 0x010fde0000041814 */
[----:B------:R-:W-:-:S04]  /*17d10*/  NOP ;  /* 0x0000000000007918 */ /* 0x000fc80000000000 */
[----:B------:R-:W-:Y:S01]  /*17d20*/  MOV R11, R22 ;  /* 0x00000016000b7202 */ /* 0x000fe20000000f00 */
[----:B------:R-:W-:Y:S01]  /*17d30*/  IMAD.MOV.U32 R10, RZ, RZ, R23 ;  /* 0x000000ffff0a7224 */ /* 0x000fe200078e0017 */
[----:B------:R-:W-:Y:S01]  /*17d40*/  MOV R3, R20 ;  /* 0x0000001400037202 */ /* 0x000fe20000000f00 */
[----:B------:R-:W-:-:S03]  /*17d50*/  IMAD.MOV.U32 R29, RZ, RZ, R21 ;  /* 0x000000ffff1d7224 */ /* 0x000fc600078e0015 */
[----:B------:R0:W-:Y:S04]  /*17d60*/  STL.64 [R1+0x1e60], R10 ;  /* 0x001e600a01007387 */ /* 0x0001e80000100a00 */
[----:B------:R-:W2:Y:S04]  /*17d70*/  LDL.LU R20, [R1+0x170] ;  /* 0x0001700001147983 */ /* 0x000ea80000300800 */
[----:B------:R-:W2:Y:S04]  /*17d80*/  LDL.LU R21, [R1+0x174] ;  /* 0x0001740001157983 */ /* 0x000ea80000300800 */
[----:B------:R-:W4:Y:S04]  /*17d90*/  LDL.LU R8, [R1+0x60] ;  /* 0x0000600001087983 */ /* 0x000f280000300800 */
[----:B------:R-:W4:Y:S01]  /*17da0*/  LDL.LU R9, [R1+0x64] ;  /* 0x0000640001097983 */ /* 0x000f220000300800 */
[----:B-----5:R-:W-:Y:S03]  /*17db0*/  HMMA.16816.F32.BF16 R12, R16, R12, R24 ;  /* 0x0000000c100c723c */ /* 0x020fe60000041818 */
[----:B0-----:R-:W4:Y:S04]  /*17dc0*/  LDL.LU R10, [R1+0x68] ;  /* 0x00006800010a7983 */ /* 0x001f280000300800 */
[----:B------:R-:W4:Y:S04]  /*17dd0*/  LDL.LU R11, [R1+0x6c] ;  /* 0x00006c00010b7983 */ /* 0x000f280000300800 */
[----:B--2---:R0:W-:Y:S04]  /*17de0*/  STL.64 [R1+0x1e48], R20 ;  /* 0x001e481401007387 */ /* 0x0041e80000100a00 */
[----:B0-----:R-:W2:Y:S04]  /*17df0*/  LDL.LU R20, [R1+0xe0] ;  /* 0x0000e00001147983 */ /* 0x001ea80000300800 */
[----:B------:R-:W5:Y:S01]  /*17e00*/  LDL.LU.64 R24, [R1+0x1e70] ;  /* 0x001e700001187983 */ /* 0x000f620000300a00 */
[----:B------:R-:W-:Y:S01]  /*17e10*/  IMAD.MOV.U32 R26, RZ, RZ, R14 ;  /* 0x000000ffff1a7224 */ /* 0x000fe200078e000e */
[----:B------:R-:W-:Y:S01]  /*17e20*/  MOV R27, R15 ;  /* 0x0000000f001b7202 */ /* 0x000fe20000000f00 */
[----:B------:R-:W-:Y:S01]  /*17e30*/  IMAD.MOV.U32 R5, RZ, RZ, R12 ;  /* 0x000000ffff057224 */ /* 0x000fe200078e000c */
[----:B------:R-:W-:-:S02]  /*17e40*/  MOV R4, R13 ;  /* 0x0000000d00047202 */ /* 0x000fc40000000f00 */
[----:B------:R-:W4:Y:S04]  /*17e50*/  LDL.LU.64 R12, [R1+0x1e68] ;  /* 0x001e6800010c7983 */ /* 0x000f280000300a00 */
[----:B------:R-:W-:Y:S04]  /*17e60*/  STL.64 [R1+0x1e10], R26 ;  /* 0x001e101a01007387 */ /* 0x000fe80000100a00 */
[----:B-----5:R0:W-:Y:S04]  /*17e70*/  STL.64 [R1+0x1e08], R24 ;  /* 0x001e081801007387 */ /* 0x0201e80000100a00 */
[----:B0-----:R-:W5:Y:S04]  /*17e80*/  LDL.LU R24, [R1+0x20] ;  /* 0x0000200001187983 */ /* 0x001f680000300800 */
[----:B------:R-:W5:Y:S04]  /*17e90*/  LDL.LU R25, [R1+0x24] ;  /* 0x0000240001197983 */ /* 0x000f680000300800 */
[----:B------:R-:W2:Y:S04]  /*17ea0*/  LDL.LU R26, [R1+0x28] ;  /* 0x00002800011a7983 */ /* 0x000ea80000300800 */
[----:B------:R-:W2:Y:S01]  /*17eb0*/  LDL.LU R27, [R1+0x2c] ;  /* 0x00002c00011b7983 */ /* 0x000ea20000300800 */
[C---:B----4-:R-:W-:Y:S03]  /*17ec0*/  HMMA.16816.F32.BF16 R12, R16.reuse, R12, R8 ;  /* 0x0000000c100c723c */ /* 0x050fe60000041808 */
[----:B--2---:R-:W-:Y:S04]  /*17ed0*/  STL.64 [R1+0x1e28], R26 ;  /* 0x001e281a01007387 */ /* 0x004fe80000100a00 */
[----:B-----5:R0:W-:Y:S04]  /*17ee0*/  STL.64 [R1+0x1e20], R24 ;  /* 0x001e201801007387 */ /* 0x0201e80000100a00 */
[----:B0-----:R-:W2:Y:S04]  /*17ef0*/  LDL.LU R24, [R1+0x30] ;  /* 0x0000300001187983 */ /* 0x001ea80000300800 */
[----:B------:R-:W2:Y:S04]  /*17f00*/  LDL.LU R25, [R1+0x34] ;  /* 0x0000340001197983 */ /* 0x000ea80000300800 */
[----:B------:R-:W4:Y:S04]  /*17f10*/  LDL.LU R26, [R1+0x38] ;  /* 0x00003800011a7983 */ /* 0x000f280000300800 */
[----:B------:R-:W4:Y:S01]  /*17f20*/  LDL.LU R27, [R1+0x3c] ;  /* 0x00003c00011b7983 */ /* 0x000f220000300800 */
[----:B---3--:R-:W-:Y:S01]  /*17f30*/  MOV R21, R28 ;  /* 0x0000001c00157202 */ /* 0x008fe20000000f00 */
[----:B------:R-:W-:Y:S01]  /*17f40*/  IMAD.MOV.U32 R8, RZ, RZ, R14 ;  /* 0x000000ffff087224 */ /* 0x000fe200078e000e */
[----:B------:R-:W-:Y:S01]  /*17f50*/  MOV R2, R15 ;  /* 0x0000000f00027202 */ /* 0x000fe20000000f00 */
[----:B------:R-:W-:Y:S01]  /*17f60*/  IMAD.MOV.U32 R28, RZ, RZ, R12 ;  /* 0x000000ffff1c7224 */ /* 0x000fe200078e000c */
[----:B------:R-:W-:Y:S01]  /*17f70*/  MOV R9, R13 ;  /* 0x0000000d00097202 */ /* 0x000fe20000000f00 */
[----:B----4-:R-:W-:Y:S04]  /*17f80*/  STL.64 [R1+0x1e40], R26 ;  /* 0x001e401a01007387 */ /* 0x010fe80000100a00 */
[----:B--2---:R0:W-:Y:S04]  /*17f90*/  STL.64 [R1+0x1e38], R24 ;  /* 0x001e381801007387 */ /* 0x0041e80000100a00 */
[----:B0-----:R-:W2:Y:S04]  /*17fa0*/  LDL.LU R24, [R1+0x40] ;  /* 0x0000400001187983 */ /* 0x001ea80000300800 */
[----:B------:R-:W2:Y:S04]  /*17fb0*/  LDL.LU R25, [R1+0x44] ;  /* 0x0000440001197983 */ /* 0x000ea80000300800 */
[----:B------:R-:W2:Y:S04]  /*17fc0*/  LDL.LU R26, [R1+0x48] ;  /* 0x00004800011a7983 */ /* 0x000ea80000300800 */
[----:B------:R-:W2:Y:S04]  /*17fd0*/  LDL.LU R27, [R1+0x4c] ;  /* 0x00004c00011b7983 */ /* 0x000ea80000300800 */
[----:B------:R-:W-:Y:S04]  /*17fe0*/  STL.64 [R1+0x1df8], R6 ;  /* 0x001df80601007387 */ /* 0x000fe80000100a00 */
[----:B------:R0:W-:Y:S04]  /*17ff0*/  STL.64 [R1+0x1df0], R4 ;  /* 0x001df00401007387 */ /* 0x0001e80000100a00 */
[----:B0-----:R-:W3:Y:S04]  /*18000*/  LDL.LU R4, [R1+0x10] ;  /* 0x0000100001047983 */ /* 0x001ee80000300800 */
[----:B------:R-:W3:Y:S04]  /*18010*/  LDL.LU R5, [R1+0x14] ;  /* 0x0000140001057983 */ /* 0x000ee80000300800 */
[----:B------:R-:W3:Y:S04]  /*18020*/  LDL.LU R6, [R1+0x18] ;  /* 0x0000180001067983 */ /* 0x000ee80000300800 */
[----:B------:R-:W3:Y:S04]  /*18030*/  LDL.LU R7, [R1+0x1c] ;  /* 0x00001c0001077983 */ /* 0x000ee80000300800 */
[----:B------:R-:W4:Y:S04]  /*18040*/  LDL.LU.64 R10, [R1+0x1e60] ;  /* 0x001e6000010a7983 */ /* 0x000f280000300a00 */
[----:B------:R-:W5:Y:S04]  /*18050*/  LDL.LU.64 R14, [R1+0x1e58] ;  /* 0x001e5800010e7983 */ /* 0x000f680000300a00 */
[----:B------:R-:W5:Y:S02]  /*18060*/  LDL.LU.64 R12, [R1+0x1e50] ;  /* 0x001e5000010c7983 */ /* 0x000f640000300a00 */
[----:B-----5:R-:W-:Y:S02]  /*18070*/  HMMA.16816.F32.BF16 R12, R16, R20, R12 ;  /* 0x00000014100c723c */ /* 0x020fe4000004180c */
[----:B------:R-:W2:-:S15]  /*18080*/  LDL.LU.64 R20, [R1+0x1e48] ;  /* 0x001e480001147983 */ /* 0x000e9e0000300a00 */
[----:B------:R-:W-:Y:S02]  /*18090*/  NOP ;  /* 0x0000000000007918 */ /* 0x000fe40000000000 */
[----:B------:R-:W-:Y:S04]  /*180a0*/  STL.64 [R1+0x1cd8], R14 ;  /* 0x001cd80e01007387 */ /* 0x000fe80000100a00 */
[----:B------:R0:W-:Y:S04]  /*180b0*/  STL.64 [R1+0x1cd0], R12 ;  /* 0x001cd00c01007387 */ /* 0x0001e80000100a00 */
[----:B0-----:R-:W5:Y:S04]  /*180c0*/  LDL.LU R12, [R1+0x210] ;  /* 0x00021000010c7983 */ /* 0x001f680000300800 */
[----:B------:R-:W5:Y:S01]  /*180d0*/  LDL.LU R13, [R1+0x214] ;  /* 0x00021400010d7983 */ /* 0x000f620000300800 */
[----:B--2---:R-:W-:Y:S03]  /*180e0*/  HMMA.16816.F32.BF16 R20, R16, R20, R24 ;  /* 0x000000141014723c */ /* 0x004fe60000041818 */
[----:B------:R-:W2:Y:S04]  /*180f0*/  LDL.LU.64 R26, [R1+0x1e40] ;  /* 0x001e4000011a7983 */ /* 0x000ea80000300a00 */
[----:B------:R-:W2:-:S12]  /*18100*/  LDL.LU.64 R24, [R1+0x1e38] ;  /* 0x001e380001187983 */ /* 0x000e980000300a00 */
        /* <DEDUP_REMOVED lines=9> */
[----:B------:R-:W-:-:S05]  /*181a0*/  IMAD.MOV.U32 R0, RZ, RZ, R23 ;  /* 0x000000ffff007224 */ /* 0x000fca00078e0017 */
[----:B------:R-:W-:Y:S01]  /*181b0*/  STL [R1+0x1cc4], R0 ;  /* 0x001cc40001007387 */ /* 0x000fe20000100800 */
[----:B--2---:R-:W-:Y:S03]  /*181c0*/  HMMA.16816.F32.BF16 R20, R16, R20, R24 ;  /* 0x000000141014723c */ /* 0x004fe60000041818 */
[----:B------:R-:W2:Y:S04]  /*181d0*/  LDL.LU.64 R26, [R1+0x1e10] ;  /* 0x001e1000011a7983 */ /* 0x000ea80000300a00 */
[----:B------:R-:W2:-:S12]  /*181e0*/  LDL.LU.64 R24, [R1+0x1e08] ;  /* 0x001e080001187983 */ /* 0x000e980000300a00 */
[----:B------:R0:W-:Y:S04]  /*181f0*/  STL.64 [R1+0x20], R20 ;  /* 0x0000201401007387 */ /* 0x0001e80000100a00 */
[----:B------:R3:W-:Y:S04]  /*18200*/  STL.64 [R1+0x28], R22 ;  /* 0x0000281601007387 */ /* 0x0007e80000100a00 */
[----:B0-----:R-:W3:Y:S02]  /*18210*/  LDL.LU.64 R20, [R1+0x1e00] ;  /* 0x001e000001147983 */ /* 0x001ee40000300a00 */
[----:B---3--:R-:W-:Y:S02]  /*18220*/  HMMA.16816.F32.BF16 R20, R16, R20, R4 ;  /* 0x000000141014723c */ /* 0x008fe40000041804 */
[----:B------:R-:W3:Y:S04]  /*18230*/  LDL.LU.64 R6, [R1+0x1df8] ;  /* 0x001df80001067983 */ /* 0x000ee80000300a00 */
[----:B------:R-:W2:-:S13]  /*18240*/  LDL.LU.64 R4, [R1+0x1df0] ;  /* 0x001df00001047983 */ /* 0x000e9a0000300a00 */
[----:B------:R-:W-:Y:S04]  /*18250*/  STL.64 [R1+0x10], R20 ;  /* 0x0000101401007387 */ /* 0x000fe80000100a00 */
[----:B------:R0:W-:Y:S01]  /*18260*/  STL [R1+0x18], R22 ;  /* 0x0000181601007387 */ /* 0x0001e20000100800 */
[----:B------:R-:W-:-:S03]  /*18270*/  MOV R0, R23 ;  /* 0x0000001700007202 */ /* 0x000fc60000000f00 */
[----:B0-----:R-:W5:Y:S04]  /*18280*/  LDL.LU.64 R22, [R1+0x1de8] ;  /* 0x001de80001167983 */ /* 0x001f680000300a00 */
[----:B------:R-:W5:Y:S04]  /*18290*/  LDL.LU.64 R20, [R1+0x1de0] ;  /* 0x001de00001147983 */ /* 0x000f680000300a00 */
[----:B------:R-:W2:Y:S04]  /*182a0*/  LDL.LU R14, [R1+0x108] ;  /* 0x00010800010e7983 */ /* 0x000ea80000300800 */
[----:B------:R-:W2:Y:S01]  /*182b0*/  LDL.LU R15, [R1+0x10c] ;  /* 0x00010c00010f7983 */ /* 0x000ea20000300800 */
[----:B-----5:R-:W-:Y:S03]  /*182c0*/  HMMA.16816.F32.BF16 R20, R16, R12, R20 ;  /* 0x0000000c1014723c */ /* 0x020fe60000041814 */
[----:B--2---:R0:W-:Y:S04]  /*182d0*/  STL.64 [R1+0x1ce8], R14 ;  /* 0x001ce80e01007387 */ /* 0x0041e80000100a00 */
[----:B------:R-:W2:Y:S04]  /*182e0*/  LDL.LU R18, [R1+0xf8] ;  /* 0x0000f80001127983 */ /* 0x000ea80000300800 */
[----:B------:R-:W2:Y:S04]  /*182f0*/  LDL.LU R19, [R1+0xfc] ;  /* 0x0000fc0001137983 */ /* 0x000ea80000300800 */
[----:B0-----:R-:W5:Y:S04]  /*18300*/  LDL.LU R14, [R1+0x118] ;  /* 0x00011800010e7983 */ /* 0x001f680000300800 */
[----:B------:R-:W5:Y:S01]  /*18310*/  LDL.LU R15, [R1+0x11c] ;  /* 0x00011c00010f7983 */ /* 0x000f620000300800 */
[----:B------:R-:W-:Y:S01]  /*18320*/  IMAD.MOV.U32 R16, RZ, RZ, R5 ;  /* 0x000000ffff107224 */ /* 0x000fe200078e0005 */
[----:B------:R-:W-:Y:S01]  /*18330*/  MOV R17, R4 ;  /* 0x0000000400117202 */ /* 0x000fe20000000f00 */
[----:B------:R-:W-:Y:S01]  /*18340*/  IMAD.MOV.U32 R12, RZ, RZ, R25 ;  /* 0x000000ffff0c7224 */ /* 0x000fe200078e0019 */
[----:B------:R-:W-:Y:S01]  /*18350*/  MOV R13, R24 ;  /* 0x00000018000d7202 */ /* 0x000fe20000000f00 */
[----:B-----5:R-:W-:Y:S04]  /*18360*/  STL.64 [R1+0x1d00], R14 ;  /* 0x001d000e01007387 */ /* 0x020fe80000100a00 */
[----:B--2---:R0:W-:Y:S04]  /*18370*/  STL.64 [R1+0x1ce0], R18 ;  /* 0x001ce01201007387 */ /* 0x0041e80000100a00 */
[----:B------:R-:W2:Y:S04]  /*18380*/  LDL.LU R5, [R1+0x1dd8] ;  /* 0x001dd80001057983 */ /* 0x000ea80000300800 */
[----:B------:R-:W5:Y:S01]  /*18390*/  LDL.LU R4, [R1+0x1dd4] ;  /* 0x001dd40001047983 */ /* 0x000f620000300800 */
[----:B0-----:R-:W-:Y:S01]  /*183a0*/  IMAD.MOV.U32 R18, RZ, RZ, R26 ;  /* 0x000000ffff127224 */ /* 0x001fe200078e001a */
[----:B------:R-:W-:-:S02]  /*183b0*/  MOV R19, R27 ;  /* 0x0000001b00137202 */ /* 0x000fc40000000f00 */
[----:B------:R-:W2:Y:S04]  /*183c0*/  LDL.LU R26, [R1+0x1dd0] ;  /* 0x001dd000011a7983 */ /* 0x000ea80000300800 */
[----:B------:R-:W2:Y:S01]  /*183d0*/  LDL.LU R27, [R1+0x1dcc] ;  /* 0x001dcc00011b7983 */ /* 0x000ea20000300800 */
[----:B---3--:R-:W-:Y:S01]  /*183e0*/  IMAD.MOV.U32 R14, RZ, RZ, R7 ;  /* 0x000000ffff0e7224 */ /* 0x008fe200078e0007 */
[----:B------:R-:W-:Y:S02]  /*183f0*/  MOV R15, R6 ;  /* 0x00000006000f7202 */ /* 0x000fe40000000f00 */
[----:B------:R-:W3:Y:S04]  /*18400*/  LDL.LU R25, [R1+0x1dc8] ;  /* 0x001dc80001197983 */ /* 0x000ee80000300800 */
[----:B------:R-:W2:Y:S04]  /*18410*/  LDL.LU R24, [R1+0x1dc4] ;  /* 0x001dc40001187983 */ /* 0x000ea80000300800 */
[----:B------:R-:W2:Y:S04]  /*18420*/  LDL.LU R7, [R1+0x1dc0] ;  /* 0x001dc00001077983 */ /* 0x000ea80000300800 */
[----:B------:R-:W2:Y:S04]  /*18430*/  LDL.LU R6, [R1+0x1dbc] ;  /* 0x001dbc0001067983 */ /* 0x000ea80000300800 */
[----:B------:R0:W-:Y:S04]  /*18440*/  STL.64 [R1+0x1d10], R14 ;  /* 0x001d100e01007387 */ /* 0x0001e80000100a00 */
[----:B------:R-:W-:Y:S04]  /*18450*/  STL.64 [R1+0x1d08], R12 ;  /* 0x001d080c01007387 */ /* 0x000fe80000100a00 */
[----:B0-----:R-:W2:Y:S04]  /*18460*/  LDL.LU R14, [R1+0x138] ;  /* 0x00013800010e7983 */ /* 0x001ea80000300800 */
[----:B------:R-:W2:Y:S04]  /*18470*/  LDL.LU R15, [R1+0x13c] ;  /* 0x00013c00010f7983 */ /* 0x000ea80000300800 */
[----:B--2---:R0:W-:Y:S04]  /*18480*/  STL.64 [R1+0x1d28], R14 ;  /* 0x001d280e01007387 */ /* 0x0041e80000100a00 */
        /* <DEDUP_REMOVED lines=11> */
[----:B----4-:R-:W-:Y:S01]  /*18540*/  MOV R19, R10 ;  /* 0x0000000a00137202 */ /* 0x010fe20000000f00 */
[----:B------:R-:W-:-:S02]  /*18550*/  IMAD.MOV.U32 R18, RZ, RZ, R11 ;  /* 0x000000ffff127224 */ /* 0x000fc400078e000b */
[----:B------:R-:W4:Y:S04]  /*18560*/  LDL.LU R10, [R1+0x8] ;  /* 0x00000800010a7983 */ /* 0x000f280000300800 */
[----:B------:R-:W4:Y:S04]  /*18570*/  LDL.LU R11, [R1+0xc] ;  /* 0x00000c00010b7983 */ /* 0x000f280000300800 */
[----:B--2---:R0:W-:Y:S04]  /*18580*/  STL.64 [R1+0x1d58], R14 ;  /* 0x001d580e01007387 */ /* 0x0041e80000100a00 */
[----:B------:R-:W2:Y:S04]  /*18590*/  LDL.LU R12, [R1+0xd0] ;  /* 0x0000d000010c7983 */ /* 0x000ea80000300800 */
[----:B------:R-:W2:Y:S04]  /*185a0*/  LDL.LU R13, [R1+0xd4] ;  /* 0x0000d400010d7983 */ /* 0x000ea80000300800 */
[----:B0-----:R-:W2:Y:S04]  /*185b0*/  LDL.LU R14, [R1+0xd8] ;  /* 0x0000d800010e7983 */ /* 0x001ea80000300800 */
[----:B------:R-:W2:Y:S04]  /*185c0*/  LDL.LU R15, [R1+0xdc] ;  /* 0x0000dc00010f7983 */ /* 0x000ea80000300800 */
[----:B--2---:R0:W-:Y:S04]  /*185d0*/  STL.64 [R1+0x1d68], R14 ;  /* 0x001d680e01007387 */ /* 0x0041e80000100a00 */
[----:B------:R-:W-:Y:S04]  /*185e0*/  STL.64 [R1+0x1d60], R12 ;  /* 0x001d600c01007387 */ /* 0x000fe80000100a00 */
[----:B0-----:R-:W2:Y:S04]  /*185f0*/  LDL.LU R14, [R1+0x58] ;  /* 0x00005800010e7983 */ /* 0x001ea80000300800 */
[----:B------:R-:W2:Y:S04]  /*18600*/  LDL.LU R15, [R1+0x5c] ;  /* 0x00005c00010f7983 */ /* 0x000ea80000300800 */
[----:B------:R-:W-:Y:S04]  /*18610*/  STL.64 [R1+0x1d20], R18 ;  /* 0x001d201201007387 */ /* 0x000fe80000100a00 */
[----:B------:R0:W-:Y:S02]  /*18620*/  STL.64 [R1+0x1d18], R16 ;  /* 0x001d181001007387 */ /* 0x0001e40000100a00 */
[----:B0-----:R-:W-:Y:S01]  /*18630*/  IMAD.MOV.U32 R16, RZ, RZ, R27 ;  /* 0x000000ffff107224 */ /* 0x001fe200078e001b */
[----:B------:R-:W-:Y:S01]  /*18640*/  MOV R17, R26 ;  /* 0x0000001a00117202 */ /* 0x000fe20000000f00 */
[----:B------:R-:W2:Y:S04]  /*18650*/  LDL.LU R27, [R1+0x1db0] ;  /* 0x001db000011b7983 */ /* 0x000ea80000300800 */
[----:B------:R-:W4:Y:S01]  /*18660*/  LDL.LU R26, [R1+0x1dac] ;  /* 0x001dac00011a7983 */ /* 0x000f220000300800 */
[----:B-----5:R-:W-:Y:S01]  /*18670*/  IMAD.MOV.U32 R18, RZ, RZ, R4 ;  /* 0x000000ffff127224 */ /* 0x020fe200078e0004 */
[----:B------:R-:W-:-:S02]  /*18680*/  MOV R19, R5 ;  /* 0x0000000500137202 */ /* 0x000fc40000000f00 */
[----:B------:R-:W5:Y:S04]  /*18690*/  LDL.LU R4, [R1+0x1da8] ;  /* 0x001da80001047983 */ /* 0x000f680000300800 */
[----:B------:R-:W5:Y:S04]  /*186a0*/  LDL.LU R5, [R1+0x1da4] ;  /* 0x001da40001057983 */ /* 0x000f680000300800 */
[----:B------:R0:W-:Y:S04]  /*186b0*/  STL.64 [R1+0x1d38], R18 ;  /* 0x001d381201007387 */ /* 0x0001e80000100a00 */
[----:B------:R1:W-:Y:S01]  /*186c0*/  STL.64 [R1+0x1d30], R16 ;  /* 0x001d301001007387 */ /* 0x0003e20000100a00 */
[----:B0-----:R-:W-:-:S02]  /*186d0*/  IMAD.MOV.U32 R18, RZ, RZ, R24 ;  /* 0x000000ffff127224 */ /* 0x001fc400078e0018 */
[----:B-1----:R-:W-:Y:S01]  /*186e0*/  IMAD.MOV.U32 R16, RZ, RZ, R6 ;  /* 0x000000ffff107224 */ /* 0x002fe200078e0006 */
[----:B---3--:R-:W-:Y:S01]  /*186f0*/  MOV R19, R25 ;  /* 0x0000001900137202 */ /* 0x008fe20000000f00 */
[----:B------:R-:W5:Y:S01]  /*18700*/  LDL.LU R6, [R1+0x1da0] ;  /* 0x001da00001067983 */ /* 0x000f620000300800 */
[----:B------:R-:W-:-:S03]  /*18710*/  MOV R17, R7 ;  /* 0x0000000700117202 */ /* 0x000fc60000000f00 */
[----:B------:R-:W5:Y:S04]  /*18720*/  LDL.LU R7, [R1+0x1d9c] ;  /* 0x001d9c0001077983 */ /* 0x000f680000300800 */
[----:B------:R-:W5:Y:S04]  /*18730*/  LDL.LU R24, [R1+0x1d98] ;  /* 0x001d980001187983 */ /* 0x000f680000300800 */
[----:B------:R-:W5:Y:S04]  /*18740*/  LDL.LU R25, [R1+0x1d94] ;  /* 0x001d940001197983 */ /* 0x000f680000300800 */
[----:B------:R-:W-:Y:S04]  /*18750*/  STL.64 [R1+0x1d50], R18 ;  /* 0x001d501201007387 */ /* 0x000fe80000100a00 */
[----:B------:R2:W-:Y:S02]  /*18760*/  STL.64 [R1+0x1d48], R16 ;  /* 0x001d481001007387 */ /* 0x0005e40000100a00 */
[----:B--2---:R-:W-:Y:S01]  /*18770*/  MOV R17, R27 ;  /* 0x0000001b00117202 */ /* 0x004fe20000000f00 */
[----:B----4-:R-:W-:-:S02]  /*18780*/  IMAD.MOV.U32 R16, RZ, RZ, R26 ;  /* 0x000000ffff107224 */ /* 0x010fc400078e001a */
[----:B------:R-:W5:Y:S04]  /*18790*/  LDL.LU R26, [R1+0x1d90] ;  /* 0x001d9000011a7983 */ /* 0x000f680000300800 */
[----:B------:R-:W5:Y:S01]  /*187a0*/  LDL.LU R27, [R1+0x1d8c] ;  /* 0x001d8c00011b7983 */ /* 0x000f620000300800 */
[----:B------:R-:W-:Y:S01]  /*187b0*/  IMAD.MOV.U32 R18, RZ, RZ, R29 ;  /* 0x000000ffff127224 */ /* 0x000fe200078e001d */
[----:B------:R-:W-:Y:S02]  /*187c0*/  MOV R19, R3 ;  /* 0x0000000300137202 */ /* 0x000fe40000000f00 */
[----:B------:R-:W2:Y:S04]  /*187d0*/  LDL.LU R29, [R1+0x1d88] ;  /* 0x001d8800011d7983 */ /* 0x000ea80000300800 */
[----:B------:R-:W3:Y:S04]  /*187e0*/  LDL.LU R3, [R1+0x1d84] ;  /* 0x001d840001037983 */ /* 0x000ee80000300800 */
[----:B------:R-:W-:Y:S04]  /*187f0*/  STL.64 [R1+0x1c68], R22 ;  /* 0x001c681601007387 */ /* 0x000fe80000100a00 */
[----:B------:R0:W-:Y:S02]  /*18800*/  STL.64 [R1+0x1c60], R20 ;  /* 0x001c601401007387 */ /* 0x0001e40000100a00 */
[----:B0-----:R-:W-:Y:S01]  /*18810*/  IMAD.MOV.U32 R20, RZ, RZ, R28 ;  /* 0x000000ffff147224 */ /* 0x001fe200078e001c */
[----:B------:R-:W-:Y:S01]  /*18820*/  MOV R21, R9 ;  /* 0x0000000900157202 */ /* 0x000fe20000000f00 */
[----:B------:R-:W4:Y:S01]  /*18830*/  LDL.LU R28, [R1+0x1d80] ;  /* 0x001d8000011c7983 */ /* 0x000f220000300800 */
[----:B------:R-:W-:Y:S01]  /*18840*/  IMAD.MOV.U32 R22, RZ, RZ, R8 ;  /* 0x000000ffff167224 */ /* 0x000fe200078e0008 */
[----:B-----5:R-:W-:Y:S02]  /*18850*/  HMMA.16816.F32.BF16 R4, R24, R10, R4 ;  /* 0x0000000a1804723c */ /* 0x020fe40000041804 */
[----:B------:R-:W5:Y:S04]  /*18860*/  LDL.LU.64 R10, [R1+0x1d78] ;  /* 0x001d7800010a7983 */ /* 0x000f680000300a00 */
[----:B------:R-:W5:-:S13]  /*18870*/  LDL.LU.64 R8, [R1+0x1d70] ;  /* 0x001d700001087983 */ /* 0x000f5a0000300a00 */
[----:B------:R0:W-:Y:S04]  /*18880*/  STL.64 [R1+0x1c78], R6 ;  /* 0x001c780601007387 */ /* 0x0001e80000100a00 */
[----:B------:R-:W-:Y:S04]  /*18890*/  STL.64 [R1+0x1c70], R4 ;  /* 0x001c700401007387 */ /* 0x000fe80000100a00 */
[----:B0-----:R-:W2:Y:S01]  /*188a0*/  LDL.LU R6, [R1+0x128] ;  /* 0x0001280001067983 */ /* 0x001ea20000300800 */
[----:B-----5:R-:W-:Y:S03]  /*188b0*/  HMMA.16816.F32.BF16 R8, R24, R14, R8 ;  /* 0x0000000e1808723c */ /* 0x020fe60000041808 */
[----:B------:R-:W5:Y:S04]  /*188c0*/  LDL.LU.64 R14, [R1+0x1d68] ;  /* 0x001d6800010e7983 */ /* 0x000f680000300a00 */
[----:B------:R-:W5:-:S12]  /*188d0*/  LDL.LU.64 R12, [R1+0x1d60] ;  /* 0x001d6000010c7983 */ /* 0x000f580000300a00 */
[----:B------:R4:W-:Y:S04]  /*188e0*/  STL.64 [R1+0x1c88], R10 ;  /* 0x001c880a01007387 */ /* 0x0009e80000100a00 */
[----:B------:R5:W-:Y:S01]  /*188f0*/  STL.64 [R1+0x1c80], R8 ;  /* 0x001c800801007387 */ /* 0x000be20000100a00 */
[----:B----4-:R-:W-:Y:S01]  /*18900*/  MOV R10, R28 ;  /* 0x0000001c000a7202 */ /* 0x010fe20000000f00 */
[----:B---3--:R-:W-:-:S07]  /*18910*/  IMAD.MOV.U32 R11, RZ, RZ, R3 ;  /* 0x000000ffff0b7224 */ /* 0x008fce00078e0003 */
[----:B-----5:R-:W-:Y:S01]  /*18920*/  HMMA.16816.F32.BF16 R8, R24, R10, R12 ;  /* 0x0000000a1808723c */ /* 0x020fe2000004180c */
[----:B------:R-:W3:Y:S01]  /*18930*/  LDL.LU.64 R14, [R1+0x1d58] ;  /* 0x001d5800010e7983 */ /* 0x000ee20000300a00 */
[----:B--2---:R-:W-:Y:S01]  /*18940*/  IMAD.MOV.U32 R7, RZ, RZ, R29 ;  /* 0x000000ffff077224 */ /* 0x004fe200078e001d */
[----:B------:R-:W-:-:S15]  /*18950*/  MOV R23, R2 ;  /* 0x0000000200177202 */ /* 0x000fde0000000f00 */
[----:B------:R-:W-:Y:S01]  /*18960*/  NOP ;  /* 0x0000000000007918 */ /* 0x000fe20000000000 */
[----:B------:R-:W-:Y:S01]  /*18970*/  MOV R29, R11 ;  /* 0x0000000b001d7202 */ /* 0x000fe20000000f00 */
[----:B------:R0:W-:Y:S04]  /*18980*/  STL.64 [R1+0x3c0], R8 ;  /* 0x0003c00801007387 */ /* 0x0001e80000100a00 */
[----:B------:R1:W-:Y:S04]  /*18990*/  STL.64 [R1+0x3c8], R10 ;  /* 0x0003c80a01007387 */ /* 0x0003e80000100a00 */
[----:B------:R-:W2:Y:S04]  /*189a0*/  LDL.64 R2, [R1+0x870] ;  /* 0x0008700001027983 */ /* 0x000ea80000100a00 */
[----:B0-----:R-:W4:Y:S04]  /*189b0*/  LDL.64 R8, [R1+0x860] ;  /* 0x0008600001087983 */ /* 0x001f280000100a00 */
[----:B-1----:R-:W5:Y:S04]  /*189c0*/  LDL.64 R10, [R1+0x868] ;  /* 0x00086800010a7983 */ /* 0x002f680000100a00 */
[----:B------:R0:W-:Y:S04]  /*189d0*/  STL [R1+0x1c5c], R29 ;  /* 0x001c5c1d01007387 */ /* 0x0001e80000100800 */
[----:B0-----:R-:W2:Y:S01]  /*189e0*/  LDL R29, [R1+0x4b4] ;  /* 0x0004b400011d7983 */ /* 0x001ea20000100800 */
[----:B---3--:R-:W-:Y:S03]  /*189f0*/  HMMA.16816.F32.BF16 R12, R24, R14, R16 ;  /* 0x0000000e180c723c */ /* 0x008fe60000041810 */
[----:B------:R-:W3:Y:S04]  /*18a00*/  LDL.LU.64 R18, [R1+0x1d50] ;  /* 0x001d500001127983 */ /* 0x000ee80000300a00 */
[----:B------:R-:W3:-:S12]  /*18a10*/  LDL.LU.64 R16, [R1+0x1d48] ;  /* 0x001d480001107983 */ /* 0x000ed80000300a00 */
[----:B------:R-:W-:Y:S04]  /*18a20*/  STL.64 [R1+0x3b0], R12 ;  /* 0x0003b00c01007387 */ /* 0x000fe80000100a00 */
[----:B------:R0:W-:Y:S01]  /*18a30*/  STL.64 [R1+0x3b8], R14 ;  /* 0x0003b80e01007387 */ /* 0x0001e20000100a00 */
[----:B------:R-:W-:-:S03]  /*18a40*/  IMAD.MOV.U32 R28, RZ, RZ, R14 ;  /* 0x000000ffff1c7224 */ /* 0x000fc600078e000e */
[----:B0-----:R-:W3:Y:S02]  /*18a50*/  LDL.LU.64 R14, [R1+0x1d40] ;  /* 0x001d4000010e7983 */ /* 0x001ee40000300a00 */
[----:B---3--:R-:W-:Y:S02]  /*18a60*/  HMMA.16816.F32.BF16 R12, R24, R14, R16 ;  /* 0x0000000e180c723c */ /* 0x008fe40000041810 */
[----:B------:R-:W3:Y:S04]  /*18a70*/  LDL.LU.64 R18, [R1+0x1d38] ;  /* 0x001d380001127983 */ /* 0x000ee80000300a00 */
[----:B------:R-:W3:-:S13]  /*18a80*/  LDL.LU.64 R16, [R1+0x1d30] ;  /* 0x001d300001107983 */ /* 0x000eda0000300a00 */
[----:B------:R-:W-:Y:S04]  /*18a90*/  STL.64 [R1+0x3d0], R12 ;  /* 0x0003d00c01007387 */ /* 0x000fe80000100a00 */
[----:B------:R0:W-:Y:S04]  /*18aa0*/  STL.64 [R1+0x3d8], R14 ;  /* 0x0003d80e01007387 */ /* 0x0001e80000100a00 */
[----:B0-----:R-:W3:Y:S02]  /*18ab0*/  LDL.LU.64 R14, [R1+0x1d28] ;  /* 0x001d2800010e7983 */ /* 0x001ee40000300a00 */
[----:B---3--:R-:W-:Y:S02]  /*18ac0*/  HMMA.16816.F32.BF16 R12, R24, R14, R16 ;  /* 0x0000000e180c723c */ /* 0x008fe40000041810 */
[----:B------:R-:W3:Y:S04]  /*18ad0*/  LDL.LU.64 R18, [R1+0x1d20] ;  /* 0x001d200001127983 */ /* 0x000ee80000300a00 */
[----:B------:R-:W3:-:S13]  /*18ae0*/  LDL.LU.64 R16, [R1+0x1d18] ;  /* 0x001d180001107983 */ /* 0x000eda0000300a00 */
[----:B------:R-:W-:Y:S04]  /*18af0*/  STL.64 [R1+0x3e0], R12 ;  /* 0x0003e00c01007387 */ /* 0x000fe80000100a00 */
[----:B------:R0:W-:Y:S04]  /*18b00*/  STL.64 [R1+0x3e8], R14 ;  /* 0x0003e80e01007387 */ /* 0x0001e80000100a00 */
[----:B0-----:R-:W2:Y:S04]  /*18b10*/  LDL.LU.64 R14, [R1+0x1d10] ;  /* 0x001d1000010e7983 */ /* 0x001ea80000300a00 */
[----:B------:R-:W2:Y:S02]  /*18b20*/  LDL.LU.64 R12, [R1+0x1d08] ;  /* 0x001d0800010c7983 */ /* 0x000ea40000300a00 */
[----:B--2---:R-:W-:Y:S02]  /*18b30*/  HMMA.16816.F32.BF16 R4, R24, R6, R12 ;  /* 0x000000061804723c */ /* 0x004fe4000004180c */
[----:B------:R-:W3:-:S15]  /*18b40*/  LDL.LU.64 R14, [R1+0x1d00] ;  /* 0x001d0000010e7983 */ /* 0x000ede0000300a00 */
[----:B------:R-:W-:Y:S02]  /*18b50*/  NOP ;  /* 0x0000000000007918 */ /* 0x000fe40000000000 */
[----:B------:R0:W-:Y:S04]  /*18b60*/  STL.64 [R1+0x450], R4 ;  /* 0x0004500401007387 */ /* 0x0001e80000100a00 */
[----:B------:R1:W-:Y:S04]  /*18b70*/  STL.64 [R1+0x458], R6 ;  /* 0x0004580601007387 */ /* 0x0003e80000100a00 */
[----:B0-----:R-:W2:Y:S01]  /*18b80*/  LDL.64 R4, [R1+0x858] ;  /* 0x0008580001047983 */ /* 0x001ea20000100a00 */
[C---:B---3--:R-:W-:Y:S03]  /*18b90*/  HMMA.16816.F32.BF16 R12, R24.reuse, R14, R16 ;  /* 0x0000000e180c723c */ /* 0x048fe60000041810 */
[----:B--2---:R-:W-:Y:S04]  /*18ba0*/  STL.64 [R1+0x1cc8], R4 ;  /* 0x001cc80401007387 */ /* 0x004fe80000100a00 */
[----:B-1----:R-:W2:Y:S04]  /*18bb0*/  LDL.LU R6, [R1+0xe8] ;  /* 0x0000e80001067983 */ /* 0x002ea80000300800 */
[----:B------:R-:W2:Y:S04]  /*18bc0*/  LDL.LU R7, [R1+0xec] ;  /* 0x0000ec0001077983 */ /* 0x000ea80000300800 */
[----:B------:R-:W3:Y:S04]  /*18bd0*/  LDL.LU.64 R18, [R1+0x1cf8] ;  /* 0x001cf80001127983 */ /* 0x000ee80000300a00 */
[----:B------:R-:W3:Y:S04]  /*18be0*/  LDL.LU.64 R16, [R1+0x1cf0] ;  /* 0x001cf00001107983 */ /* 0x000ee80000300a00 */
        /* <DEDUP_REMOVED lines=8> */
[----:B0-----:R-:W2:Y:S04]  /*18c70*/  LDL.LU.64 R14, [R1+0x1cd8] ;  /* 0x001cd800010e7983 */ /* 0x001ea80000300a00 */
[----:B------:R-:W2:Y:S01]  /*18c80*/  LDL.LU.64 R12, [R1+0x1cd0] ;  /* 0x001cd000010c7983 */ /* 0x000ea20000300a00 */
[----:B------:R-:W-:-:S06]  /*18c90*/  IMAD.WIDE R2, R29, 0x2, R2 ;  /* 0x000000021d027825 */ /* 0x000fcc00078e0202 */
[----:B------:R-:W4:Y:S01]  /*18ca0*/  LDG.E.U16 R3, desc[UR8][R2.64] ;  /* 0x0000000802037981 */ /* 0x000f22000c1e1500 */
[----:B---3--:R-:W-:Y:S03]  /*18cb0*/  HMMA.16816.F32.BF16 R16, R24, R18, R20 ;  /* 0x000000121810723c */ /* 0x008fe60000041814 */
[----:B------:R-:W3:-:S15]  /*18cc0*/  LDL.64 R22, [R1+0x838] ;  /* 0x0008380001167983 */ /* 0x000ede0000100a00 */
[----:B------:R-:W-:Y:S01]  /*18cd0*/  NOP ;  /* 0x0000000000007918 */ /* 0x000fe20000000000 */
[----:B------:R5:W-:Y:S04]  /*18ce0*/  STL.64 [R1+0x480], R16 ;  /* 0x0004801001007387 */ /* 0x000be80000100a00 */
[----:B------:R4:W-:Y:S04]  /*18cf0*/  STL.64 [R1+0x488], R18 ;  /* 0x0004881201007387 */ /* 0x0009e80000100a00 */
[----:B------:R-:W3:Y:S01]  /*18d00*/  LDL.64 R20, [R1+0x830] ;  /* 0x0008300001147983 */ /* 0x000ee20000100a00 */
[----:B--2---:R-:W-:Y:S01]  /*18d10*/  HMMA.16816.F32.BF16 R12, R24, R6, R12 ;  /* 0x00000006180c723c */ /* 0x004fe2000004180c */
[----:B-----5:R-:W-:-:S04]  /*18d20*/  IMAD.WIDE R16, R29, 0x2, R10 ;  /* 0x000000021d107825 */ /* 0x020fc800078e020a */
[C---:B----4-:R-:W-:Y:S01]  /*18d30*/  IMAD.WIDE R18, R29.reuse, 0x2, R8 ;  /* 0x000000021d127825 */ /* 0x050fe200078e0208 */
[----:B------:R-:W2:Y:S04]  /*18d40*/  LDL.64 R10, [R1+0x828] ;  /* 0x00082800010a7983 */ /* 0x000ea80000100a00 */
[----:B------:R-:W4:Y:S04]  /*18d50*/  LDG.E.U16 R8, desc[UR8][R16.64] ;  /* 0x0000000810087981 */ /* 0x000f28000c1e1500 */
[----:B------:R-:W5:Y:S04]  /*18d60*/  LDG.E.U16 R9, desc[UR8][R18.64] ;  /* 0x0000000812097981 */ /* 0x000f68000c1e1500 */
[----:B------:R-:W2:Y:S04]  /*18d70*/  LDL.64 R16, [R1+0x840] ;  /* 0x0008400001107983 */ /* 0x000ea80000100a00 */
[----:B------:R-:W3:Y:S04]  /*18d80*/  LDL.64 R18, [R1+0x848] ;  /* 0x0008480001127983 */ /* 0x000ee80000100a00 */
[----:B------:R-:W3:Y:S04]  /*18d90*/  LDL.LU.64 R4, [R1+0x1cc8] ;  /* 0x001cc80001047983 */ /* 0x000ee80000300a00 */
[----:B------:R-:W-:Y:S04]  /*18da0*/  STL.64 [R1+0x4d0], R12 ;  /* 0x0004d00c01007387 */ /* 0x000fe80000100a00 */
[----:B------:R0:W-:Y:S04]  /*18db0*/  STL.64 [R1+0x4d8], R14 ;  /* 0x0004d80e01007387 */ /* 0x0001e80000100a00 */
[----:B0-----:R-:W3:Y:S04]  /*18dc0*/  LDL.64 R14, [R1+0x850] ;  /* 0x00085000010e7983 */ /* 0x001ee80000100a00 */
[----:B------:R3:W-:Y:S04]  /*18dd0*/  STL [R1+0xc0], R3 ;  /* 0x0000c00301007387 */ /* 0x0007e80000100800 */
[----:B-----5:R-:W-:Y:S04]  /*18de0*/  STL [R1+0xb4], R9 ;  /* 0x0000b40901007387 */ /* 0x020fe80000100800 */
[----:B----4-:R0:W-:Y:S04]  /*18df0*/  STL [R1+0xc4], R8 ;  /* 0x0000c40801007387 */ /* 0x0101e80000100800 */
[----:B------:R-:W4:Y:S01]  /*18e00*/  LDL.64 R6, [R1+0x818] ;  /* 0x0008180001067983 */ /* 0x000f220000100a00 */
[----:B--2---:R-:W-:-:S04]  /*18e10*/  IMAD.WIDE R16, R29, 0x2, R16 ;  /* 0x000000021d107825 */ /* 0x004fc800078e0210 */
[C---:B---3--:R-:W-:Y:S01]  /*18e20*/  IMAD.WIDE R2, R29.reuse, 0x2, R4 ;  /* 0x000000021d027825 */ /* 0x048fe200078e0204 */
[----:B0-----:R-:W2:Y:S04]  /*18e30*/  LDL.64 R8, [R1+0x820] ;  /* 0x0008200001087983 */ /* 0x001ea80000100a00 */
[----:B------:R-:W3:Y:S04]  /*18e40*/  LDL.64 R4, [R1+0x810] ;  /* 0x0008100001047983 */ /* 0x000ee80000100a00 */
[----:B------:R-:W5:Y:S01]  /*18e50*/  LDG.E.U16 R3, desc[UR8][R2.64] ;  /* 0x0000000802037981 */ /* 0x000f62000c1e1500 */
[----:B------:R-:W-:-:S04]  /*18e60*/  IMAD.WIDE R12, R29, 0x2, R14 ;  /* 0x000000021d0c7825 */ /* 0x000fc800078e020e */
[----:B------:R-:W-:-:S04]  /*18e70*/  IMAD.WIDE R14, R29, 0x2, R18 ;  /* 0x000000021d0e7825 */ /* 0x000fc800078e0212 */
[C---:B------:R-:W-:Y:S02]  /*18e80*/  IMAD.WIDE R18, R29.reuse, 0x2, R22 ;  /* 0x000000021d127825 */ /* 0x040fe400078e0216 */
[----:B------:R-:W2:Y:S04]  /*18e90*/  LDG.E.U16 R22, desc[UR8][R16.64] ;  /* 0x0000000810167981 */ /* 0x000ea8000c1e1500 */
[----:B------:R-:W2:Y:S04]  /*18ea0*/  LDG.E.U16 R12, desc[UR8][R12.64] ;  /* 0x000000080c0c7981 */ /* 0x000ea8000c1e1500 */
[----:B------:R0:W2:Y:S04]  /*18eb0*/  LDG.E.U16 R23, desc[UR8][R18.64] ;  /* 0x0000000812177981 */ /* 0x0000a8000c1e1500 */
[----:B------:R-:W2:Y:S04]  /*18ec0*/  LDG.E.U16 R13, desc[UR8][R14.64] ;  /* 0x000000080e0d7981 */ /* 0x000ea8000c1e1500 */
[----:B------:R-:W0:Y:S04]  /*18ed0*/  LDL.LU R14, [R1+0x178] ;  /* 0x00017800010e7983 */ /* 0x000e280000300800 */
[----:B------:R-:W0:Y:S04]  /*18ee0*/  LDL.LU R15, [R1+0x17c] ;  /* 0x00017c00010f7983 */ /* 0x000e280000300800 */
[----:B------:R-:W0:Y:S04]  /*18ef0*/  LDL.LU R16, [R1+0x40] ;  /* 0x0000400001107983 */ /* 0x000e280000300800 */
[----:B------:R-:W0:Y:S04]  /*18f00*/  LDL.LU R17, [R1+0x44] ;  /* 0x0000440001117983 */ /* 0x000e280000300800 */
[----:B------:R-:W0:Y:S04]  /*18f10*/  LDL.LU R18, [R1+0x48] ;  /* 0x0000480001127983 */ /* 0x000e280000300800 */
[----:B------:R-:W0:Y:S04]  /*18f20*/  LDL.LU R19, [R1+0x4c] ;  /* 0x00004c0001137983 */ /* 0x000e280000300800 */
[----:B-----5:R-:W-:Y:S01]  /*18f30*/  STL [R1+0xbc], R3 ;  /* 0x0000bc0301007387 */ /* 0x020fe20000100800 */
[----:B0-----:R-:W-:Y:S03]  /*18f40*/  HMMA.16816.F32.BF16 R16, R24, R14, R16 ;  /* 0x0000000e1810723c */ /* 0x001fe60000041810 */
[----:B--2---:R-:W-:Y:S04]  /*18f50*/  STL [R1+0xb8], R13 ;  /* 0x0000b80d01007387 */ /* 0x004fe80000100800 */
[----:B------:R0:W-:Y:S01]  /*18f60*/  STL [R1+0xac], R12 ;  /* 0x0000ac0c01007387 */ /* 0x0001e20000100800 */
[----:B------:R-:W-:-:S04]  /*18f70*/  IMAD.WIDE R14, R29, 0x2, R8 ;  /* 0x000000021d0e7825 */ /* 0x000fc800078e0208 */
[----:B0-----:R-:W-:-:S07]  /*18f80*/  IMAD.WIDE R12, R29, 0x2, R10 ;  /* 0x000000021d0c7825 */ /* 0x001fce00078e020a */
[----:B------:R-:W-:Y:S04]  /*18f90*/  STL.64 [R1+0x4c0], R16 ;  /* 0x0004c01001007387 */ /* 0x000fe80000100a00 */
[----:B------:R-:W-:Y:S04]  /*18fa0*/  STL.64 [R1+0x4c8], R18 ;  /* 0x0004c81201007387 */ /* 0x000fe80000100a00 */
[----:B------:R-:W2:Y:S04]  /*18fb0*/  LDL.LU R10, [R1+0x208] ;  /* 0x00020800010a7983 */ /* 0x000ea80000300800 */
[----:B------:R-:W2:Y:S04]  /*18fc0*/  LDL.LU R11, [R1+0x20c] ;  /* 0x00020c00010b7983 */ /* 0x000ea80000300800 */
[----:B------:R0:W-:Y:S04]  /*18fd0*/  STL [R1+0xa4], R22 ;  /* 0x0000a41601007387 */ /* 0x0001e80000100800 */
[----:B0-----:R-:W5:Y:S04]  /*18fe0*/  LDL.LU R22, [R1+0x228] ;  /* 0x0002280001167983 */ /* 0x001f680000300800 */
[----:B------:R0:W-:Y:S04]  /*18ff0*/  STL [R1+0xb0], R23 ;  /* 0x0000b01701007387 */ /* 0x0001e80000100800 */
[----:B0-----:R-:W5:Y:S04]  /*19000*/  LDL.LU R23, [R1+0x22c] ;  /* 0x00022c0001177983 */ /* 0x001f680000300800 */
[----:B------:R-:W5:Y:S01]  /*19010*/  LDL.64 R8, [R1+0x7e8] ;  /* 0x0007e80001087983 */ /* 0x000f620000100a00 */
[----:B------:R-:W-:-:S03]  /*19020*/  IMAD.WIDE R2, R29, 0x2, R20 ;  /* 0x000000021d027825 */ /* 0x000fc600078e0214 */
[----:B------:R-:W5:Y:S04]  /*19030*/  LDG.E.U16 R20, desc[UR8][R12.64] ;  /* 0x000000080c147981 */ /* 0x000f68000c1e1500 */
[----:B------:R-:W5:Y:S01]  /*19040*/  LDG.E.U16 R21, desc[UR8][R2.64] ;  /* 0x0000000802157981 */ /* 0x000f62000c1e1500 */
[----:B---3--:R-:W-:-:S04]  /*19050*/  IMAD.WIDE R18, R29, 0x2, R4 ;  /* 0x000000021d127825 */ /* 0x008fc800078e0204 */
[----:B----4-:R-:W-:Y:S01]  /*19060*/  IMAD.WIDE R16, R29, 0x2, R6 ;  /* 0x000000021d107825 */ /* 0x010fe200078e0206 */
[----:B------:R-:W3:Y:S04]  /*19070*/  LDL.64 R12, [R1+0x800] ;  /* 0x00080000010c7983 */ /* 0x000ee80000100a00 */
[----:B------:R-:W4:Y:S04]  /*19080*/  LDL.64 R2, [R1+0x808] ;  /* 0x0008080001027983 */ /* 0x000f280000100a00 */
[----:B------:R-:W3:Y:S04]  /*19090*/  LDG.E.U16 R19, desc[UR8][R18.64] ;  /* 0x0000000812137981 */ /* 0x000ee8000c1e1500 */
[----:B--2---:R0:W-:Y:S04]  /*190a0*/  STL.64 [R1+0x1ca8], R10 ;  /* 0x001ca80a01007387 */ /* 0x0041e80000100a00 */
[----:B-----5:R1:W-:Y:S04]  /*190b0*/  STL.64 [R1+0x1ca0], R8 ;  /* 0x001ca00801007387 */ /* 0x0203e80000100a00 */
[----:B0-----:R-:W2:Y:S04]  /*190c0*/  LDL.LU R10, [R1+0x1f8] ;  /* 0x0001f800010a7983 */ /* 0x001ea80000300800 */
[----:B------:R-:W2:Y:S04]  /*190d0*/  LDL.LU R11, [R1+0x1fc] ;  /* 0x0001fc00010b7983 */ /* 0x000ea80000300800 */
[----:B------:R-:W5:Y:S04]  /*190e0*/  LDL.LU R4, [R1+0x10] ;  /* 0x0000100001047983 */ /* 0x000f680000300800 */
[----:B------:R-:W5:Y:S04]  /*190f0*/  LDL.LU R5, [R1+0x14] ;  /* 0x0000140001057983 */ /* 0x000f680000300800 */
[----:B------:R-:W2:Y:S01]  /*19100*/  LDL.LU R6, [R1+0x18] ;  /* 0x0000180001067983 */ /* 0x000ea20000300800 */
[----:B------:R-:W-:-:S03]  /*19110*/  MOV R7, R0 ;  /* 0x0000000000077202 */ /* 0x000fc60000000f00 */
[----:B------:R-:W3:Y:S04]  /*19120*/  LDL.LU R0, [R1+0x1cc4] ;  /* 0x001cc40001007983 */ /* 0x000ee80000300800 */
[----:B-1----:R-:W3:Y:S04]  /*19130*/  LDG.E.U16 R9, desc[UR8][R16.64] ;  /* 0x0000000810097981 */ /* 0x002ee8000c1e1500 */
[----:B------:R-:W3:Y:S04]  /*19140*/  LDG.E.U16 R8, desc[UR8][R14.64] ;  /* 0x000000080e087981 */ /* 0x000ee8000c1e1500 */
[----:B--2---:R-:W-:Y:S04]  /*19150*/  STL.64 [R1+0x1c98], R6 ;  /* 0x001c980601007387 */ /* 0x004fe80000100a00 */
[----:B-----5:R0:W-:Y:S04]  /*19160*/  STL.64 [R1+0x1c90], R4 ;  /* 0x001c900401007387 */ /* 0x0201e80000100a00 */
[----:B0-----:R-:W2:Y:S04]  /*19170*/  LDL.LU R4, [R1+0x20] ;  /* 0x0000200001047983 */ /* 0x001ea80000300800 */
[----:B------:R-:W2:Y:S04]  /*19180*/  LDL.LU R5, [R1+0x24] ;  /* 0x0000240001057983 */ /* 0x000ea80000300800 */
[----:B------:R-:W5:Y:S04]  /*19190*/  LDL.LU R6, [R1+0x28] ;  /* 0x0000280001067983 */ /* 0x000f680000300800 */
[----:B------:R-:W-:Y:S04]  /*191a0*/  STL [R1+0x9c], R21 ;  /* 0x00009c1501007387 */ /* 0x000fe80000100800 */
[----:B------:R-:W5:Y:S04]  /*191b0*/  LDL.LU R7, [R1+0x2c] ;  /* 0x00002c0001077983 */ /* 0x000f680000300800 */
[----:B------:R-:W-:Y:S04]  /*191c0*/  STL [R1+0xa8], R20 ;  /* 0x0000a81401007387 */ /* 0x000fe80000100800 */
[----:B-----5:R-:W-:Y:S04]  /*191d0*/  STL.64 [R1+0x1cb8], R6 ;  /* 0x001cb80601007387 */ /* 0x020fe80000100a00 */
[----:B--2---:R0:W-:Y:S04]  /*191e0*/  STL.64 [R1+0x1cb0], R4 ;  /* 0x001cb00401007387 */ /* 0x0041e80000100a00 */
[----:B0-----:R-:W2:Y:S04]  /*191f0*/  LDL.LU R4, [R1+0x30] ;  /* 0x0000300001047983 */ /* 0x001ea80000300800 */
[----:B------:R-:W2:Y:S04]  /*19200*/  LDL.LU R5, [R1+0x34] ;  /* 0x0000340001057983 */ /* 0x000ea80000300800 */
[----:B------:R-:W2:Y:S01]  /*19210*/  LDL.LU R6, [R1+0x38] ;  /* 0x0000380001067983 */ /* 0x000ea20000300800 */
[----:B---3--:R-:W-:-:S03]  /*19220*/  IMAD.MOV.U32 R7, RZ, RZ, R0 ;  /* 0x000000ffff077224 */ /* 0x008fc600078e0000 */
[----:B------:R-:W3:Y:S04]  /*19230*/  LDL.LU R0, [R1+0x1cc0] ;  /* 0x001cc00001007983 */ /* 0x000ee80000300800 */
[----:B------:R-:W5:Y:S04]  /*19240*/  LDL.64 R14, [R1+0x7f8] ;  /* 0x0007f800010e7983 */ /* 0x000f680000100a00 */
[----:B------:R-:W3:Y:S04]  /*19250*/  LDL.64 R16, [R1+0x7f0] ;  /* 0x0007f00001107983 */ /* 0x000ee80000100a00 */
[----:B------:R-:W3:Y:S04]  /*19260*/  LDL.64 R20, [R1+0x7c0] ;  /* 0x0007c00001147983 */ /* 0x000ee80000100a00 */
[----:B------:R-:W-:Y:S04]  /*19270*/  STL [R1+0xa0], R9 ;  /* 0x0000a00901007387 */ /* 0x000fe80000100800 */
[----:B------:R2:W-:Y:S02]  /*19280*/  STL [R1+0x94], R8 ;  /* 0x0000940801007387 */ /* 0x0005e40000100800 */
[----:B--2---:R-:W-:Y:S02]  /*19290*/  HMMA.16816.F32.BF16 R8, R24, R10, R4 ;  /* 0x0000000a1808723c */ /* 0x004fe40000041804 */
[----:B------:R-:W2:Y:S04]  /*192a0*/  LDL.LU.64 R6, [R1+0x1cb8] ;  /* 0x001cb80001067983 */ /* 0x000ea80000300a00 */
[----:B------:R-:W2:-:S13]  /*192b0*/  LDL.LU.64 R4, [R1+0x1cb0] ;  /* 0x001cb00001047983 */ /* 0x000e9a0000300a00 */
[----:B------:R-:W-:Y:S04]  /*192c0*/  STL.64 [R1+0x4f0], R8 ;  /* 0x0004f00801007387 */ /* 0x000fe80000100a00 */
[----:B------:R0:W-:Y:S04]  /*192d0*/  STL.64 [R1+0x4f8], R10 ;  /* 0x0004f80a01007387 */ /* 0x0001e80000100a00 */
[----:B0-----:R-:W2:Y:S04]  /*192e0*/  LDL.LU.64 R10, [R1+0x1ca8] ;  /* 0x001ca800010a7983 */ /* 0x001ea80000300a00 */
[----:B------:R-:W2:Y:S01]  /*192f0*/  LDL.LU.64 R8, [R1+0x1ca0] ;  /* 0x001ca00001087983 */ /* 0x000ea20000300a00 */
[----:B----4-:R-:W-:-:S04]  /*19300*/  IMAD.WIDE R2, R29, 0x2, R2 ;  /* 0x000000021d027825 */ /* 0x010fc800078e0202 */
[C---:B------:R-:W-:Y:S01]  /*19310*/  IMAD.WIDE R12, R29.reuse, 0x2, R12 ;  /* 0x000000021d0c7825 */ /* 0x040fe200078e020c */
[----:B------:R2:W-:Y:S03]  /*19320*/  STL [R1+0x8c], R19 ;  /* 0x00008c1301007387 */ /* 0x0005e60000100800 */
[C---:B--2---:R-:W-:Y:S02]  /*19330*/  IMAD.WIDE R18, R29.reuse, 0x2, R8 ;  /* 0x000000021d127825 */ /* 0x044fe400078e0208 */
[----:B------:R-:W2:Y:S04]  /*19340*/  LDG.E.U16 R8, desc[UR8][R2.64] ;  /* 0x0000000802087981 */ /* 0x000ea8000c1e1500 */
[----:B------:R-:W4:Y:S01]  /*19350*/  LDG.E.U16 R9, desc[UR8][R12.64] ;  /* 0x000000080c097981 */ /* 0x000f22000c1e1500 */
[----:B-----5:R-:W-:-:S04]  /*19360*/  IMAD.WIDE R14, R29, 0x2, R14 ;  /* 0x000000021d0e7825 */ /* 0x020fc800078e020e */
[C---:B---3--:R-:W-:Y:S01]  /*19370*/  IMAD.WIDE R16, R29.reuse, 0x2, R16 ;  /* 0x000000021d107825 */ /* 0x048fe200078e0210 */
[----:B------:R-:W3:Y:S04]  /*19380*/  LDG.E.U16 R19, desc[UR8][R18.64] ;  /* 0x0000000812137981 */ /* 0x000ee8000c1e1500 */
[----:B------:R-:W5:Y:S04]  /*19390*/  LDL.64 R2, [R1+0x7e0] ;  /* 0x0007e00001027983 */ /* 0x000f680000100a00 */
[----:B------:R-:W3:Y:S04]  /*193a0*/  LDL.64 R12, [R1+0x7d8] ;  /* 0x0007d800010c7983 */ /* 0x000ee80000100a00 */
[----:B--2---:R0:W-:Y:S04]  /*193b0*/  STL [R1+0x98], R8 ;  /* 0x0000980801007387 */ /* 0x0041e80000100800 */
[----:B0-----:R-:W2:Y:S04]  /*193c0*/  LDG.E.U16 R8, desc[UR8][R14.64] ;  /* 0x000000080e087981 */ /* 0x001ea8000c1e1500 */
[----:B------:R-:W2:Y:S04]  /*193d0*/  LDL.64 R14, [R1+0x7d0] ;  /* 0x0007d000010e7983 */ /* 0x000ea80000100a00 */
[----:B----4-:R0:W-:Y:S04]  /*193e0*/  STL [R1+0x84], R9 ;  /* 0x0000840901007387 */ /* 0x0101e80000100800 */
[----:B0-----:R-:W4:Y:S04]  /*193f0*/  LDG.E.U16 R9, desc[UR8][R16.64] ;  /* 0x0000000810097981 */ /* 0x001f28000c1e1500 */
[----:B------:R-:W3:Y:S01]  /*19400*/  LDL.64 R16, [R1+0x7c8] ;  /* 0x0007c80001107983 */ /* 0x000ee20000100a00 */
[----:B-----5:R-:W-:-:S03]  /*19410*/  IMAD.WIDE R2, R29, 0x2, R2 ;  /* 0x000000021d027825 */ /* 0x020fc600078e0202 */
[----:B----4-:R-:W-:Y:S04]  /*19420*/  STL [R1+0x80], R9 ;  /* 0x0000800901007387 */ /* 0x010fe80000100800 */
[----:B--2---:R0:W-:Y:S02]  /*19430*/  STL [R1+0x90], R8 ;  /* 0x0000900801007387 */ /* 0x0041e40000100800 */
[----:B0-----:R-:W-:Y:S02]  /*19440*/  HMMA.16816.F32.BF16 R8, R24, R10, R4 ;  /* 0x0000000a1808723c */ /* 0x001fe40000041804 */
[----:B------:R-:W2:Y:S04]  /*19450*/  LDL.LU.64 R6, [R1+0x1c98] ;  /* 0x001c980001067983 */ /* 0x000ea80000300a00 */
[----:B------:R-:W2:-:S13]  /*19460*/  LDL.LU.64 R4, [R1+0x1c90] ;  /* 0x001c900001047983 */ /* 0x000e9a0000300a00 */
[----:B------:R-:W-:Y:S04]  /*19470*/  STL.64 [R1+0x4e0], R8 ;  /* 0x0004e00801007387 */ /* 0x000fe80000100a00 */
[----:B------:R0:W-:Y:S04]  /*19480*/  STL.64 [R1+0x4e8], R10 ;  /* 0x0004e80a01007387 */ /* 0x0001e80000100a00 */
[----:B0-----:R-:W4:Y:S04]  /*19490*/  LDL.LU.64 R10, [R1+0x1c88] ;  /* 0x001c8800010a7983 */ /* 0x001f280000300a00 */
[----:B------:R-:W5:Y:S04]  /*194a0*/  LDL.LU.64 R8, [R1+0x1c80] ;  /* 0x001c800001087983 */ /* 0x000f680000300a00 */
[----:B---3--:R0:W-:Y:S02]  /*194b0*/  STL [R1+0x88], R19 ;  /* 0x0000881301007387 */ /* 0x0081e40000100800 */
[----:B0-----:R-:W-:-:S02]  /*194c0*/  IMAD.WIDE R18, R29, 0x2, R20 ;  /* 0x000000021d127825 */ /* 0x001fc400078e0214 */
[----:B------:R-:W3:Y:S02]  /*194d0*/  LDG.E.U16 R21, desc[UR8][R2.64] ;  /* 0x0000000802157981 */ /* 0x000ee4000c1e1500 */
[----:B------:R-:W-:-:S04]  /*194e0*/  IMAD.WIDE R12, R29, 0x2, R12 ;  /* 0x000000021d0c7825 */ /* 0x000fc800078e020c */
[C---:B------:R-:W-:Y:S01]  /*194f0*/  IMAD.WIDE R14, R29.reuse, 0x2, R14 ;  /* 0x000000021d0e7825 */ /* 0x040fe200078e020e */
[----:B------:R-:W2:Y:S04]  /*19500*/  LDG.E.U16 R20, desc[UR8][R12.64] ;  /* 0x000000080c147981 */ /* 0x000ea8000c1e1500 */
[----:B------:R-:W2:Y:S04]  /*19510*/  LDL.64 R2, [R1+0x7b8] ;  /* 0x0007b80001027983 */ /* 0x000ea80000100a00 */
[----:B------:R-:W2:Y:S04]  /*19520*/  LDL.64 R12, [R1+0x7b0] ;  /* 0x0007b000010c7983 */ /* 0x000ea80000100a00 */
[----:B---3--:R0:W-:Y:S04]  /*19530*/  STL [R1+0x74], R21 ;  /* 0x0000741501007387 */ /* 0x0081e80000100800 */
[----:B0-----:R-:W3:Y:S04]  /*19540*/  LDG.E.U16 R21, desc[UR8][R14.64] ;  /* 0x000000080e157981 */ /* 0x001ee8000c1e1500 */
[----:B------:R-:W4:Y:S01]  /*19550*/  LDL.64 R14, [R1+0x7a8] ;  /* 0x0007a800010e7983 */ /* 0x000f220000100a00 */
[----:B------:R-:W-:-:S03]  /*19560*/  IMAD.WIDE R16, R29, 0x2, R16 ;  /* 0x000000021d107825 */ /* 0x000fc600078e0210 */
[----:B--2---:R0:W-:Y:S04]  /*19570*/  STL [R1+0x7c], R20 ;  /* 0x00007c1401007387 */ /* 0x0041e80000100800 */
[----:B0-----:R0:W2:Y:S04]  /*19580*/  LDG.E.U16 R20, desc[UR8][R16.64] ;  /* 0x0000000810147981 */ /* 0x0010a8000c1e1500 */
[----:B------:R-:W0:Y:S01]  /*19590*/  LDL.64 R16, [R1+0x7a0] ;  /* 0x0007a00001107983 */ /* 0x000e220000100a00 */
[----:B------:R-:W-:-:S04]  /*195a0*/  IMAD.WIDE R2, R29, 0x2, R2 ;  /* 0x000000021d027825 */ /* 0x000fc800078e0202 */
[C---:B------:R-:W-:Y:S02]  /*195b0*/  IMAD.WIDE R12, R29.reuse, 0x2, R12 ;  /* 0x000000021d0c7825 */ /* 0x040fe400078e020c */
[----:B------:R-:W2:Y:S04]  /*195c0*/  LDG.E.U16 R3, desc[UR8][R2.64] ;  /* 0x0000000802037981 */ /* 0x000ea8000c1e1500 */
[----:B------:R-:W2:Y:S04]  /*195d0*/  LDG.E.U16 R13, desc[UR8][R12.64] ;  /* 0x000000080c0d7981 */ /* 0x000ea8000c1e1500 */
[----:B---3--:R1:W-:Y:S04]  /*195e0*/  STL [R1+0x70], R21 ;  /* 0x0000701501007387 */ /* 0x0083e80000100800 */
[----:B-1----:R-:W3:Y:S01]  /*195f0*/  LDG.E.U16 R21, desc[UR8][R18.64] ;  /* 0x0000000812157981 */ /* 0x002ee2000c1e1500 */
[----:B----4-:R-:W-:-:S06]  /*19600*/  IMAD.WIDE R14, R29, 0x2, R14 ;  /* 0x000000021d0e7825 */ /* 0x010fcc00078e020e */
[----:B------:R-:W4:Y:S04]  /*19610*/  LDG.E.U16 R15, desc[UR8][R14.64] ;  /* 0x000000080e0f7981 */ /* 0x000f28000c1e1500 */
[----:B------:R-:W4:Y:S01]  /*19620*/  LDL.64 R18, [R1+0x798] ;  /* 0x0007980001127983 */ /* 0x000f220000100a00 */
[----:B0-----:R-:W-:-:S06]  /*19630*/  IMAD.WIDE R16, R29, 0x2, R16 ;  /* 0x000000021d107825 */ /* 0x001fcc00078e0210 */
[----:B------:R-:W5:Y:S04]  /*19640*/  LDG.E.U16 R16, desc[UR8][R16.64] ;  /* 0x0000000810107981 */ /* 0x000f68000c1e1500 */
[----:B---3--:R-:W-:Y:S04]  /*19650*/  STL [R1+0x64], R21 ;  /* 0x0000641501007387 */ /* 0x008fe80000100800 */
[----:B--2---:R0:W-:Y:S02]  /*19660*/  STL [R1+0x78], R20 ;  /* 0x0000781401007387 */ /* 0x0041e40000100800 */
[----:B0-----:R-:W-:Y:S02]  /*19670*/  HMMA.16816.F32.BF16 R20, R24, R22, R4 ;  /* 0x000000161814723c */ /* 0x001fe40000041804 */
[----:B------:R-:W2:Y:S04]  /*19680*/  LDL.LU.64 R6, [R1+0x1c78] ;  /* 0x001c780001067983 */ /* 0x000ea80000300a00 */
[----:B------:R-:W3:Y:S01]  /*19690*/  LDL.LU.64 R4, [R1+0x1c70] ;  /* 0x001c700001047983 */ /* 0x000ee20000300a00 */
[----:B----4-:R-:W-:-:S05]  /*196a0*/  IMAD.WIDE R18, R29, 0x2, R18 ;  /* 0x000000021d127825 */ /* 0x010fca00078e0212 */
[----:B------:R0:W4:Y:S07]  /*196b0*/  LDG.E.U16 R17, desc[UR8][R18.64] ;  /* 0x0000000812117981 */ /* 0x00012e000c1e1500 */
[----:B------:R-:W-:Y:S04]  /*196c0*/  STL.64 [R1+0x510], R20 ;  /* 0x0005101401007387 */ /* 0x000fe80000100a00 */
[----:B------:R1:W-:Y:S04]  /*196d0*/  STL.64 [R1+0x518], R22 ;  /* 0x0005181601007387 */ /* 0x0003e80000100a00 */
[----:B-1----:R-:W2:Y:S04]  /*196e0*/  LDL.LU.64 R22, [R1+0x1c68] ;  /* 0x001c680001167983 */ /* 0x002ea80000300a00 */
[----:B------:R-:W2:Y:S04]  /*196f0*/  LDL.LU.64 R20, [R1+0x1c60] ;  /* 0x001c600001147983 */ /* 0x000ea80000300a00 */
[----:B------:R1:W-:Y:S04]  /*19700*/  STL [R1+0x6c], R3 ;  /* 0x00006c0301007387 */ /* 0x0003e80000100800 */
[----:B-1----:R-:W2:Y:S04]  /*19710*/  LDL.64 R2, [R1+0x780] ;  /* 0x0007800001027983 */ /* 0x002ea80000100a00 */
[----:B------:R1:W-:Y:S04]  /*19720*/  STL [R1+0x5c], R13 ;  /* 0x00005c0d01007387 */ /* 0x0003e80000100800 */
[----:B-1----:R-:W2:Y:S04]  /*19730*/  LDL.64 R12, [R1+0x788] ;  /* 0x00078800010c7983 */ /* 0x002ea80000100a00 */
[----:B------:R1:W-:Y:S04]  /*19740*/  STL [R1+0x68], R15 ;  /* 0x0000680f01007387 */ /* 0x0003e80000100800 */
[----:B-1----:R-:W2:Y:S04]  /*19750*/  LDL.64 R14, [R1+0x790] ;  /* 0x00079000010e7983 */ /* 0x002ea80000100a00 */
[----:B------:R-:W2:Y:S01]  /*19760*/  LDL.LU R18, [R1+0x218] ;  /* 0x0002180001127983 */ /* 0x000ea20000300800 */
[----:B0-----:R-:W-:-:S07]  /*19770*/  MOV R19, R0 ;  /* 0x0000000000137202 */ /* 0x001fce0000000f00 */
[----:B--2---:R-:W-:Y:S01]  /*19780*/  HMMA.16816.F32.BF16 R24, R24, R18, R20 ;  /* 0x000000121818723c */ /* 0x004fe20000041814 */
[----:B------:R-:W2:Y:S04]  /*19790*/  LDL R22, [R1+0x3c0] ;  /* 0x0003c00001167983 */ /* 0x000ea80000100800 */
[----:B----4-:R-:W-:Y:S04]  /*197a0*/  STL [R1+0x60], R17 ;  /* 0x0000601101007387 */ /* 0x010fe80000100800 */
[----:B-----5:R0:W-:Y:S01]  /*197b0*/  STL [R1+0x58], R16 ;  /* 0x0000581001007387 */ /* 0x0201e20000100800 */
[----:B---3--:R-:W-:Y:S01]  /*197c0*/  FMUL R18, R4, UR10 ;  /* 0x0000000a04127c20 */ /* 0x008fe20008400000 */
[----:B------:R-:W-:Y:S01]  /*197d0*/  FMUL R19, R5, UR10 ;  /* 0x0000000a05137c20 */ /* 0x000fe20008400000 */
[----:B0-----:R-:W-:-:S07]  /*197e0*/  IMAD.WIDE R16, R29, 0x2, R14 ;  /* 0x000000021d107825 */ /* 0x001fce00078e020e */
[----:B------:R0:W-:Y:S04]  /*197f0*/  STL.64 [R1+0x500], R24 ;  /* 0x0005001801007387 */ /* 0x0001e80000100a00 */
[----:B------:R1:W-:Y:S04]  /*19800*/  STL.64 [R1+0x508], R26 ;  /* 0x0005081a01007387 */ /* 0x0003e80000100a00 */
[----:B------:R-:W3:Y:S01]  /*19810*/  LDL R23, [R1+0x3c8] ;  /* 0x0003c80001177983 */ /* 0x000ee20000100800 */
[----:B------:R-:W-:-:S04]  /*19820*/  IMAD.WIDE R14, R29, 0x2, R12 ;  /* 0x000000021d0e7825 */ /* 0x000fc800078e020c */
[----:B------:R-:W-:-:S04]  /*19830*/  IMAD.WIDE R12, R29, 0x2, R2 ;  /* 0x000000021d0c7825 */ /* 0x000fc800078e0202 */
[----:B------:R-:W-:Y:S01]  /*19840*/  FMUL R3, R10, UR10 ;  /* 0x0000000a0a037c20 */ /* 0x000fe20008400000 */
[----:B0-----:R-:W4:Y:S04]  /*19850*/  LDL.64 R24, [R1+0x770] ;  /* 0x0007700001187983 */ /* 0x001f280000100a00 */
[----:B-1----:R-:W5:Y:S04]  /*19860*/  LDL R26, [R1+0x3c4] ;  /* 0x0003c400011a7983 */ /* 0x002f680000100800 */
[----:B------:R-:W2:Y:S04]  /*19870*/  LDL R27, [R1+0x3b0] ;  /* 0x0003b000011b7983 */ /* 0x000ea80000100800 */
[----:B------:R-:W-:Y:S04]  /*19880*/  STL [R1+0x1c24], R4 ;  /* 0x001c240401007387 */ /* 0x000fe80000100800 */
[----:B------:R0:W-:Y:S01]  /*19890*/  STL [R1+0x1c28], R5 ;  /* 0x001c280501007387 */ /* 0x0001e20000100800 */
[----:B------:R-:W-:-:S03]  /*198a0*/  FMUL R0, R6, UR10 ;  /* 0x0000000a06007c20 */ /* 0x000fc60008400000 */
[----:B------:R-:W2:Y:S04]  /*198b0*/  LDG.E.U16 R21, desc[UR8][R14.64] ;  /* 0x000000080e157981 */ /* 0x000ea8000c1e1500 */
[----:B0-----:R-:W2:Y:S04]  /*198c0*/  LDL.64 R4, [R1+0x778] ;  /* 0x0007780001047983 */ /* 0x001ea80000100a00 */
[----:B------:R-:W-:Y:S04]  /*198d0*/  STL [R1+0x1c20], R8 ;  /* 0x001c200801007387 */ /* 0x000fe80000100800 */
[----:B------:R-:W-:Y:S04]  /*198e0*/  STL [R1+0x1c2c], R6 ;  /* 0x001c2c0601007387 */ /* 0x000fe80000100800 */
[----:B------:R-:W-:Y:S04]  /*198f0*/  STL [R1+0x1c30], R7 ;  /* 0x001c300701007387 */ /* 0x000fe80000100800 */
[----:B------:R0:W-:Y:S04]  /*19900*/  STL [R1+0x1bf8], R10 ;  /* 0x001bf80a01007387 */ /* 0x0001e80000100800 */
[----:B0-----:R-:W3:Y:S01]  /*19910*/  LDG.E.U16 R10, desc[UR8][R16.64] ;  /* 0x00000008100a7981 */ /* 0x001ee2000c1e1500 */
[----:B------:R-:W-:-:S03]  /*19920*/  FMUL R2, R7, UR10 ;  /* 0x0000000a07027c20 */ /* 0x000fc60008400000 */
[----:B------:R-:W5:Y:S01]  /*19930*/  LDL.64 R6, [R1+0x768] ;  /* 0x0007680001067983 */ /* 0x000f620000100a00 */
[----:B------:R-:W-:-:S03]  /*19940*/  FMUL R20, R8, UR10 ;  /* 0x0000000a08147c20 */ /* 0x000fc60008400000 */
[----:B------:R0:W5:Y:S02]  /*19950*/  LDG.E.U16 R8, desc[UR8][R12.64] ;  /* 0x000000080c087981 */ /* 0x000164000c1e1500 */
[----:B0-----:R-:W-:Y:S01]  /*19960*/  FMUL R13, R11, UR10 ;  /* 0x0000000a0b0d7c20 */ /* 0x001fe20008400000 */
[----:B----4-:R-:W-:-:S04]  /*19970*/  IMAD.WIDE R16, R29, 0x2, R24 ;  /* 0x000000021d107825 */ /* 0x010fc800078e0218 */
[----:B--2---:R-:W-:Y:S02]  /*19980*/  IMAD.WIDE R14, R29, 0x2, R4 ;  /* 0x000000021d0e7825 */ /* 0x004fe400078e0204 */
[----:B------:R-:W2:Y:S04]  /*19990*/  LDL.LU R29, [R1+0x1c5c] ;  /* 0x001c5c00011d7983 */ /* 0x000ea80000300800 */
[----:B------:R-:W4:Y:S04]  /*199a0*/  LDL.64 R4, [R1+0x760] ;  /* 0x0007600001047983 */ /* 0x000f280000100a00 */
[----:B------:R-:W-:Y:S04]  /*199b0*/  STL [R1+0x1c14], R9 ;  /* 0x001c140901007387 */ /* 0x000fe80000100800 */
[----:B------:R0:W-:Y:S04]  /*199c0*/  STL [R1+0x1bfc], R11 ;  /* 0x001bfc0b01007387 */ /* 0x0001e80000100800 */
[----:B---3--:R1:W-:Y:S04]  /*199d0*/  STL [R1+0x4c], R10 ;  /* 0x00004c0a01007387 */ /* 0x0083e80000100800 */
[----:B0-----:R0:W3:Y:S01]  /*199e0*/  LDG.E.U16 R11, desc[UR8][R16.64] ;  /* 0x00000008100b7981 */ /* 0x0010e2000c1e1500 */
[----:B------:R-:W-:-:S02]  /*199f0*/  FMNMX3 R12, R18, R19, R20, !PT ;  /* 0x00000013120c7276 */ /* 0x000fc40007800014 */
[----:B------:R-:W-:Y:S01]  /*19a00*/  FMNMX3 R0, R0, R2, R3, !PT ;  /* 0x0000000200007276 */ /* 0x000fe20007800003 */
[----:B------:R-:W2:Y:S04]  /*19a10*/  LDL.64 R24, [R1+0x758] ;  /* 0x0007580001187983 */ /* 0x000ea80000100a00 */
[----:B-1----:R1:W2:Y:S04]  /*19a20*/  LDG.E.U16 R10, desc[UR8][R14.64] ;  /* 0x000000080e0a7981 */ /* 0x0022a8000c1e1500 */
[----:B------:R-:W2:Y:S01]  /*19a30*/  LDL R17, [R1+0x4b4] ;  /* 0x0004b40001117983 */ /* 0x000ea20000100800 */
[----:B------:R-:W-:Y:S01]  /*19a40*/  FMUL R2, R9, UR10 ;  /* 0x0000000a09027c20 */ /* 0x000fe20008400000 */
[----:B------:R-:W-:Y:S01]  /*19a50*/  FMUL R3, R22, UR10 ;  /* 0x0000000a16037c20 */ /* 0x000fe20008400000 */
[----:B------:R-:W-:Y:S01]  /*19a60*/  FMUL R18, R23, UR10 ;  /* 0x0000000a17127c20 */ /* 0x000fe20008400000 */
[----:B0-----:R-:W-:Y:S01]  /*19a70*/  FMUL R16, R27, UR10 ;  /* 0x0000000a1b107c20 */ /* 0x001fe20008400000 */
[----:B------:R-:W3:Y:S02]  /*19a80*/  LDL.64 R22, [R1+0x750] ;  /* 0x0007500001167983 */ /* 0x000ee40000100a00 */
[----:B------:R-:W-:-:S02]  /*19a90*/  FMNMX3 R2, R12, R2, R3, !PT ;  /* 0x000000020c027276 */ /* 0x000fc40007800003 */
[----:B------:R-:W-:Y:S01]  /*19aa0*/  FMNMX3 R0, R0, R13, R18, !PT ;  /* 0x0000000d00007276 */ /* 0x000fe20007800012 */
[----:B-1----:R-:W-:Y:S01]  /*19ab0*/  FMUL R14, R28, UR10 ;  /* 0x0000000a1c0e7c20 */ /* 0x002fe20008400000 */
[----:B-----5:R-:W-:Y:S01]  /*19ac0*/  FMUL R15, R26, UR10 ;  /* 0x0000000a1a0f7c20 */ /* 0x020fe20008400000 */
[----:B--2---:R-:W-:-:S05]  /*19ad0*/  IMAD.WIDE R12, R17, 0x2, R6 ;  /* 0x00000002110c7825 */ /* 0x004fca00078e0206 */
[----:B------:R0:W2:Y:S01]  /*19ae0*/  LDG.E.U16 R28, desc[UR8][R12.64] ;  /* 0x000000080c1c7981 */ /* 0x0000a2000c1e1500 */
[----:B------:R-:W-:-:S03]  /*19af0*/  FMUL R3, R29, UR10 ;  /* 0x0000000a1d037c20 */ /* 0x000fc60008400000 */
[----:B------:R1:W-:Y:S04]  /*19b00*/  STL [R1+0x54], R21 ;  /* 0x0000541501007387 */ /* 0x0003e80000100800 */
[----:B------:R-:W5:Y:S01]  /*19b10*/  LDL.64 R18, [R1+0x740] ;  /* 0x0007400001127983 */ /* 0x000f620000100a00 */
[----:B------:R-:W-:Y:S02]  /*19b20*/  FMNMX3 R16, R2, R15, R16, !PT ;  /* 0x0000000f02107276 */ /* 0x000fe40007800010 */
[----:B------:R-:W-:Y:S01]  /*19b30*/  FMNMX3 R0, R0, R3, R14, !PT ;  /* 0x0000000300007276 */ /* 0x000fe2000780000e */
[----:B----4-:R-:W-:-:S04]  /*19b40*/  IMAD.WIDE R2, R17, 0x2, R4 ;  /* 0x0000000211027825 */ /* 0x010fc800078e0204 */
[C---:B0-----:R-:W-:Y:S01]  /*19b50*/  IMAD.WIDE R12, R17.reuse, 0x2, R24 ;  /* 0x00000002110c7825 */ /* 0x041fe200078e0218 */
[----:B-1----:R-:W4:Y:S04]  /*19b60*/  LDL.64 R20, [R1+0x748] ;  /* 0x0007480001147983 */ /* 0x002f280000100a00 */
[----:B------:R0:W-:Y:S04]  /*19b70*/  STL [R1+0x48], R8 ;  /* 0x0000480801007387 */ /* 0x0001e80000100800 */
[----:B------:R-:W4:Y:S04]  /*19b80*/  LDG.E.U16 R27, desc[UR8][R2.64] ;  /* 0x00000008021b7981 */ /* 0x000f28000c1e1500 */
[----:B------:R5:W4:Y:S04]  /*19b90*/  LDG.E.U16 R26, desc[UR8][R12.64] ;  /* 0x000000080c1a7981 */ /* 0x000b28000c1e1500 */
[----:B0-----:R-:W4:Y:S04]  /*19ba0*/  LDL.64 R8, [R1+0x738] ;  /* 0x0007380001087983 */ /* 0x001f280000100a00 */
[----:B---3--:R-:W-:Y:S04]  /*19bb0*/  STL [R1+0x40], R11 ;  /* 0x0000400b01007387 */ /* 0x008fe80000100800 */
[----:B------:R0:W-:Y:S04]  /*19bc0*/  STL [R1+0x50], R10 ;  /* 0x0000500a01007387 */ /* 0x0001e80000100800 */
[----:B------:R-:W3:Y:S04]  /*19bd0*/  LDL.64 R6, [R1+0x720] ;  /* 0x0007200001067983 */ /* 0x000ee80000100a00 */
[----:B------:R-:W3:Y:S04]  /*19be0*/  LDL.64 R4, [R1+0x710] ;  /* 0x0007100001047983 */ /* 0x000ee80000100a00 */
[----:B0-----:R-:W3:Y:S04]  /*19bf0*/  LDL.64 R10, [R1+0x730] ;  /* 0x00073000010a7983 */ /* 0x001ee80000100a00 */
[----:B--2---:R0:W-:Y:S04]  /*19c00*/  STL [R1+0x44], R28 ;  /* 0x0000441c01007387 */ /* 0x0041e80000100800 */
[----:B------:R-:W2:Y:S01]  /*19c10*/  LDL.64 R24, [R1+0x700] ;  /* 0x0007000001187983 */ /* 0x000ea20000100a00 */
[----:B------:R-:W-:-:S04]  /*19c20*/  IMAD.WIDE R14, R17, 0x2, R22 ;  /* 0x00000002110e7825 */ /* 0x000fc800078e0216 */
[C---:B-----5:R-:W-:Y:S01]  /*19c30*/  IMAD.WIDE R12, R17.reuse, 0x2, R18 ;  /* 0x00000002110c7825 */ /* 0x060fe200078e0212 */
[----:B------:R-:W5:Y:S04]  /*19c40*/  LDL.64 R22, [R1+0x6f0] ;  /* 0x0006f00001167983 */ /* 0x000f680000100a00 */
[----:B------:R1:W5:Y:S01]  /*19c50*/  LDG.E.U16 R29, desc[UR8][R14.64] ;  /* 0x000000080e1d7981 */ /* 0x000362000c1e1500 */
[----:B----4-:R-:W-:-:S05]  /*19c60*/  IMAD.WIDE R2, R17, 0x2, R20 ;  /* 0x0000000211027825 */ /* 0x010fca00078e0214 */
[----:B0-----:R3:W4:Y:S01]  /*19c70*/  LDG.E.U16 R28, desc[UR8][R2.64] ;  /* 0x00000008021c7981 */ /* 0x001722000c1e1500 */
[----:B-1----:R-:W-:-:S03]  /*19c80*/  IMAD.WIDE R14, R17, 0x2, R8 ;  /* 0x00000002110e7825 */ /* 0x002fc600078e0208 */
[----:B------:R-:W4:Y:S04]  /*19c90*/  LDL.64 R8, [R1+0x6e0] ;  /* 0x0006e00001087983 */ /* 0x000f280000100a00 */
[----:B------:R0:W-:Y:S04]  /*19ca0*/  STL [R1+0x30], R27 ;  /* 0x0000301b01007387 */ /* 0x0001e80000100800 */
[----:B------:R1:W-:Y:S04]  /*19cb0*/  STL [R1+0x3c], R26 ;  /* 0x00003c1a01007387 */ /* 0x0003e80000100800 */
[----:B------:R-:W4:Y:S04]  /*19cc0*/  LDL.64 R20, [R1+0x6d0] ;  /* 0x0006d00001147983 */ /* 0x000f280000100a00 */
[----:B------:R-:W4:Y:S01]  /*19cd0*/  LDL.64 R18, [R1+0x6c0] ;  /* 0x0006c00001127983 */ /* 0x000f220000100a00 */
[----:B---3--:R-:W-:-:S03]  /*19ce0*/  IMAD.WIDE R2, R17, 0x2, R10 ;  /* 0x0000000211027825 */ /* 0x008fc600078e020a */
[----:B0-----:R0:W3:Y:S04]  /*19cf0*/  LDG.E.U16 R27, desc[UR8][R12.64] ;  /* 0x000000080c1b7981 */ /* 0x0010e8000c1e1500 */
[----:B-1----:R1:W3:Y:S04]  /*19d00*/  LDG.E.U16 R26, desc[UR8][R14.64] ;  /* 0x000000080e1a7981 */ /* 0x0022e8000c1e1500 */
[----:B------:R-:W3:Y:S01]  /*19d10*/  LDL.64 R10, [R1+0x6b0] ;  /* 0x0006b000010a7983 */ /* 0x000ee20000100a00 */
[----:B0-----:R-:W-:-:S04]  /*19d20*/  IMAD.WIDE R12, R17, 0x2, R6 ;  /* 0x00000002110c7825 */ /* 0x001fc800078e0206 */
[C---:B-1----:R-:W-:Y:S01]  /*19d30*/  IMAD.WIDE R14, R17.reuse, 0x2, R4 ;  /* 0x00000002110e7825 */ /* 0x042fe200078e0204 */
[----:B------:R2:W3:Y:S04]  /*19d40*/  LDG.E.U16 R7, desc[UR8][R2.64] ;  /* 0x0000000802077981 */ /* 0x0004e8000c1e1500 */
[----:B------:R5:W3:Y:S04]  /*19d50*/  LDG.E.U16 R6, desc[UR8][R12.64] ;  /* 0x000000080c067981 */ /* 0x000ae8000c1e1500 */
[----:B------:R4:W3:Y:S01]  /*19d60*/  LDG.E.U16 R5, desc[UR8][R14.64] ;  /* 0x000000080e057981 */ /* 0x0008e2000c1e1500 */
[----:B--2---:R-:W-:-:S05]  /*19d70*/  IMAD.WIDE R2, R17, 0x2, R24 ;  /* 0x0000000211027825 */ /* 0x004fca00078e0218 */
[----:B------:R-:W2:Y:S01]  /*19d80*/  LDG.E.U16 R4, desc[UR8][R2.64] ;  /* 0x0000000802047981 */ /* 0x000ea2000c1e1500 */
[----:B-----5:R-:W-:-:S04]  /*19d90*/  IMAD.WIDE R12, R17, 0x2, R22 ;  /* 0x00000002110c7825 */ /* 0x020fc800078e0216 */
[C---:B----4-:R-:W-:Y:S02]  /*19da0*/  IMAD.WIDE R14, R17.reuse, 0x2, R8 ;  /* 0x00000002110e7825 */ /* 0x050fe400078e0208 */
[----:B------:R0:W4:Y:S04]  /*19db0*/  LDG.E.U16 R8, desc[UR8][R12.64] ;  /* 0x000000080c087981 */ /* 0x000128000c1e1500 */
[----:B---3--:R-:W-:Y:S04]  /*19dc0*/  STL [R1+0x1c34], R7 ;  /* 0x001c340701007387 */ /* 0x008fe80000100800 */
[----:B------:R1:W-:Y:S04]  /*19dd0*/  STL [R1+0x1c38], R6 ;  /* 0x001c380601007387 */ /* 0x0003e80000100800 */
[----:B------:R-:W-:Y:S04]  /*19de0*/  STL [R1+0x1c3c], R5 ;  /* 0x001c3c0501007387 */ /* 0x000fe80000100800 */
[----:B------:R-:W3:Y:S04]  /*19df0*/  LDL.64 R24, [R1+0x6a0] ;  /* 0x0006a00001187983 */ /* 0x000ee80000100a00 */
[----:B------:R-:W5:Y:S04]  /*19e00*/  LDL.64 R22, [R1+0x690] ;  /* 0x0006900001167983 */ /* 0x000f680000100a00 */
[----:B-1----:R-:W3:Y:S04]  /*19e10*/  LDL.64 R6, [R1+0x680] ;  /* 0x0006800001067983 */ /* 0x002ee80000100a00 */
[----:B--2---:R-:W-:Y:S04]  /*19e20*/  STL [R1+0x1c40], R4 ;  /* 0x001c400401007387 */ /* 0x004fe80000100800 */
[----:B------:R1:W-:Y:S04]  /*19e30*/  STL [R1+0x2c], R29 ;  /* 0x00002c1d01007387 */ /* 0x0003e80000100800 */
[----:B-1----:R1:W2:Y:S01]  /*19e40*/  LDG.E.U16 R29, desc[UR8][R14.64] ;  /* 0x000000080e1d7981 */ /* 0x0022a2000c1e1500 */
[----:B------:R-:W-:-:S04]  /*19e50*/  IMAD.WIDE R2, R17, 0x2, R20 ;  /* 0x0000000211027825 */ /* 0x000fc800078e0214 */
[C---:B0-----:R-:W-:Y:S01]  /*19e60*/  IMAD.WIDE R12, R17.reuse, 0x2, R18 ;  /* 0x00000002110c7825 */ /* 0x041fe200078e0212 */
[----:B------:R-:W3:Y:S04]  /*19e70*/  LDG.E.U16 R9, desc[UR8][R2.64] ;  /* 0x0000000802097981 */ /* 0x000ee8000c1e1500 */
[----:B----4-:R-:W-:Y:S01]  /*19e80*/  STL [R1+0x1c44], R8 ;  /* 0x001c440801007387 */ /* 0x010fe20000100800 */
[----:B-1----:R-:W-:-:S03]  /*19e90*/  IMAD.WIDE R14, R17, 0x2, R10 ;  /* 0x00000002110e7825 */ /* 0x002fc600078e020a */
[----:B--2---:R-:W-:Y:S04]  /*19ea0*/  STL [R1+0x1c48], R29 ;  /* 0x001c481d01007387 */ /* 0x004fe80000100800 */
[----:B------:R0:W-:Y:S04]  /*19eb0*/  STL [R1+0x38], R28 ;  /* 0x0000381c01007387 */ /* 0x0001e80000100800 */
[----:B------:R-:W2:Y:S04]  /*19ec0*/  LDL.64 R20, [R1+0x728] ;  /* 0x0007280001147983 */ /* 0x000ea80000100a00 */
[----:B------:R-:W4:Y:S04]  /*19ed0*/  LDL.64 R18, [R1+0x718] ;  /* 0x0007180001127983 */ /* 0x000f280000100a00 */
[----:B------:R1:W-:Y:S04]  /*19ee0*/  STL [R1+0x28], R27 ;  /* 0x0000281b01007387 */ /* 0x0003e80000100800 */
[----:B------:R-:W4:Y:S04]  /*19ef0*/  LDL.64 R10, [R1+0x708] ;  /* 0x00070800010a7983 */ /* 0x000f280000100a00 */
[----:B0-----:R5:W4:Y:S04]  /*19f00*/  LDG.E.U16 R28, desc[UR8][R12.64] ;  /* 0x000000080c1c7981 */ /* 0x001b28000c1e1500 */
[----:B------:R-:W-:Y:S04]  /*19f10*/  STL [R1+0x34], R26 ;  /* 0x0000341a01007387 */ /* 0x000fe80000100800 */
[----:B---3--:R0:W-:Y:S01]  /*19f20*/  STL [R1+0x1c4c], R9 ;  /* 0x001c4c0901007387 */ /* 0x0081e20000100800 */
[----:B------:R-:W-:-:S04]  /*19f30*/  IMAD.WIDE R2, R17, 0x2, R24 ;  /* 0x0000000211027825 */ /* 0x000fc800078e0218 */
[C---:B-----5:R-:W-:Y:S02]  /*19f40*/  IMAD.WIDE R12, R17.reuse, 0x2, R22 ;  /* 0x00000002110c7825 */ /* 0x060fe400078e0216 */
[----:B------:R2:W3:Y:S04]  /*19f50*/  LDG.E.U16 R22, desc[UR8][R2.64] ;  /* 0x0000000802167981 */ /* 0x0004e8000c1e1500 */
[----:B-1----:R4:W5:Y:S01]  /*19f60*/  LDG.E.U16 R27, desc[UR8][R12.64] ;  /* 0x000000080c1b7981 */ /* 0x002962000c1e1500 */
[----:B--2---:R-:W-:-:S04]  /*19f70*/  IMAD.WIDE R2, R17, 0x2, R20 ;  /* 0x0000000211027825 */ /* 0x004fc800078e0214 */
[C---:B----4-:R-:W-:Y:S01]  /*19f80*/  IMAD.WIDE R12, R17.reuse, 0x2, R18 ;  /* 0x00000002110c7825 */ /* 0x050fe200078e0212 */
[----:B------:R1:W-:Y:S04]  /*19f90*/  STL [R1+0x1c50], R28 ;  /* 0x001c501c01007387 */ /* 0x0003e80000100800 */
[----:B0-----:R-:W2:Y:S04]  /*19fa0*/  LDL.64 R8, [R1+0x6f8] ;  /* 0x0006f80001087983 */ /* 0x001ea80000100a00 */
[----:B------:R-:W4:Y:S04]  /*19fb0*/  LDL.64 R4, [R1+0x6d8] ;  /* 0x0006d80001047983 */ /* 0x000f280000100a00 */
[----:B-1----:R0:W3:Y:S02]  /*19fc0*/  LDG.E.U16 R28, desc[UR8][R14.64] ;  /* 0x000000080e1c7981 */ /* 0x0020e4000c1e1500 */
[----:B0-----:R-:W-:-:S02]  /*19fd0*/  IMAD.WIDE R14, R17, 0x2, R6 ;  /* 0x00000002110e7825 */ /* 0x001fc400078e0206 */
[----:B------:R-:W3:Y:S04]  /*19fe0*/  LDL.64 R6, [R1+0x6e8] ;  /* 0x0006e80001067983 */ /* 0x000ee80000100a00 */
[----:B------:R0:W3:Y:S02]  /*19ff0*/  LDG.E.U16 R24, desc[UR8][R14.64] ;  /* 0x000000080e187981 */ /* 0x0000e4000c1e1500 */
[C---:B0-----:R-:W-:Y:S02]  /*1a000*/  IMAD.WIDE R14, R17.reuse, 0x2, R10 ;  /* 0x00000002110e7825 */ /* 0x041fe400078e020a */
[----:B------:R2:W3:Y:S04]  /*1a010*/  LDG.E.U16 R11, desc[UR8][R2.64] ;  /* 0x00000008020b7981 */ /* 0x0004e8000c1e1500 */
[----:B------:R-:W3:Y:S04]  /*1a020*/  LDG.E.U16 R10, desc[UR8][R12.64] ;  /* 0x000000080c0a7981 */ /* 0x000ee8000c1e1500 */
[----:B------:R4:W3:Y:S04]  /*1a030*/  LDG.E.U16 R26, desc[UR8][R14.64] ;  /* 0x000000080e1a7981 */ /* 0x0008e8000c1e1500 */
[----:B-----5:R-:W-:Y:S01]  /*1a040*/  STL [R1+0x1c54], R27 ;  /* 0x001c541b01007387 */ /* 0x020fe20000100800 */
[----:B--2---:R-:W-:-:S04]  /*1a050*/  IMAD.WIDE R2, R17, 0x2, R8 ;  /* 0x0000000211027825 */ /* 0x004fc800078e0208 */
[C---:B----4-:R-:W-:Y:S01]  /*1a060*/  IMAD.WIDE R14, R17.reuse, 0x2, R4 ;  /* 0x00000002110e7825 */ /* 0x050fe200078e0204 */
[----:B------:R-:W2:Y:S04]  /*1a070*/  LDG.E.U16 R25, desc[UR8][R2.64] ;  /* 0x0000000802197981 */ /* 0x000ea8000c1e1500 */
[----:B---3--:R-:W-:Y:S04]  /*1a080*/  STL [R1+0x1c58], R24 ;  /* 0x001c581801007387 */ /* 0x008fe80000100800 */
[----:B------:R-:W-:Y:S04]  /*1a090*/  STL [R1+0x1c00], R11 ;  /* 0x001c000b01007387 */ /* 0x000fe80000100800 */
[----:B------:R0:W-:Y:S04]  /*1a0a0*/  STL [R1+0x1c04], R10 ;  /* 0x001c040a01007387 */ /* 0x0001e80000100800 */
[----:B------:R1:W-:Y:S04]  /*1a0b0*/  STL [R1+0x1c08], R26 ;  /* 0x001c081a01007387 */ /* 0x0003e80000100800 */
[----:B------:R-:W3:Y:S04]  /*1a0c0*/  LDL.64 R20, [R1+0x6b8] ;  /* 0x0006b80001147983 */ /* 0x000ee80000100a00 */
[----:B------:R-:W4:Y:S04]  /*1a0d0*/  LDL.64 R18, [R1+0x6a8] ;  /* 0x0006a80001127983 */ /* 0x000f280000100a00 */
[----:B------:R-:W5:Y:S04]  /*1a0e0*/  LDL.64 R4, [R1+0x688] ;  /* 0x0006880001047983 */ /* 0x000f680000100a00 */
[----:B------:R-:W4:Y:S04]  /*1a0f0*/  LDL R9, [R1+0x3b4] ;  /* 0x0003b40001097983 */ /* 0x000f280000100800 */
[----:B------:R-:W4:Y:S04]  /*1a100*/  LDL R29, [R1+0x3d0] ;  /* 0x0003d000011d7983 */ /* 0x000f280000100800 */
[----:B0-----:R-:W4:Y:S04]  /*1a110*/  LDL.64 R10, [R1+0x678] ;  /* 0x00067800010a7983 */ /* 0x001f280000100a00 */
[----:B-1----:R-:W4:Y:S04]  /*1a120*/  LDL.64 R26, [R1+0x698] ;  /* 0x00069800011a7983 */ /* 0x002f280000100a00 */
[----:B------:R-:W-:Y:S04]  /*1a130*/  STL [R1+0x8], R28 ;  /* 0x0000081c01007387 */ /* 0x000fe80000100800 */
[----:B------:R-:W4:Y:S01]  /*1a140*/  LDL.64 R2, [R1+0x6c8] ;  /* 0x0006c80001027983 */ /* 0x000f220000100a00 */
[----:B------:R-:W-:-:S03]  /*1a150*/  IMAD.WIDE R12, R17, 0x2, R6 ;  /* 0x00000002110c7825 */ /* 0x000fc600078e0206 */
[----:B------:R-:W5:Y:S04]  /*1a160*/  LDL R7, [R1+0x3bc] ;  /* 0x0003bc0001077983 */ /* 0x000f680000100800 */
[----:B------:R3:W5:Y:S04]  /*1a170*/  LDG.E.U16 R23, desc[UR8][R12.64] ;  /* 0x000000080c177981 */ /* 0x000768000c1e1500 */
[----:B--2---:R-:W-:Y:S04]  /*1a180*/  STL [R1+0x1c0c], R25 ;  /* 0x001c0c1901007387 */ /* 0x004fe80000100800 */
[----:B------:R0:W-:Y:S04]  /*1a190*/  STL [R1+0x4], R22 ;  /* 0x0000041601007387 */ /* 0x0001e80000100800 */
[----:B0-----:R0:W2:Y:S01]  /*1a1a0*/  LDG.E.U16 R22, desc[UR8][R14.64] ;  /* 0x000000080e167981 */ /* 0x0010a2000c1e1500 */
[----:B---3--:R-:W-:-:S04]  /*1a1b0*/  IMAD.WIDE R12, R17, 0x2, R20 ;  /* 0x00000002110c7825 */ /* 0x008fc800078e0214 */
[----:B----4-:R-:W-:-:S04]  /*1a1c0*/  IMAD.WIDE R2, R17, 0x2, R2 ;  /* 0x0000000211027825 */ /* 0x010fc800078e0202 */
[C---:B0-----:R-:W-:Y:S01]  /*1a1d0*/  IMAD.WIDE R14, R17.reuse, 0x2, R18 ;  /* 0x00000002110e7825 */ /* 0x041fe200078e0212 */
[----:B------:R0:W3:Y:S04]  /*1a1e0*/  LDG.E.U16 R20, desc[UR8][R12.64] ;  /* 0x000000080c147981 */ /* 0x0000e8000c1e1500 */
[----:B------:R1:W4:Y:S04]  /*1a1f0*/  LDG.E.U16 R21, desc[UR8][R2.64] ;  /* 0x0000000802157981 */ /* 0x000328000c1e1500 */
[----:B-----5:R-:W-:Y:S04]  /*1a200*/  STL [R1+0x1c10], R23 ;  /* 0x001c101701007387 */ /* 0x020fe80000100800 */
[----:B------:R5:W3:Y:S01]  /*1a210*/  LDG.E.U16 R19, desc[UR8][R14.64] ;  /* 0x000000080e137981 */ /* 0x000ae2000c1e1500 */
[----:B0-----:R-:W-:-:S04]  /*1a220*/  IMAD.WIDE R12, R17, 0x2, R4 ;  /* 0x00000002110c7825 */ /* 0x001fc800078e0204 */
[----:B-1----:R-:W-:-:S04]  /*1a230*/  IMAD.WIDE R2, R17, 0x2, R26 ;  /* 0x0000000211027825 */ /* 0x002fc800078e021a */
[----:B-----5:R-:W-:Y:S02]  /*1a240*/  IMAD.WIDE R14, R17, 0x2, R10 ;  /* 0x00000002110e7825 */ /* 0x020fe400078e020a */
[----:B------:R-:W5:Y:S04]  /*1a250*/  LDG.E.U16 R17, desc[UR8][R12.64] ;  /* 0x000000080c117981 */ /* 0x000f68000c1e1500 */
[----:B------:R-:W3:Y:S04]  /*1a260*/  LDG.E.U16 R15, desc[UR8][R14.64] ;  /* 0x000000080e0f7981 */ /* 0x000ee8000c1e1500 */
[----:B------:R0:W3:Y:S01]  /*1a270*/  LDG.E.U16 R18, desc[UR8][R2.64] ;  /* 0x0000000802127981 */ /* 0x0000e2000c1e1500 */
[----:B------:R-:W-:Y:S06]  /*1a280*/  BAR.SYNC.DEFER_BLOCKING 0x0 ;  /* 0x0000000000007b1d */ /* 0x000fec0000010000 */
[----:B--2---:R1:W-:Y:S04]  /*1a290*/  STL [R1+0x1c18], R22 ;  /* 0x001c181601007387 */ /* 0x0043e80000100800 */
[----:B----4-:R2:W-:Y:S04]  /*1a2a0*/  STL [R1+0x1c1c], R21 ;  /* 0x001c1c1501007387 */ /* 0x0105e80000100800 */
[----:B------:R-:W4:Y:S04]  /*1a2b0*/  LDL R12, [R1+0x3d8] ;  /* 0x0003d800010c7983 */ /* 0x000f280000100800 */
[----:B------:R-:W3:Y:S04]  /*1a2c0*/  LDL R13, [R1+0x3e0] ;  /* 0x0003e000010d7983 */ /* 0x000ee80000100800 */
[----:B------:R-:W3:Y:S04]  /*1a2d0*/  LDL R14, [R1+0x3d4] ;  /* 0x0003d400010e7983 */ /* 0x000ee80000100800 */
[----:B-1----:R-:W5:Y:S04]  /*1a2e0*/  LDL R22, [R1+0x3e8] ;  /* 0x0003e80001167983 */ /* 0x002f680000100800 */
[----:B------:R-:W5:Y:S04]  /*1a2f0*/  LDL R8, [R1+0x3e4] ;  /* 0x0003e40001087983 */ /* 0x000f680000100800 */
[----:B------:R-:W5:Y:S04]  /*1a300*/  LDL R4, [R1+0x450] ;  /* 0x0004500001047983 */ /* 0x000f680000100800 */
[----:B------:R-:W5:Y:S04]  /*1a310*/  LDL R5, [R1+0x3ec] ;  /* 0x0003ec0001057983 */ /* 0x000f680000100800 */
[----:B--2---:R-:W2:Y:S04]  /*1a320*/  LDL R21, [R1+0x3dc] ;  /* 0x0003dc0001157983 */ /* 0x004ea80000100800 */
[----:B------:R-:W5:Y:S04]  /*1a330*/  LDL R23, [R1+0x458] ;  /* 0x0004580001177983 */ /* 0x000f680000100800 */
[----:B------:R-:W5:Y:S04]  /*1a340*/  LDL R25, [R1+0x454] ;  /* 0x0004540001197983 */ /* 0x000f680000100800 */
[----:B------:R-:W5:Y:S01]  /*1a350*/  LDL R26, [R1+0x440] ;  /* 0x00044000011a7983 */ /* 0x000f620000100800 */
[----:B0-----:R-:W-:Y:S01]  /*1a360*/  FMUL R2, R9, UR10 ;  /* 0x0000000a09027c20 */ /* 0x001fe20008400000 */
[----:B------:R-:W-:-:S02]  /*1a370*/  FMUL R3, R29, UR10 ;  /* 0x0000000a1d037c20 */ /* 0x000fc40008400000 */
[----:B------:R-:W5:Y:S04]  /*1a380*/  LDL R6, [R1+0x45c] ;  /* 0x00045c0001067983 */ /* 0x000f680000100800 */
[----:B------:R-:W5:Y:S04]  /*1a390*/  LDL R10, [R1+0x448] ;  /* 0x00044800010a7983 */ /* 0x000f680000100800 */
[----:B------:R-:W5:Y:S04]  /*1a3a0*/  LDL R11, [R1+0x444] ;  /* 0x00044400010b7983 */ /* 0x000f680000100800 */
[----:B------:R-:W5:Y:S01]  /*1a3b0*/  LDL R24, [R1+0x460] ;  /* 0x0004600001187983 */ /* 0x000f620000100800 */
[----:B------:R-:W-:Y:S01]  /*1a3c0*/  FMNMX3 R2, R16, R2, R3, !PT ;  /* 0x0000000210027276 */ /* 0x000fe20007800003 */
[----:B------:R-:W-:-:S02]  /*1a3d0*/  FMUL R3, R7, UR10 ;  /* 0x0000000a07037c20 */ /* 0x000fc40008400000 */
[----:B------:R-:W5:Y:S04]  /*1a3e0*/  LDL R27, [R1+0x468] ;  /* 0x00046800011b7983 */ /* 0x000f680000100800 */
[----:B------:R-:W5:Y:S04]  /*1a3f0*/  LDL R7, [R1+0x44c] ;  /* 0x00044c0001077983 */ /* 0x000f680000100800 */
[----:B------:R-:W5:Y:S04]  /*1a400*/  LDL R28, [R1+0x464] ;  /* 0x00046400011c7983 */ /* 0x000f680000100800 */
[----:B------:R-:W5:Y:S04]  /*1a410*/  LDL R9, [R1+0x480] ;  /* 0x0004800001097983 */ /* 0x000f680000100800 */
[----:B------:R-:W5:Y:S04]  /*1a420*/  LDL R29, [R1+0x46c] ;  /* 0x00046c00011d7983 */ /* 0x000f680000100800 */
[----:B------:R-:W5:Y:S01]  /*1a430*/  LDL R16, [R1+0x4c0] ;  /* 0x0004c00001107983 */ /* 0x000f620000100800 */
[----:B----4-:R-:W-:-:S05]  /*1a440*/  FMUL R12, R12, UR10 ;  /* 0x0000000a0c0c7c20 */ /* 0x010fca0008400000 */
[----:B------:R-:W-:Y:S01]  /*1a450*/  FMNMX3 R0, R0, R3, R12, !PT ;  /* 0x0000000300007276 */ /* 0x000fe2000780000c */
[----:B---3--:R-:W-:Y:S01]  /*1a460*/  FMUL R3, R14, UR10 ;  /* 0x0000000a0e037c20 */ /* 0x008fe20008400000 */
[----:B------:R-:W-:Y:S01]  /*1a470*/  FMUL R12, R13, UR10 ;  /* 0x0000000a0d0c7c20 */ /* 0x000fe20008400000 */
[----:B------:R-:W3:Y:S04]  /*1a480*/  LDL R14, [R1+0x4c8] ;  /* 0x0004c800010e7983 */ /* 0x000ee80000100800 */
[----:B------:R-:W4:Y:S01]  /*1a490*/  LDL R13, [R1+0x4c4] ;  /* 0x0004c400010d7983 */ /* 0x000f220000100800 */
[----:B------:R-:W-:Y:S01]  /*1a4a0*/  FMNMX3 R2, R2, R3, R12, !PT ;  /* 0x0000000302027276 */ /* 0x000fe2000780000c */
[----:B--2---:R-:W-:Y:S01]  /*1a4b0*/  FMUL R3, R21, UR10 ;  /* 0x0000000a15037c20 */ /* 0x004fe20008400000 */
[----:B-----5:R-:W-:Y:S01]  /*1a4c0*/  FMUL R12, R22, UR10 ;  /* 0x0000000a160c7c20 */ /* 0x020fe20008400000 */
[----:B------:R-:W2:Y:S04]  /*1a4d0*/  LDL R21, [R1+0x4f0] ;  /* 0x0004f00001157983 */ /* 0x000ea80000100800 */
[----:B------:R-:W5:Y:S01]  /*1a4e0*/  LDL R22, [R1+0x4cc] ;  /* 0x0004cc0001167983 */ /* 0x000f620000100800 */
[----:B------:R-:W-:Y:S01]  /*1a4f0*/  FMNMX3 R0, R0, R3, R12, !PT ;  /* 0x0000000300007276 */ /* 0x000fe2000780000c */
[----:B------:R-:W-:Y:S01]  /*1a500*/  FMUL R3, R8, UR10 ;  /* 0x0000000a08037c20 */ /* 0x000fe20008400000 */
[----:B------:R-:W-:Y:S01]  /*1a510*/  FMUL R12, R4, UR10 ;  /* 0x0000000a040c7c20 */ /* 0x000fe20008400000 */
[----:B------:R-:W2:Y:S04]  /*1a520*/  LDL R8, [R1+0x488] ;  /* 0x0004880001087983 */ /* 0x000ea80000100800 */
[----:B------:R-:W3:Y:S01]  /*1a530*/  LDL R4, [R1+0x484] ;  /* 0x0004840001047983 */ /* 0x000ee20000100800 */
[----:B------:R-:W-:Y:S01]  /*1a540*/  FMNMX3 R2, R2, R3, R12, !PT ;  /* 0x0000000302027276 */ /* 0x000fe2000780000c */
[----:B------:R-:W-:-:S02]  /*1a550*/  FMUL R3, R5, UR10 ;  /* 0x0000000a05037c20 */ /* 0x000fc40008400000 */
[----:B------:R-:W4:Y:S01]  /*1a560*/  LDL R5, [R1+0x4d0] ;  /* 0x0004d00001057983 */ /* 0x000f220000100800 */
[----:B------:R-:W-:-:S03]  /*1a570*/  FMUL R12, R23, UR10 ;  /* 0x0000000a170c7c20 */ /* 0x000fc60008400000 */
[----:B------:R-:W5:Y:S02]  /*1a580*/  LDL R23, [R1+0x4f8] ;  /* 0x0004f80001177983 */ /* 0x000f640000100800 */
[----:B------:R-:W-:Y:S01]  /*1a590*/  FMNMX3 R0, R0, R3, R12, !PT ;  /* 0x0000000300007276 */ /* 0x000fe2000780000c */
[----:B------:R-:W-:Y:S01]  /*1a5a0*/  FMUL R3, R25, UR10 ;  /* 0x0000000a19037c20 */ /* 0x000fe20008400000 */
[----:B------:R-:W-:Y:S01]  /*1a5b0*/  FMUL R12, R26, UR10 ;  /* 0x0000000a1a0c7c20 */ /* 0x000fe20008400000 */
[----:B------:R-:W5:Y:S04]  /*1a5c0*/  LDL R25, [R1+0x4f4] ;  /* 0x0004f40001197983 */ /* 0x000f680000100800 */
[----:B------:R-:W5:Y:S01]  /*1a5d0*/  LDL R26, [R1+0x4e0] ;  /* 0x0004e000011a7983 */ /* 0x000f620000100800 */
        /* <DEDUP_REMOVED lines=21> */
[----:B------:R-:W-:-:S02]  /*1a730*/  FMUL R3, R29, UR10 ;  /* 0x0000000a1d037c20 */ /* 0x000fc40008400000 */
[----:B------:R-:W5:Y:S01]  /*1a740*/  LDL R29, [R1+0x514] ;  /* 0x00051400011d7983 */ /* 0x000f620000100800 */
[----:B--2---:R-:W-:-:S03]  /*1a750*/  FMUL R12, R8, UR10 ;  /* 0x0000000a080c7c20 */ /* 0x004fc60008400000 */
[----:B------:R-:W2:Y:S02]  /*1a760*/  LDL R8, [R1+0x500] ;  /* 0x0005000001087983 */ /* 0x000ea40000100800 */
[----:B------:R-:W-:Y:S01]  /*1a770*/  FMNMX3 R0, R0, R3, R12, !PT ;  /* 0x0000000300007276 */ /* 0x000fe2000780000c */
[----:B---3--:R-:W-:Y:S01]  /*1a780*/  FMUL R3, R4, UR10 ;  /* 0x0000000a04037c20 */ /* 0x008fe20008400000 */
[----:B----4-:R-:W-:Y:S01]  /*1a790*/  FMUL R12, R5, UR10 ;  /* 0x0000000a050c7c20 */ /* 0x010fe20008400000 */
[----:B------:R-:W3:Y:S04]  /*1a7a0*/  LDL R4, [R1+0x51c] ;  /* 0x00051c0001047983 */ /* 0x000ee80000100800 */
[----:B------:R-:W4:Y:S01]  /*1a7b0*/  LDL R5, [R1+0x508] ;  /* 0x0005080001057983 */ /* 0x000f220000100800 */
[----:B------:R-:W-:-:S03]  /*1a7c0*/  FMNMX3 R2, R2, R3, R12, !PT ;  /* 0x0000000302027276 */ /* 0x000fc6000780000c */
[----:B------:R-:W2:Y:S01]  /*1a7d0*/  LDL R12, [R1+0x4d8] ;  /* 0x0004d800010c7983 */ /* 0x000ea20000100800 */
[----:B-----5:R-:W-:-:S03]  /*1a7e0*/  FMUL R3, R6, UR10 ;  /* 0x0000000a06037c20 */ /* 0x020fc60008400000 */
[----:B------:R-:W5:Y:S01]  /*1a7f0*/  LDL R6, [R1+0x504] ;  /* 0x0005040001067983 */ /* 0x000f620000100800 */
[----:B--2---:R-:W-:-:S05]  /*1a800*/  FMUL R12, R12, UR10 ;  /* 0x0000000a0c0c7c20 */ /* 0x004fca0008400000 */
[----:B------:R-:W-:Y:S02]  /*1a810*/  FMNMX3 R0, R0, R3, R12, !PT ;  /* 0x0000000300007276 */ /* 0x000fe4000780000c */
[----:B------:R-:W2:Y:S02]  /*1a820*/  LDL R12, [R1+0x4d4] ;  /* 0x0004d400010c7983 */ /* 0x000ea40000100800 */
[----:B--2---:R-:W-:Y:S01]  /*1a830*/  FMUL R3, R12, UR10 ;  /* 0x0000000a0c037c20 */ /* 0x004fe20008400000 */
[----:B------:R-:W-:-:S05]  /*1a840*/  FMUL R12, R16, UR10 ;  /* 0x0000000a100c7c20 */ /* 0x000fca0008400000 */
[----:B------:R-:W-:Y:S01]  /*1a850*/  FMNMX3 R2, R2, R3, R12, !PT ;  /* 0x0000000302027276 */ /* 0x000fe2000780000c */
[----:B------:R-:W-:Y:S02]  /*1a860*/  FMUL R3, R7, UR10 ;  /* 0x0000000a07037c20 */ /* 0x000fe40008400000 */
[----:B------:R-:W2:Y:S01]  /*1a870*/  LDL R7, [R1+0x50c] ;  /* 0x00050c0001077983 */ /* 0x000ea20000100800 */
[----:B------:R-:W-:-:S05]  /*1a880*/  FMUL R12, R14, UR10 ;  /* 0x0000000a0e0c7c20 */ /* 0x000fca0008400000 */
[----:B------:R-:W-:Y:S01]  /*1a890*/  FMNMX3 R0, R0, R3, R12, !PT ;  /* 0x0000000300007276 */ /* 0x000fe2000780000c */
[----:B------:R-:W-:Y:S01]  /*1a8a0*/  FMUL R3, R13, UR10 ;  /* 0x0000000a0d037c20 */ /* 0x000fe20008400000 */
        /* <DEDUP_REMOVED lines=12> */
[----:B------:R-:W-:Y:S01]  /*1a970*/  FMUL R12, R27, UR10 ;  /* 0x0000000a1b0c7c20 */ /* 0x000fe20008400000 */
[----:B------:R-:W2:Y:S04]  /*1a980*/  LDL.LU R24, [R1+0xc0] ;  /* 0x0000c00001187983 */ /* 0x000ea80000300800 */
[----:B------:R-:W2:Y:S01]  /*1a990*/  LDL.LU R27, [R1+0xb4] ;  /* 0x0000b400011b7983 */ /* 0x000ea20000300800 */
[----:B------:R-:W-:Y:S01]  /*1a9a0*/  FMNMX3 R2, R2, R3, R12, !PT ;  /* 0x0000000302027276 */ /* 0x000fe2000780000c */
[----:B------:R-:W-:Y:S01]  /*1a9b0*/  FMUL R3, R28, UR10 ;  /* 0x0000000a1c037c20 */ /* 0x000fe20008400000 */
[----:B------:R-:W-:Y:S01]  /*1a9c0*/  FMUL R12, R9, UR10 ;  /* 0x0000000a090c7c20 */ /* 0x000fe20008400000 */
[----:B------:R-:W2:Y:S04]  /*1a9d0*/  LDL.LU R28, [R1+0xac] ;  /* 0x0000ac00011c7983 */ /* 0x000ea80000300800 */
[----:B------:R-:W2:Y:S01]  /*1a9e0*/  LDL.LU R9, [R1+0xa4] ;  /* 0x0000a40001097983 */ /* 0x000ea20000300800 */
[----:B------:R-:W-:Y:S01]  /*1a9f0*/  FMNMX3 R0, R0, R3, R12, !PT ;  /* 0x0000000300007276 */ /* 0x000fe2000780000c */
[----:B------:R-:W-:-:S02]  /*1aa00*/  FMUL R3, R29, UR10 ;  /* 0x0000000a1d037c20 */ /* 0x000fc40008400000 */
[----:B------:R-:W2:Y:S01]  /*1aa10*/  LDL.LU R29, [R1+0x9c] ;  /* 0x00009c00011d7983 */ /* 0x000ea20000300800 */
[----:B------:R-:W-:-:S03]  /*1aa20*/  FMUL R12, R8, UR10 ;  /* 0x0000000a080c7c20 */ /* 0x000fc60008400000 */
[----:B------:R-:W2:Y:S02]  /*1aa30*/  LDL.LU R8, [R1+0x94] ;  /* 0x0000940001087983 */ /* 0x000ea40000300800 */
[----:B------:R-:W-:Y:S01]  /*1aa40*/  FMNMX3 R2, R2, R3, R12, !PT ;  /* 0x0000000302027276 */ /* 0x000fe2000780000c */
[----:B---3--:R-:W-:Y:S01]  /*1aa50*/  FMUL R3, R4, UR10 ;  /* 0x0000000a04037c20 */ /* 0x008fe20008400000 */
[----:B----4-:R-:W-:Y:S01]  /*1aa60*/  FMUL R12, R5, UR10 ;  /* 0x0000000a050c7c20 */ /* 0x010fe20008400000 */
[----:B------:R-:W3:Y:S04]  /*1aa70*/  LDL.LU R4, [R1+0x80] ;  /* 0x0000800001047983 */ /* 0x000ee80000300800 */
[----:B------:R-:W4:Y:S04]  /*1aa80*/  LDL.LU R10, [R1+0x74] ;  /* 0x00007400010a7983 */ /* 0x000f280000300800 */
[----:B------:R-:W3:Y:S01]  /*1aa90*/  LDL.LU R5, [R1+0x70] ;  /* 0x0000700001057983 */ /* 0x000ee20000300800 */
[----:B------:R-:W-:Y:S01]  /*1aaa0*/  FMNMX3 R3, R0, R3, R12, !PT ;  /* 0x0000000300037276 */ /* 0x000fe2000780000c */
[----:B-----5:R-:W-:-:S02]  /*1aab0*/  FMUL R0, R6, UR10 ;  /* 0x0000000a06007c20 */ /* 0x020fc40008400000 */
[----:B------:R-:W5:Y:S04]  /*1aac0*/  LDL.LU R6, [R1+0x64] ;  /* 0x0000640001067983 */ /* 0x000f680000300800 */
[----:B------:R-:W3:Y:S01]  /*1aad0*/  LDL.LU R26, [R1+0x5c] ;  /* 0x00005c00011a7983 */ /* 0x000ee20000300800 */
[----:B------:R-:W-:Y:S01]  /*1aae0*/  FMNMX R13, R0, R2, !PT ;  /* 0x00000002000d7209 */ /* 0x000fe20007800000 */
[----:B------:R-:W0:Y:S01]  /*1aaf0*/  S2R R16, SR_TID.X ;  /* 0x0000000000107919 */ /* 0x000e220000002100 */
[----:B--2---:R-:W-:Y:S02]  /*1ab00*/  FMUL R0, R7, UR10 ;  /* 0x0000000a07007c20 */ /* 0x004fe40008400000 */
[----:B------:R-:W2:Y:S04]  /*1ab10*/  LDL.LU R7, [R1+0x58] ;  /* 0x0000580001077983 */ /* 0x000ea80000300800 */
[----:B------:R-:W1:Y:S01]  /*1ab20*/  SHFL.BFLY PT, R14, R13, 0x2, 0x1f ;  /* 0x0c401f000d0e7f89 */ /* 0x000e6200000e0000 */
[----:B0-----:R-:W-:-:S02]  /*1ab30*/  LOP3.LUT R12, R16, 0x1ff, RZ, 0xc0, !PT ;  /* 0x000001ff100c7812 */ /* 0x001fc400078ec0ff */
[----:B------:R-:W-:Y:S02]  /*1ab40*/  LOP3.LUT R2, R16, 0x180, RZ, 0xc0, !PT ;  /* 0x0000018010027812 */ /* 0x000fe400078ec0ff */
[----:B------:R-:W-:Y:S01]  /*1ab50*/  FMNMX R3, R0, R3, !PT ;  /* 0x0000000300037209 */ /* 0x000fe20007800000 */
[----:B------:R-:W-:Y:S01]  /*1ab60*/  UMOV UR5, 0x400 ;  /* 0x0000040000057882 */ /* 0x000fe20000000000 */
[----:B------:R-:W-:Y:S01]  /*1ab70*/  LOP3.LUT R0, R16, 0x7, RZ, 0xc0, !PT ;  /* 0x0000000710007812 */ /* 0x000fe200078ec0ff */
[----:B------:R-:W-:Y:S01]  /*1ab80*/  IMAD.SHL.U32 R12, R12, 0x2, RZ ;  /* 0x000000020c0c7824 */ /* 0x000fe200078e00ff */
[----:B------:R-:W-:Y:S01]  /*1ab90*/  SHF.R.U32.HI R2, RZ, 0x3, R2 ;  /* 0x00000003ff027819 */ /* 0x000fe20000011602 */
[----:B------:R-:W-:Y:S01]  /*1aba0*/  ULEA UR5, UR7, UR5, 0x18 ;  /* 0x0000000507057291 */ /* 0x000fe2000f8ec0ff */
[----:B------:R-:W-:Y:S01]  /*1abb0*/  SHF.L.U32 R16, R16, 0x1, RZ ;  /* 0x0000000110107819 */ /* 0x000fe200000006ff */
[----:B------:R-:W-:Y:S01]  /*1abc0*/  IMAD R0, R0, 0x110, RZ ;  /* 0x0000011000007824 */ /* 0x000fe200078e02ff */
[----:B------:R-:W-:Y:S01]  /*1abd0*/  LOP3.LUT R2, R12, R2, RZ, 0x3c, !PT ;  /* 0x000000020c027212 */ /* 0x000fe200078e3cff */
[----:B------:R-:W2:Y:S04]  /*1abe0*/  LDL.LU R21, [R1+0x48] ;  /* 0x0000480001157983 */ /* 0x000ea80000300800 */
[----:B------:R-:W0:Y:S04]  /*1abf0*/  SHFL.BFLY PT, R12, R3, 0x2, 0x1f ;  /* 0x0c401f00030c7f89 */ /* 0x000e2800000e0000 */
[----:B------:R-:W2:Y:S04]  /*1ac00*/  LDL.LU R22, [R1+0x40] ;  /* 0x0000400001167983 */ /* 0x000ea80000300800 */
[----:B------:R-:W2:Y:S04]  /*1ac10*/  LDL.LU R23, [R1+0x30] ;  /* 0x0000300001177983 */ /* 0x000ea80000300800 */
[----:B------:R-:W2:Y:S04]  /*1ac20*/  LDL.LU R25, [R1+0x2c] ;  /* 0x00002c0001197983 */ /* 0x000ea80000300800 */
[----:B------:R-:W2:Y:S01]  /*1ac30*/  LDL.LU R11, [R1+0x28] ;  /* 0x00002800010b7983 */ /* 0x000ea20000300800 */
[----:B------:R-:W-:-:S03]  /*1ac40*/  LOP3.LUT R0, R0, 0x30, R16, 0x78, !PT ;  /* 0x0000003000007812 */ /* 0x000fc600078e7810 */
[----:B------:R-:W2:Y:S01]  /*1ac50*/  LDL.LU R16, [R1+0x4c] ;  /* 0x00004c0001107983 */ /* 0x000ea20000300800 */
[----:B-1----:R-:W-:-:S03]  /*1ac60*/  FMNMX R13, R13, R14, !PT ;  /* 0x0000000e0d0d7209 */ /* 0x002fc60007800000 */
[----:B------:R1:W-:Y:S04]  /*1ac70*/  STS.U16 [R2+UR5+0x20000], R24 ;  /* 0x0200001802007988 */ /* 0x0003e80008000405 */
[----:B------:R0:W-:Y:S04]  /*1ac80*/  STS.U16 [R2+UR5+0x20800], R27 ;  /* 0x0208001b02007988 */ /* 0x0001e80008000405 */
[----:B------:R4:W-:Y:S04]  /*1ac90*/  STS.U16 [R2+UR5+0x21000], R28 ;  /* 0x0210001c02007988 */ /* 0x0009e80008000405 */
[----:B-1----:R-:W2:Y:S04]  /*1aca0*/  LDL.LU R24, [R1+0x1c58] ;  /* 0x001c580001187983 */ /* 0x002ea80000300800 */
[----:B0-----:R-:W2:Y:S04]  /*1acb0*/  LDL.LU R27, [R1+0x1c54] ;  /* 0x001c5400011b7983 */ /* 0x001ea80000300800 */
[----:B------:R0:W-:Y:S04]  /*1acc0*/  STS.U16 [R2+UR5+0x21800], R9 ;  /* 0x0218000902007988 */ /* 0x0001e80008000405 */
[----:B------:R1:W-:Y:S04]  /*1acd0*/  STS.U16 [R2+UR5+0x22000], R29 ;  /* 0x0220001d02007988 */ /* 0x0003e80008000405 */
[----:B----4-:R-:W4:Y:S04]  /*1ace0*/  LDL.LU R28, [R1+0x1c50] ;  /* 0x001c5000011c7983 */ /* 0x010f280000300800 */
[----:B0-----:R-:W4:Y:S04]  /*1acf0*/  LDL.LU R9, [R1+0x1c4c] ;  /* 0x001c4c0001097983 */ /* 0x001f280000300800 */
[----:B-1----:R-:W4:Y:S04]  /*1ad00*/  LDL.LU R29, [R1+0x1c48] ;  /* 0x001c4800011d7983 */ /* 0x002f280000300800 */
[----:B------:R-:W4:Y:S04]  /*1ad10*/  LDL.LU R14, [R1+0x84] ;  /* 0x00008400010e7983 */ /* 0x000f280000300800 */
[----:B------:R0:W-:Y:S01]  /*1ad20*/  STS.U16 [R2+UR5+0x22800], R8 ;  /* 0x0228000802007988 */ /* 0x0001e20008000405 */
[----:B------:R-:W-:-:S03]  /*1ad30*/  FMNMX R3, R3, R12, !PT ;  /* 0x0000000c03037209 */ /* 0x000fc60007800000 */
[----:B---3--:R1:W-:Y:S04]  /*1ad40*/  STS.U16 [R2+UR5+0x24000], R4 ;  /* 0x0240000402007988 */ /* 0x0083e80008000405 */
[----:B------:R3:W-:Y:S04]  /*1ad50*/  STS.U16 [R2+UR5+0x24800], R10 ;  /* 0x0248000a02007988 */ /* 0x0007e80008000405 */
[----:B------:R1:W-:Y:S04]  /*1ad60*/  STS.U16 [R2+UR5+0x25000], R5 ;  /* 0x0250000502007988 */ /* 0x0003e80008000405 */
[----:B-----5:R5:W-:Y:S04]  /*1ad70*/  STS.U16 [R2+UR5+0x25800], R6 ;  /* 0x0258000602007988 */ /* 0x020be80008000405 */
[----:B0-----:R-:W4:Y:S04]  /*1ad80*/  LDL.LU R8, [R1+0x1c44] ;  /* 0x001c440001087983 */ /* 0x001f280000300800 */
[----:B------:R-:W4:Y:S04]  /*1ad90*/  LDL.LU R12, [R1+0x8c] ;  /* 0x00008c00010c7983 */ /* 0x000f280000300800 */
[----:B-1----:R-:W4:Y:S04]  /*1ada0*/  LDL.LU R4, [R1+0x1c40] ;  /* 0x001c400001047983 */ /* 0x002f280000300800 */
[----:B---3--:R-:W3:Y:S04]  /*1adb0*/  LDL.LU R10, [R1+0x2a4] ;  /* 0x0002a400010a7983 */ /* 0x008ee80000300800 */
[----:B------:R-:W3:Y:S04]  /*1adc0*/  LDL.LU R5, [R1+0x1c3c] ;  /* 0x001c3c0001057983 */ /* 0x000ee80000300800 */
[----:B-----5:R-:W5:Y:S04]  /*1add0*/  LDL.LU R6, [R1+0x1c38] ;  /* 0x001c380001067983 */ /* 0x020f680000300800 */
[----:B------:R0:W-:Y:S04]  /*1ade0*/  STS.U16 [R2+UR5+0x26000], R26 ;  /* 0x0260001a02007988 */ /* 0x0001e80008000405 */
[----:B0-----:R-:W5:Y:S04]  /*1adf0*/  LDL.LU R26, [R1+0x8] ;  /* 0x00000800011a7983 */ /* 0x001f680000300800 */
[----:B--2---:R0:W-:Y:S04]  /*1ae00*/  STS.U16 [R2+UR5+0x26800], R7 ;  /* 0x0268000702007988 */ /* 0x0041e80008000405 */
[----:B0-----:R-:W2:Y:S04]  /*1ae10*/  LDL.LU R7, [R1+0x1c34] ;  /* 0x001c340001077983 */ /* 0x001ea80000300800 */
[----:B------:R0:W-:Y:S04]  /*1ae20*/  STS.U16 [R2+UR5+0x27000], R16 ;  /* 0x0270001002007988 */ /* 0x0001e80008000405 */
[----:B------:R-:W-:Y:S04]  /*1ae30*/  STS.U16 [R2+UR5+0x29800], R11 ;  /* 0x0298000b02007988 */ /* 0x000fe80008000405 */
[----:B0-----:R-:W2:Y:S04]  /*1ae40*/  LDL.LU R16, [R1+0x4] ;  /* 0x0000040001107983 */ /* 0x001ea80000300800 */
[----:B----4-:R-:W-:Y:S04]  /*1ae50*/  STS.U16 [R2+UR5+0x23800], R14 ;  /* 0x0238000e02007988 */ /* 0x010fe80008000405 */
[----:B------:R-:W0:Y:S04]  /*1ae60*/  SHFL.BFLY PT, R14, R13, 0x1, 0x1f ;  /* 0x0c201f000d0e7f89 */ /* 0x000e2800000e0000 */
[----:B------:R-:W-:Y:S04]  /*1ae70*/  STS.U16 [R2+UR5+0x2c000], R8 ;  /* 0x02c0000802007988 */ /* 0x000fe80008000405 */
[----:B------:R-:W-:Y:S04]  /*1ae80*/  STS.U16 [R2+UR5+0x2b800], R4 ;  /* 0x02b8000402007988 */ /* 0x000fe80008000405 */
[----:B---3--:R-:W-:Y:S04]  /*1ae90*/  STS.U16 [R2+UR5+0x2b000], R5 ;  /* 0x02b0000502007988 */ /* 0x008fe80008000405 */
[----:B-----5:R-:W-:Y:S01]  /*1aea0*/  STS.U16 [R2+UR5+0x2a800], R6 ;  /* 0x02a8000602007988 */ /* 0x020fe20008000405 */
[----:B0-----:R-:W-:-:S03]  /*1aeb0*/  FMNMX3 R11, R13, R14, R10, !PT ;  /* 0x0000000e0d0b7276 */ /* 0x001fc6000780000a */
[----:B--2---:R0:W-:Y:S04]  /*1aec0*/  STS.U16 [R2+UR5+0x2a000], R7 ;  /* 0x02a0000702007988 */ /* 0x0041e80008000405 */
[----:B0-----:R-:W2:Y:S04]  /*1aed0*/  LDL.LU R7, [R1+0x1c30] ;  /* 0x001c300001077983 */ /* 0x001ea80000300800 */
[----:B------:R-:W3:Y:S04]  /*1aee0*/  LDL.LU R6, [R1+0x1c2c] ;  /* 0x001c2c0001067983 */ /* 0x000ee80000300800 */
[----:B------:R-:W4:Y:S04]  /*1aef0*/  LDL.LU R5, [R1+0x1c28] ;  /* 0x001c280001057983 */ /* 0x000f280000300800 */
[----:B------:R-:W5:Y:S04]  /*1af00*/  LDL.LU R4, [R1+0x1c24] ;  /* 0x001c240001047983 */ /* 0x000f680000300800 */
[----:B------:R-:W2:Y:S04]  /*1af10*/  LDL.LU R8, [R1+0xb8] ;  /* 0x0000b80001087983 */ /* 0x000ea80000300800 */
[----:B------:R-:W2:Y:S04]  /*1af20*/  LDL.LU R13, [R1+0xbc] ;  /* 0x0000bc00010d7983 */ /* 0x000ea80000300800 */
[----:B------:R-:W2:Y:S04]  /*1af30*/  LDL.LU R14, [R1+0x2a8] ;  /* 0x0002a800010e7983 */ /* 0x000ea80000300800 */
[----:B------:R-:W-:Y:S04]  /*1af40*/  STS.U16 [R2+UR5+0x23000], R12 ;  /* 0x0230000c02007988 */ /* 0x000fe80008000405 */
[----:B------:R-:W2:Y:S04]  /*1af50*/  SHFL.BFLY PT, R12, R3, 0x1, 0x1f ;  /* 0x0c201f00030c7f89 */ /* 0x000ea800000e0000 */
[----:B------:R2:W-:Y:S04]  /*1af60*/  STS.U16 [R2+UR5+0x2c800], R29 ;  /* 0x02c8001d02007988 */ /* 0x0005e80008000405 */
[----:B------:R0:W-:Y:S04]  /*1af70*/  STS.U16 [R2+UR5+0x2e800], R16 ;  /* 0x02e8001002007988 */ /* 0x0001e80008000405 */
[----:B------:R1:W-:Y:S04]  /*1af80*/  STS.U16 [R2+UR5+0x27800], R21 ;  /* 0x0278001502007988 */ /* 0x0003e80008000405 */
[----:B------:R0:W-:Y:S04]  /*1af90*/  STS.U16 [R2+UR5+0x28000], R22 ;  /* 0x0280001602007988 */ /* 0x0001e80008000405 */
[----:B------:R0:W-:Y:S01]  /*1afa0*/  STS.U16 [R2+UR5+0x2d000], R9 ;  /* 0x02d0000902007988 */ /* 0x0001e20008000405 */
[----:B--2---:R-:W-:-:S03]  /*1afb0*/  FMNMX3 R29, R3, R12, R14, !PT ;  /* 0x0000000c031d7276 */ /* 0x004fc6000780000e */
[----:B------:R-:W2:Y:S01]  /*1afc0*/  LDL.LU R12, [R1+0xc4] ;  /* 0x0000c400010c7983 */ /* 0x000ea20000300800 */
[----:B-----5:R-:W-:-:S04]  /*1afd0*/  FFMA R3, R4, UR10, -R11 ;  /* 0x0000000a04037c23 */ /* 0x020fc8000800080b */
[----:B------:R-:W-:-:S04]  /*1afe0*/  FMUL R3, R3, 1.4426950216293334961 ;  /* 0x3fb8aa3b03037820 */ /* 0x000fc80000400000 */
[----:B0-----:R0:W5:Y:S01]  /*1aff0*/  MUFU.EX2 R16, R3 ;  /* 0x0000000300107308 */ /* 0x0011620000000800 */
[----:B------:R-:W-:Y:S04]  /*1b000*/  STL [R1+0x4b0], R11 ;  /* 0x0004b00b01007387 */ /* 0x000fe80000100800 */
[----:B-1----:R-:W3:Y:S04]  /*1b010*/  LDL.LU R21, [R1+0xa8] ;  /* 0x0000a80001157983 */ /* 0x002ee80000300800 */
[----:B------:R-:W3:Y:S04]  /*1b020*/  LDL.LU R22, [R1+0xa0] ;  /* 0x0000a00001167983 */ /* 0x000ee80000300800 */
[----:B------:R1:W-:Y:S04]  /*1b030*/  STS.U16 [R2+UR5+0x28800], R23 ;  /* 0x0288001702007988 */ /* 0x0003e80008000405 */
[----:B------:R-:W3:Y:S04]  /*1b040*/  LDL.LU R9, [R1+0x98] ;  /* 0x0000980001097983 */ /* 0x000ee80000300800 */
[----:B------:R0:W-:Y:S04]  /*1b050*/  STS.U16 [R2+UR5+0x29000], R25 ;  /* 0x0290001902007988 */ /* 0x0001e80008000405 */
[----:B------:R0:W-:Y:S01]  /*1b060*/  STS.U16 [R2+UR5+0x2e000], R26 ;  /* 0x02e0001a02007988 */ /* 0x0001e20008000405 */
[----:B------:R-:W-:-:S03]  /*1b070*/  LOP3.LUT R4, R2, 0x40, RZ, 0x3c, !PT ;  /* 0x0000004002047812 */ /* 0x000fc600078e3cff */
[----:B------:R5:W-:Y:S01]  /*1b080*/  STS.U16 [R2+UR5+0x2f000], R27 ;  /* 0x02f0001b02007988 */ /* 0x000be20008000405 */
[----:B----4-:R-:W-:-:S03]  /*1b090*/  FFMA R5, R5, UR10, -R11 ;  /* 0x0000000a05057c23 */ /* 0x010fc6000800080b */
[----:B-1----:R-:W4:Y:S04]  /*1b0a0*/  LDL.LU R23, [R1+0x7c] ;  /* 0x00007c0001177983 */ /* 0x002f280000300800 */
[----:B0-----:R-:W4:Y:S04]  /*1b0b0*/  LDL.LU R25, [R1+0x78] ;  /* 0x0000780001197983 */ /* 0x001f280000300800 */
[----:B------:R-:W4:Y:S04]  /*1b0c0*/  LDL.LU R26, [R1+0x6c] ;  /* 0x00006c00011a7983 */ /* 0x000f280000300800 */
[----:B------:R0:W-:Y:S04]  /*1b0d0*/  STS.U16 [R2+UR5+0x2f800], R24 ;  /* 0x02f8001802007988 */ /* 0x0001e80008000405 */
[----:B-----5:R-:W5:Y:S04]  /*1b0e0*/  LDL.LU R27, [R1+0x88] ;  /* 0x00008800011b7983 */ /* 0x020f680000300800 */
[----:B------:R-:W4:Y:S04]  /*1b0f0*/  LDL.LU R3, [R1+0xb0] ;  /* 0x0000b00001037983 */ /* 0x000f280000300800 */
[----:B------:R1:W-:Y:S04]  /*1b100*/  STS.U16 [R2+UR5+0x2d800], R28 ;  /* 0x02d8001c02007988 */ /* 0x0003e80008000405 */
[----:B------:R-:W-:Y:S04]  /*1b110*/  STS.U16 [R4+UR5+0x20c00], R13 ;  /* 0x020c000d04007988 */ /* 0x000fe80008000405 */
[----:B------:R-:W-:Y:S04]  /*1b120*/  STS.U16 [R4+UR5+0x21400], R8 ;  /* 0x0214000804007988 */ /* 0x000fe80008000405 */
[----:B0-----:R-:W5:Y:S04]  /*1b130*/  LDL.LU R24, [R1+0x44] ;  /* 0x0000440001187983 */ /* 0x001f680000300800 */
[----:B-1----:R-:W5:Y:S01]  /*1b140*/  LDL.LU R28, [R1+0x3c] ;  /* 0x00003c00011c7983 */ /* 0x002f620000300800 */
[----:B------:R-:W-:-:S03]  /*1b150*/  FMUL R2, R5, 1.4426950216293334961 ;  /* 0x3fb8aa3b05027820 */ /* 0x000fc60000400000 */
[----:B--2---:R0:W-:Y:S04]  /*1b160*/  STS.U16 [R4+UR5+0x20400], R12 ;  /* 0x0204000c04007988 */ /* 0x0041e80008000405 */
[----:B0-----:R-:W2:Y:S04]  /*1b170*/  LDL.LU R12, [R1+0x38] ;  /* 0x00003800010c7983 */ /* 0x001ea80000300800 */
[----:B------:R-:W2:Y:S04]  /*1b180*/  LDL.LU R13, [R1+0x34] ;  /* 0x00003400010d7983 */ /* 0x000ea80000300800 */
[----:B------:R-:W-:Y:S04]  /*1b190*/  STL [R1+0x660], R16 ;  /* 0x0006601001007387 */ /* 0x000fe80000100800 */
[----:B------:R-:W2:Y:S04]  /*1b1a0*/  LDL.LU R5, [R1+0x50] ;  /* 0x0000500001057983 */ /* 0x000ea80000300800 */
[----:B------:R-:W2:Y:S01]  /*1b1b0*/  LDL.LU R8, [R1+0x1c20] ;  /* 0x001c200001087983 */ /* 0x000ea20000300800 */
[----:B------:R-:W0:Y:S03]  /*1b1c0*/  MUFU.EX2 R2, R2 ;  /* 0x0000000200027308 */ /* 0x000e260000000800 */
[----:B---3--:R-:W-:Y:S04]  /*1b1d0*/  STS.U16 [R4+UR5+0x22400], R21 ;  /* 0x0224001504007988 */ /* 0x008fe80008000405 */
[----:B------:R-:W-:Y:S04]  /*1b1e0*/  STS.U16 [R4+UR5+0x22c00], R22 ;  /* 0x022c001604007988 */ /* 0x000fe80008000405 */
[----:B------:R-:W-:Y:S04]  /*1b1f0*/  STS.U16 [R4+UR5+0x23400], R9 ;  /* 0x0234000904007988 */ /* 0x000fe80008000405 */
[----:B----4-:R2:W-:Y:S02]  /*1b200*/  STS.U16 [R4+UR5+0x21c00], R3 ;  /* 0x021c000304007988 */ /* 0x0105e40008000405 */
[----:B--2---:R-:W-:-:S02]  /*1b210*/  FFMA R3, R8, UR10, -R11 ;  /* 0x0000000a08037c23 */ /* 0x004fc4000800080b */
[----:B------:R-:W2:Y:S04]  /*1b220*/  LDL.LU R8, [R1+0x54] ;  /* 0x0000540001087983 */ /* 0x000ea80000300800 */
[----:B0-----:R0:W-:Y:S04]  /*1b230*/  STL [R1+0x65c], R2 ;  /* 0x00065c0201007387 */ /* 0x0011e80000100800 */
[----:B0-----:R-:W3:Y:S04]  /*1b240*/  LDL.LU R2, [R1+0x90] ;  /* 0x0000900001027983 */ /* 0x001ee80000300800 */
[----:B------:R-:W4:Y:S04]  /*1b250*/  LDL.LU R21, [R1+0x1c1c] ;  /* 0x001c1c0001157983 */ /* 0x000f280000300800 */
[----:B------:R-:W2:Y:S04]  /*1b260*/  LDL.LU R22, [R1+0x1c18] ;  /* 0x001c180001167983 */ /* 0x000ea80000300800 */
[----:B------:R-:W2:Y:S01]  /*1b270*/  LDL.LU R9, [R1+0x1c14] ;  /* 0x001c140001097983 */ /* 0x000ea20000300800 */
[----:B------:R-:W-:-:S03]  /*1b280*/  FMUL R3, R3, 1.4426950216293334961 ;  /* 0x3fb8aa3b03037820 */ /* 0x000fc60000400000 */
[----:B-----5:R0:W-:Y:S02]  /*1b290*/  STS.U16 [R4+UR5+0x24400], R27 ;  /* 0x0244001b04007988 */ /* 0x0201e40008000405 */
[----:B0-----:R0:W1:Y:S02]  /*1b2a0*/  MUFU.EX2 R27, R3 ;  /* 0x00000003001b7308 */ /* 0x0010640000000800 */
[----:B---3--:R2:W-:Y:S02]  /*1b2b0*/  STS.U16 [R4+UR5+0x23c00], R2 ;  /* 0x023c000204007988 */ /* 0x0085e40008000405 */
[----:B--2---:R-:W-:Y:S02]  /*1b2c0*/  FFMA R2, R9, UR10, -R11 ;  /* 0x0000000a09027c23 */ /* 0x004fe4000800080b */
[----:B------:R-:W2:Y:S04]  /*1b2d0*/  LDL.LU R9, [R1+0x60] ;  /* 0x0000600001097983 */ /* 0x000ea80000300800 */
[----:B0-----:R-:W3:Y:S04]  /*1b2e0*/  LDL.LU R3, [R1+0x68] ;  /* 0x0000680001037983 */ /* 0x001ee80000300800 */
[----:B------:R0:W-:Y:S04]  /*1b2f0*/  STS.U16 [R4+UR5+0x24c00], R23 ;  /* 0x024c001704007988 */ /* 0x0001e80008000405 */
[----:B------:R5:W-:Y:S04]  /*1b300*/  STS.U16 [R4+UR5+0x25400], R25 ;  /* 0x0254001904007988 */ /* 0x000be80008000405 */
[----:B------:R1:W-:Y:S04]  /*1b310*/  STS.U16 [R4+UR5+0x25c00], R26 ;  /* 0x025c001a04007988 */ /* 0x0003e80008000405 */
[----:B0-----:R-:W2:Y:S04]  /*1b320*/  LDL.LU R23, [R1+0x1c10] ;  /* 0x001c100001177983 */ /* 0x001ea80000300800 */
[----:B-----5:R-:W5:Y:S04]  /*1b330*/  LDL.LU R25, [R1+0x1c0c] ;  /* 0x001c0c0001197983 */ /* 0x020f680000300800 */
[----:B-1----:R-:W4:Y:S04]  /*1b340*/  LDL.LU R26, [R1+0x1c08] ;  /* 0x001c0800011a7983 */ /* 0x002f280000300800 */
[----:B------:R-:W-:Y:S01]  /*1b350*/  STL [R1+0x658], R27 ;  /* 0x0006581b01007387 */ /* 0x000fe20000100800 */
[----:B------:R-:W-:-:S03]  /*1b360*/  FMUL R2, R2, 1.4426950216293334961 ;  /* 0x3fb8aa3b02027820 */ /* 0x000fc60000400000 */
[----:B---3--:R0:W-:Y:S02]  /*1b370*/  STS.U16 [R4+UR5+0x26400], R3 ;  /* 0x0264000304007988 */ /* 0x0081e40008000405 */
[----:B0-----:R-:W-:Y:S02]  /*1b380*/  FADD R3, -R11, R10 ;  /* 0x0000000a0b037221 */ /* 0x001fe40000000100 */
[----:B------:R-:W3:Y:S04]  /*1b390*/  LDL.LU R10, [R1+0x1c04] ;  /* 0x001c0400010a7983 */ /* 0x000ee80000300800 */
[----:B------:R-:W3:Y:S01]  /*1b3a0*/  LDL.LU R11, [R1+0x1c00] ;  /* 0x001c0000010b7983 */ /* 0x000ee20000300800 */
[----:B------:R-:W-:-:S03]  /*1b3b0*/  FMUL R3, R3, 1.4426950216293334961 ;  /* 0x3fb8aa3b03037820 */ /* 0x000fc60000400000 */
[----:B--2---:R0:W-:Y:S02]  /*1b3c0*/  STS.U16 [R4+UR5+0x26c00], R9 ;  /* 0x026c000904007988 */ /* 0x0041e40008000405 */
[----:B0-----:R-:W0:Y:S08]  /*1b3d0*/  MUFU.EX2 R9, R2 ;  /* 0x0000000200097308 */ /* 0x001e300000000800 */
[----:B------:R-:W1:Y:S01]  /*1b3e0*/  MUFU.EX2 R2, R3 ;  /* 0x0000000300027308 */ /* 0x000e620000000800 */
[----:B0-----:R-:W-:Y:S04]  /*1b3f0*/  STL [R1+0x66c], R9 ;  /* 0x00066c0901007387 */ /* 0x001fe80000100800 */
[----:B----4-:R-:W-:Y:S04]  /*1b400*/  STS.U16 [R4+UR5+0x2d400], R21 ;  /* 0x02d4001504007988 */ /* 0x010fe80008000405 */
[----:B------:R-:W-:Y:S04]  /*1b410*/  STS.U16 [R4+UR5+0x27400], R8 ;  /* 0x0274000804007988 */ /* 0x000fe80008000405 */
[----:B------:R-:W-:Y:S04]  /*1b420*/  STS.U16 [R4+UR5+0x27c00], R5 ;  /* 0x027c000504007988 */ /* 0x000fe80008000405 */
[----:B------:R-:W-:Y:S04]  /*1b430*/  STS.U16 [R4+UR5+0x28400], R24 ;  /* 0x0284001804007988 */ /* 0x000fe80008000405 */
[----:B------:R-:W-:Y:S04]  /*1b440*/  STS.U16 [R4+UR5+0x28c00], R28 ;  /* 0x028c001c04007988 */ /* 0x000fe80008000405 */
[----:B------:R-:W-:Y:S04]  /*1b450*/  STS.U16 [R4+UR5+0x29400], R12 ;  /* 0x0294000c04007988 */ /* 0x000fe80008000405 */
[----:B------:R-:W-:Y:S04]  /*1b460*/  STS.U16 [R4+UR5+0x29c00], R13 ;  /* 0x029c000d04007988 */ /* 0x000fe80008000405 */
[----:B------:R-:W-:Y:S04]  /*1b470*/  STS.U16 [R4+UR5+0x2b400], R26 ;  /* 0x02b4001a04007988 */ /* 0x000fe80008000405 */
[----:B-----5:R-:W-:Y:S04]  /*1b480*/  STS.U16 [R4+UR5+0x2bc00], R25 ;  /* 0x02bc001904007988 */ /* 0x020fe80008000405 */
[----:B------:R-:W-:Y:S04]  /*1b490*/  STS.U16 [R4+UR5+0x2c400], R23 ;  /* 0x02c4001704007988 */ /* 0x000fe80008000405 */
[----:B------:R-:W-:Y:S04]  /*1b4a0*/  STS.U16 [R4+UR5+0x2cc00], R22 ;  /* 0x02cc001604007988 */ /* 0x000fe80008000405 */
[----:B------:R-:W-:Y:S04]  /*1b4b0*/  STS.U16 [R4+UR5+0x2dc00], R20 ;  /* 0x02dc001404007988 */ /* 0x000fe80008000405 */
[----:B------:R-:W-:Y:S04]  /*1b4c0*/  STS.U16 [R4+UR5+0x2e400], R19 ;  /* 0x02e4001304007988 */ /* 0x000fe80008000405 */
[----:B------:R-:W-:Y:S04]  /*1b4d0*/  STS.U16 [R4+UR5+0x2ec00], R18 ;  /* 0x02ec001204007988 */ /* 0x000fe80008000405 */
[----:B---3--:R0:W-:Y:S04]  /*1b4e0*/  STS.U16 [R4+UR5+0x2a400], R11 ;  /* 0x02a4000b04007988 */ /* 0x0081e80008000405 */
[----:B------:R2:W-:Y:S04]  /*1b4f0*/  STS.U16 [R4+UR5+0x2ac00], R10 ;  /* 0x02ac000a04007988 */ /* 0x0005e80008000405 */
[----:B0-----:R-:W3:Y:S04]  /*1b500*/  LDL.LU R11, [R1+0x1bfc] ;  /* 0x001bfc00010b7983 */ /* 0x001ee80000300800 */
[----:B-1----:R0:W-:Y:S04]  /*1b510*/  STL [R1+0x520], R2 ;  /* 0x0005200201007387 */ /* 0x0021e80000100800 */
[----:B--2---:R-:W2:Y:S04]  /*1b520*/  LDL.LU R10, [R1+0x1bf8] ;  /* 0x001bf800010a7983 */ /* 0x004ea80000300800 */
[----:B------:R-:W4:Y:S04]  /*1b530*/  LDL R21, [R1+0x65c] ;  /* 0x00065c0001157983 */ /* 0x000f280000100800 */
[----:B------:R-:W-:Y:S04]  /*1b540*/  STS.U16 [R4+UR5+0x2f400], R17 ;  /* 0x02f4001104007988 */ /* 0x000fe80008000405 */
[----:B------:R-:W-:Y:S01]  /*1b550*/  STS.U16 [R4+UR5+0x2fc00], R15 ;  /* 0x02fc000f04007988 */ /* 0x000fe20008000405 */
[----:B------:R-:W-:Y:S01]  /*1b560*/  BAR.SYNC.DEFER_BLOCKING 0x0 ;  /* 0x0000000000007b1d */ /* 0x000fe20000010000 */
[--C-:B------:R-:W-:Y:S01]  /*1b570*/  FFMA R6, R6, UR10, -R29.reuse ;  /* 0x0000000a06067c23 */ /* 0x100fe2000800081d */
[----:B------:R-:W-:-:S03]  /*1b580*/  FFMA R7, R7, UR10, -R29 ;  /* 0x0000000a07077c23 */ /* 0x000fc6000800081d */
[----:B0-----:R-:W-:Y:S01]  /*1b590*/  FMUL R2, R6, 1.4426950216293334961 ;  /* 0x3fb8aa3b06027820 */ /* 0x001fe20000400000 */
[----:B------:R-:W-:Y:S01]  /*1b5a0*/  FMUL R3, R7, 1.4426950216293334961 ;  /* 0x3fb8aa3b07037820 */ /* 0x000fe20000400000 */
[----:B------:R-:W5:Y:S03]  /*1b5b0*/  LDL R22, [R1+0x520] ;  /* 0x0005200001167983 */ /* 0x000f660000100800 */
[----:B------:R0:W-:Y:S01]  /*1b5c0*/  MUFU.EX2 R26, R3 ;  /* 0x00000003001a7308 */ /* 0x0001e20000000800 */
[----:B------:R-:W1:Y:S01]  /*1b5d0*/  LDSM.16.M88.4 R4, [R0+UR5+0x20000] ;  /* 0x020000050004783b */ /* 0x000e620008000200 */
[----:B0-----:R-:W-:-:S03]  /*1b5e0*/  FADD R3, -R29, R14 ;  /* 0x0000000e1d037221 */ /* 0x001fc60000000100 */
[----:B------:R-:W0:Y:S03]  /*1b5f0*/  LDSM.16.M88.4 R12, [R0+UR5+0x20800] ;  /* 0x02080005000c783b */ /* 0x000e260008000200 */
[----:B------:R-:W1:Y:S02]  /*1b600*/  MUFU.EX2 R28, R2 ;  /* 0x00000002001c7308 */ /* 0x000e640000000800 */
[----:B-1----:R-:W-:Y:S01]  /*1b610*/  STL [R1+0x654], R28 ;  /* 0x0006541c01007387 */ /* 0x002fe20000100800 */
[----:B------:R-:W-:-:S03]  /*1b620*/  IMAD.MOV.U32 R25, RZ, RZ, R4 ;  /* 0x000000ffff197224 */ /* 0x000fc600078e0004 */
[----:B------:R1:W-:Y:S04]  /*1b630*/  STL.64 [R1+0x3a8], R6 ;  /* 0x0003a80601007387 */ /* 0x0003e80000100a00 */
[----:B------:R-:W5:Y:S01]  /*1b640*/  LDL.LU R4, [R1+0x300] ;  /* 0x0003000001047983 */ /* 0x000f620000300800 */
[----:B------:R-:W-:-:S03]  /*1b650*/  MOV R24, R5 ;  /* 0x0000000500187202 */ /* 0x000fc60000000f00 */
[----:B------:R-:W-:Y:S04]  /*1b660*/  STL [R1+0x650], R26 ;  /* 0x0006501a01007387 */ /* 0x000fe80000100800 */
[----:B------:R-:W5:Y:S04]  /*1b670*/  LDL.LU R5, [R1+0x304] ;  /* 0x0003040001057983 */ /* 0x000f680000300800 */
[----:B-1----:R-:W5:Y:S04]  /*1b680*/  LDL.LU R6, [R1+0x308] ;  /* 0x0003080001067983 */ /* 0x002f680000300800 */
[----:B------:R-:W5:Y:S01]  /*1b690*/  LDL.LU R7, [R1+0x30c] ;  /* 0x00030c0001077983 */ /* 0x000f620000300800 */
[----:B------:R-:W-:-:S04]  /*1b6a0*/  FMUL R3, R3, 1.4426950216293334961 ;  /* 0x3fb8aa3b03037820 */ /* 0x000fc80000400000 */
[----:B------:R-:W-:Y:S01]  /*1b6b0*/  MUFU.EX2 R23, R3 ;  /* 0x0000000300177308 */ /* 0x000fe20000000800 */
[----:B------:R-:W-:Y:S01]  /*1b6c0*/  F2FP.BF16.F32.PACK_AB R18, R9, R27 ;  /* 0x0000001b0912723e */ /* 0x000fe200000010ff */
[----:B--2---:R-:W-:-:S04]  /*1b6d0*/  FFMA R2, R10, UR10, -R29 ;  /* 0x0000000a0a027c23 */ /* 0x004fc8000800081d */
[----:B------:R-:W-:-:S04]  /*1b6e0*/  FMUL R2, R2, 1.4426950216293334961 ;  /* 0x3fb8aa3b02027820 */ /* 0x000fc80000400000 */
[----:B------:R3:W1:Y:S01]  /*1b6f0*/  MUFU.EX2 R8, R2 ;  /* 0x0000000200087308 */ /* 0x0006620000000800 */
[----:B0-----:R-:W-:Y:S01]  /*1b700*/  MOV R10, R13 ;  /* 0x0000000d000a7202 */ /* 0x001fe20000000f00 */
[----:B---3--:R-:W-:Y:S01]  /*1b710*/  FFMA R2, R11, UR10, -R29 ;  /* 0x0000000a0b027c23 */ /* 0x008fe2000800081d */
[----:B------:R-:W-:Y:S01]  /*1b720*/  IMAD.MOV.U32 R11, RZ, RZ, R12 ;  /* 0x000000ffff0b7224 */ /* 0x000fe200078e000c */
[----:B-1----:R-:W-:Y:S04]  /*1b730*/  STL [R1+0x668], R8 ;  /* 0x0006680801007387 */ /* 0x002fe80000100800 */
[----:B------:R-:W-:Y:S04]  /*1b740*/  STL.64 [R1+0x398], R14 ;  /* 0x0003980e01007387 */ /* 0x000fe80000100a00 */
[----:B------:R-:W0:Y:S01]  /*1b750*/  LDSM.16.M88.4 R12, [R0+UR5+0x21000] ;  /* 0x02100005000c783b */ /* 0x000e220008000200 */
[----:B------:R-:W-:-:S04]  /*1b760*/  FMUL R2, R2, 1.4426950216293334961 ;  /* 0x3fb8aa3b02027820 */ /* 0x000fc80000400000 */
[----:B------:R-:W1:Y:S01]  /*1b770*/  MUFU.EX2 R3, R2 ;  /* 0x0000000200037308 */ /* 0x000e620000000800 */
[----:B------:R-:W-:Y:S01]  /*1b780*/  STL [R1+0x4bc], R23 ;  /* 0x0004bc1701007387 */ /* 0x000fe20000100800 */
[----:B----4-:R-:W-:-:S03]  /*1b790*/  F2FP.BF16.F32.PACK_AB R16, R21, R16 ;  /* 0x000000101510723e */ /* 0x010fc600000010ff */
[----:B-1----:R1:W-:Y:S01]  /*1b7a0*/  STL [R1+0x664], R3 ;  /* 0x0006640301007387 */ /* 0x0023e20000100800 */
[----:B------:R-:W-:-:S03]  /*1b7b0*/  F2FP.BF16.F32.PACK_AB R19, R3, R8 ;  /* 0x000000080313723e */ /* 0x000fc600000010ff */
[----:B0-----:R0:W-:Y:S04]  /*1b7c0*/  STL.64 [R1+0x388], R14 ;  /* 0x0003880e01007387 */ /* 0x0011e80000100a00 */
[----:B------:R-:W2:Y:S04]  /*1b7d0*/  LDL.LU R8, [R1+0x2e0] ;  /* 0x0002e00001087983 */ /* 0x000ea80000300800 */
[----:B------:R-:W3:Y:S04]  /*1b7e0*/  LDL.LU R9, [R1+0x2e4] ;  /* 0x0002e40001097983 */ /* 0x000ee80000300800 */
[----:B-1----:R-:W4:Y:S04]  /*1b7f0*/  LDL.LU R3, [R1+0x2e8] ;  /* 0x0002e80001037983 */ /* 0x002f280000300800 */
[----:B------:R-:W2:Y:S04]  /*1b800*/  LDL.LU R2, [R1+0x2ec] ;  /* 0x0002ec0001027983 */ /* 0x000ea80000300800 */
[----:B------:R-:W2:Y:S04]  /*1b810*/  LDL.LU R21, [R1+0x570] ;  /* 0x0005700001157983 */ /* 0x000ea80000300800 */
[----:B------:R-:W2:Y:S04]  /*1b820*/  LDL.LU R20, [R1+0x574] ;  /* 0x0005740001147983 */ /* 0x000ea80000300800 */
[----:B0-----:R-:W2:Y:S04]  /*1b830*/  LDL.LU R15, [R1+0x578] ;  /* 0x00057800010f7983 */ /* 0x001ea80000300800 */
[----:B------:R-:W2:Y:S01]  /*1b840*/  LDL.LU R14, [R1+0x57c] ;  /* 0x00057c00010e7983 */ /* 0x000ea20000300800 */
[----:B------:R-:W-:Y:S01]  /*1b850*/  F2FP.BF16.F32.PACK_AB R17, R26, R28 ;  /* 0x0000001c1a11723e */ /* 0x000fe200000010ff */
[C---:B-----5:R-:W-:Y:S01]  /*1b860*/  FMUL R4, R22.reuse, R4 ;  /* 0x0000000416047220 */ /* 0x060fe20000400000 */
[----:B------:R-:W-:Y:S01]  /*1b870*/  FMUL R5, R22, R5 ;  /* 0x0000000516057220 */ /* 0x000fe20000400000 */
[C---:B------:R-:W-:Y:S01]  /*1b880*/  FMUL R6, R23.reuse, R6 ;  /* 0x0000000617067220 */ /* 0x040fe20000400000 */
[----:B------:R-:W-:Y:S01]  /*1b890*/  FMUL R7, R23, R7 ;  /* 0x0000000717077220 */ /* 0x000fe20000400000 */
[----:B--2---:R-:W-:Y:S04]  /*1b8a0*/  STL.64 [R1+0x1bf0], R14 ;  /* 0x001bf00e01007387 */ /* 0x004fe80000100a00 */
[----:B------:R0:W-:Y:S02]  /*1b8b0*/  STL.64 [R1+0x1be8], R12 ;  /* 0x001be80c01007387 */ /* 0x0001e40000100a00 */
[----:B0-----:R-:W-:Y:S01]  /*1b8c0*/  IMAD.MOV.U32 R12, RZ, RZ, R25 ;  /* 0x000000ffff0c7224 */ /* 0x001fe200078e0019 */
[----:B------:R-:W-:-:S02]  /*1b8d0*/  MOV R13, R24 ;  /* 0x00000018000d7202 */ /* 0x000fc40000000f00 */
[----:B------:R-:W0:Y:S05]  /*1b8e0*/  LDSM.16.M88.4 R24, [R0+UR5+0x21800] ;  /* 0x021800050018783b */ /* 0x000e2a0008000200 */
[----:B------:R-:W-:Y:S01]  /*1b8f0*/  HMMA.16816.F32.BF16 R4, R16, R12, R4 ;  /* 0x0000000c1004723c */ /* 0x000fe20000041804 */
[----:B------:R-:W1:Y:S01]  /*1b900*/  LDSM.16.M88.4 R12, [R0+UR5+0x22000] ;  /* 0x02200005000c783b */ /* 0x000e620008000200 */
[C---:B------:R-:W-:Y:S01]  /*1b910*/  FMUL R8, R22.reuse, R8 ;  /* 0x0000000816087220 */ /* 0x040fe20000400000 */
[----:B---3--:R-:W-:-:S15]  /*1b920*/  FMUL R9, R22, R9 ;  /* 0x0000000916097220 */ /* 0x008fde0000400000 */
[----:B------:R-:W-:Y:S01]  /*1b930*/  NOP ;  /* 0x0000000000007918 */ /* 0x000fe20000000000 */
[----:B------:R-:W-:Y:S04]  /*1b940*/  STL [R1+0x1ae4], R6 ;  /* 0x001ae40601007387 */ /* 0x000fe80000100800 */
[----:B------:R-:W-:Y:S04]  /*1b950*/  STL [R1+0x1ae0], R7 ;  /* 0x001ae00701007387 */ /* 0x000fe80000100800 */
[----:B0-----:R-:W-:Y:S04]  /*1b960*/  STL.64 [R1+0x378], R26 ;  /* 0x0003781a01007387 */ /* 0x001fe80000100a00 */
[----:B------:R0:W-:Y:S02]  /*1b970*/  STL.64 [R1+0x1ba8], R4 ;  /* 0x001ba80401007387 */ /* 0x0001e40000100a00 */
[----:B0-----:R-:W-:Y:S01]  /*1b980*/  IMAD.MOV.U32 R4, RZ, RZ, R11 ;  /* 0x000000ffff047224 */ /* 0x001fe200078e000b */
[----:B------:R-:W-:Y:S01]  /*1b990*/  MOV R5, R10 ;  /* 0x0000000a00057202 */ /* 0x000fe20000000f00 */
[C---:B----4-:R-:W-:Y:S01]  /*1b9a0*/  FMUL R10, R23.reuse, R3 ;  /* 0x00000003170a7220 */ /* 0x050fe20000400000 */
[----:B------:R-:W-:-:S07]  /*1b9b0*/  FMUL R11, R23, R2 ;  /* 0x00000002170b7220 */ /* 0x000fce0000400000 */
[----:B------:R-:W-:Y:S01]  /*1b9c0*/  HMMA.16816.F32.BF16 R4, R16, R4, R8 ;  /* 0x000000041004723c */ /* 0x000fe20000041808 */
[----:B-1----:R0:W-:Y:S01]  /*1b9d0*/  STL.64 [R1+0x368], R14 ;  /* 0x0003680e01007387 */ /* 0x0021e20000100a00 */
[----:B------:R-:W-:Y:S01]  /*1b9e0*/  IMAD.MOV.U32 R3, RZ, RZ, R12 ;  /* 0x000000ffff037224 */ /* 0x000fe200078e000c */
[----:B------:R-:W-:Y:S02]  /*1b9f0*/  MOV R2, R13 ;  /* 0x0000000d00027202 */ /* 0x000fe40000000f00 */
[----:B0-----:R-:W2:Y:S04]  /*1ba00*/  LDL.LU.64 R14, [R1+0x1bf0] ;  /* 0x001bf000010e7983 */ /* 0x001ea80000300a00 */
[----:B------:R-:W3:Y:S10]  /*1ba10*/  LDL.LU.64 R12, [R1+0x1be8] ;  /* 0x001be800010c7983 */ /* 0x000ef40000300a00 */
[----:B------:R-:W-:Y:S04]  /*1ba20*/  STL.64 [R1+0x320], R4 ;  /* 0x0003200401007387 */ /* 0x000fe80000100a00 */
[----:B------:R-:W-:Y:S04]  /*1ba30*/  STL.64 [R1+0x328], R6 ;  /* 0x0003280601007387 */ /* 0x000fe80000100a00 */
[----:B------:R-:W4:Y:S04]  /*1ba40*/  LDL.LU R28, [R1+0x554] ;  /* 0x00055400011c7983 */ /* 0x000f280000300800 */
[----:B------:R-:W5:Y:S04]  /*1ba50*/  LDL.LU R27, [R1+0x558] ;  /* 0x00055800011b7983 */ /* 0x000f680000300800 */
[----:B------:R-:W5:Y:S01]  /*1ba60*/  LDL.LU R26, [R1+0x55c] ;  /* 0x00055c00011a7983 */ /* 0x000f620000300800 */
[C---:B------:R-:W-:Y:S01]  /*1ba70*/  FMUL R8, R22.reuse, R21 ;  /* 0x0000001516087220 */ /* 0x040fe20000400000 */
[----:B------:R-:W-:-:S02]  /*1ba80*/  FMUL R9, R22, R20 ;  /* 0x0000001416097220 */ /* 0x000fc40000400000 */
[----:B-----5:R-:W-:Y:S04]  /*1ba90*/  STL.64 [R1+0x1be0], R26 ;  /* 0x001be01a01007387 */ /* 0x020fe80000100a00 */
[----:B------:R-:W-:Y:S04]  /*1baa0*/  STL.64 [R1+0x1bd8], R24 ;  /* 0x001bd81801007387 */ /* 0x000fe80000100a00 */
[----:B------:R-:W0:Y:S01]  /*1bab0*/  LDSM.16.M88.4 R24, [R0+UR5+0x22800] ;  /* 0x022800050018783b */ /* 0x000e220008000200 */
[C---:B--2---:R-:W-:Y:S01]  /*1bac0*/  FMUL R10, R23.reuse, R15 ;  /* 0x0000000f170a7220 */ /* 0x044fe20000400000 */
[----:B------:R-:W-:-:S07]  /*1bad0*/  FMUL R11, R23, R14 ;  /* 0x0000000e170b7220 */ /* 0x000fce0000400000 */
[----:B---3--:R-:W-:Y:S01]  /*1bae0*/  HMMA.16816.F32.BF16 R8, R16, R12, R8 ;  /* 0x0000000c1008723c */ /* 0x008fe20000041808 */
[----:B0-----:R-:W-:Y:S01]  /*1baf0*/  IMAD.MOV.U32 R5, RZ, RZ, R24 ;  /* 0x000000ffff057224 */ /* 0x001fe200078e0018 */
[----:B------:R-:W-:Y:S01]  /*1bb00*/  STL.64 [R1+0x358], R26 ;  /* 0x0003581a01007387 */ /* 0x000fe20000100a00 */
[----:B------:R-:W-:-:S03]  /*1bb10*/  MOV R4, R25 ;  /* 0x0000001900047202 */ /* 0x000fc60000000f00 */
[----:B------:R-:W0:-:S13]  /*1bb20*/  LDSM.16.M88.4 R24, [R0+UR5+0x23000] ;  /* 0x023000050018783b */ /* 0x000e1a0008000200 */
[----:B------:R-:W-:Y:S01]  /*1bb30*/  STL.64 [R1+0x300], R8 ;  /* 0x0003000801007387 */ /* 0x000fe20000100a00 */
[----:B------:R-:W-:Y:S01]  /*1bb40*/  MOV R20, R11 ;  /* 0x0000000b00147202 */ /* 0x000fe20000000f00 */
[----:B------:R-:W-:Y:S02]  /*1bb50*/  IMAD.MOV.U32 R21, RZ, RZ, R10 ;  /* 0x000000ffff157224 */ /* 0x000fe400078e000a */
[----:B------:R-:W2:Y:S04]  /*1bb60*/  LDL.LU R11, [R1+0x550] ;  /* 0x00055000010b7983 */ /* 0x000ea80000300800 */
[----:B------:R-:W3:Y:S04]  /*1bb70*/  LDL.LU R15, [R1+0x2c0] ;  /* 0x0002c000010f7983 */ /* 0x000ee80000300800 */
[----:B------:R-:W5:Y:S04]  /*1bb80*/  LDL.LU R14, [R1+0x2c4] ;  /* 0x0002c400010e7983 */ /* 0x000f680000300800 */
[----:B------:R-:W3:Y:S04]  /*1bb90*/  LDL.LU R13, [R1+0x2c8] ;  /* 0x0002c800010d7983 */ /* 0x000ee80000300800 */
[----:B------:R-:W3:Y:S04]  /*1bba0*/  LDL.LU R12, [R1+0x2cc] ;  /* 0x0002cc00010c7983 */ /* 0x000ee80000300800 */
[----:B------:R-:W-:Y:S04]  /*1bbb0*/  STL [R1+0x1afc], R20 ;  /* 0x001afc1401007387 */ /* 0x000fe80000100800 */
[----:B------:R-:W-:Y:S04]  /*1bbc0*/  STL [R1+0x1af8], R21 ;  /* 0x001af81501007387 */ /* 0x000fe80000100800 */
[----:B0-----:R0:W-:Y:S01]  /*1bbd0*/  STL.64 [R1+0x348], R26 ;  /* 0x0003481a01007387 */ /* 0x0011e20000100a00 */
[----:B------:R-:W-:Y:S01]  /*1bbe0*/  IMAD.MOV.U32 R7, RZ, RZ, R24 ;  /* 0x000000ffff077224 */ /* 0x000fe200078e0018 */
[----:B------:R-:W-:-:S02]  /*1bbf0*/  MOV R6, R25 ;  /* 0x0000001900067202 */ /* 0x000fc40000000f00 */
[----:B0-----:R-:W3:Y:S04]  /*1bc00*/  LDL.LU.64 R26, [R1+0x1be0] ;  /* 0x001be000011a7983 */ /* 0x001ee80000300a00 */
[----:B------:R-:W5:Y:S01]  /*1bc10*/  LDL.LU.64 R24, [R1+0x1bd8] ;  /* 0x001bd80001187983 */ /* 0x000f620000300a00 */
[C---:B----4-:R-:W-:Y:S01]  /*1bc20*/  FMUL R9, R22.reuse, R28 ;  /* 0x0000001c16097220 */ /* 0x050fe20000400000 */
[----:B--2---:R-:W-:Y:S01]  /*1bc30*/  FMUL R8, R22, R11 ;  /* 0x0000000b16087220 */ /* 0x004fe20000400000 */
[C---:B---3--:R-:W-:Y:S01]  /*1bc40*/  FMUL R10, R23.reuse, R27 ;  /* 0x0000001b170a7220 */ /* 0x048fe20000400000 */
[----:B------:R-:W-:-:S07]  /*1bc50*/  FMUL R11, R23, R26 ;  /* 0x0000001a170b7220 */ /* 0x000fce0000400000 */
[----:B-----5:R-:W-:Y:S01]  /*1bc60*/  HMMA.16816.F32.BF16 R24, R16, R24, R8 ;  /* 0x000000181018723c */ /* 0x020fe20000041808 */
[C---:B------:R-:W-:Y:S01]  /*1bc70*/  FMUL R8, R22.reuse, R15 ;  /* 0x0000000f16087220 */ /* 0x040fe20000400000 */
[----:B------:R-:W-:Y:S01]  /*1bc80*/  FMUL R9, R22, R14 ;  /* 0x0000000e16097220 */ /* 0x000fe20000400000 */
[C---:B------:R-:W-:Y:S01]  /*1bc90*/  FMUL R10, R23.reuse, R13 ;  /* 0x0000000d170a7220 */ /* 0x040fe20000400000 */
[----:B------:R-:W-:Y:S02]  /*1bca0*/  FMUL R11, R23, R12 ;  /* 0x0000000c170b7220 */ /* 0x000fe40000400000 */
[----:B------:R-:W0:-:S13]  /*1bcb0*/  LDSM.16.M88.4 R12, [R0+UR5+0x23800] ;  /* 0x02380005000c783b */ /* 0x000e1a0008000200 */
[----:B------:R-:W-:Y:S01]  /*1bcc0*/  MOV R21, R27 ;  /* 0x0000001b00157202 */ /* 0x000fe20000000f00 */
[----:B------:R-:W-:Y:S01]  /*1bcd0*/  IMAD.MOV.U32 R20, RZ, RZ, R26 ;  /* 0x000000ffff147224 */ /* 0x000fe200078e001a */
[----:B------:R0:W-:Y:S04]  /*1bce0*/  STL.64 [R1+0x2e0], R24 ;  /* 0x0002e01801007387 */ /* 0x0001e80000100a00 */
[----:B------:R-:W-:Y:S04]  /*1bcf0*/  STL [R1+0x1b04], R21 ;  /* 0x001b041501007387 */ /* 0x000fe80000100800 */
[----:B------:R-:W-:Y:S01]  /*1bd00*/  STL [R1+0x1b00], R20 ;  /* 0x001b001401007387 */ /* 0x000fe20000100800 */
[----:B0-----:R-:W-:Y:S01]  /*1bd10*/  IMAD.MOV.U32 R25, RZ, RZ, R12 ;  /* 0x000000ffff197224 */ /* 0x001fe200078e000c */
[----:B------:R-:W-:-:S02]  /*1bd20*/  MOV R24, R13 ;  /* 0x0000000d00187202 */ /* 0x000fc40000000f00 */
[----:B------:R-:W-:Y:S04]  /*1bd30*/  STL.64 [R1+0x338], R14 ;  /* 0x0003380e01007387 */ /* 0x000fe80000100a00 */
[----:B------:R0:W-:Y:S04]  /*1bd40*/  STL.64 [R1+0x1bc0], R24 ;  /* 0x001bc01801007387 */ /* 0x0001e80000100a00 */
[----:B------:R-:W2:Y:S04]  /*1bd50*/  LDL.LU R13, [R1+0x2f0] ;  /* 0x0002f000010d7983 */ /* 0x000ea80000300800 */
[----:B------:R-:W3:Y:S01]  /*1bd60*/  LDL.LU R12, [R1+0x2f4] ;  /* 0x0002f400010c7983 */ /* 0x000ee20000300800 */
[----:B0-----:R-:W-:Y:S01]  /*1bd70*/  IMAD.MOV.U32 R24, RZ, RZ, R7 ;  /* 0x000000ffff187224 */ /* 0x001fe200078e0007 */
[----:B------:R-:W-:-:S02]  /*1bd80*/  MOV R25, R6 ;  /* 0x0000000600197202 */ /* 0x000fc40000000f00 */
[----:B------:R-:W4:Y:S04]  /*1bd90*/  LDL.LU R7, [R1+0x2f8] ;  /* 0x0002f80001077983 */ /* 0x000f280000300800 */
[----:B------:R-:W5:Y:S04]  /*1bda0*/  LDL.LU R6, [R1+0x2fc] ;  /* 0x0002fc0001067983 */ /* 0x000f680000300800 */
[----:B------:R0:W-:Y:S02]  /*1bdb0*/  STL.64 [R1+0x1bc8], R24 ;  /* 0x001bc81801007387 */ /* 0x0001e40000100a00 */
[----:B0-----:R-:W-:Y:S01]  /*1bdc0*/  IMAD.MOV.U32 R24, RZ, RZ, R5 ;  /* 0x000000ffff187224 */ /* 0x001fe200078e0005 */
[----:B------:R-:W-:-:S05]  /*1bdd0*/  MOV R25, R4 ;  /* 0x0000000400197202 */ /* 0x000fca0000000f00 */
[----:B------:R0:W-:Y:S02]  /*1bde0*/  STL.64 [R1+0x1bd0], R24 ;  /* 0x001bd01801007387 */ /* 0x0001e40000100a00 */
[----:B0-----:R-:W-:Y:S01]  /*1bdf0*/  IMAD.MOV.U32 R24, RZ, RZ, R3 ;  /* 0x000000ffff187224 */ /* 0x001fe200078e0003 */
[----:B------:R-:W-:-:S07]  /*1be00*/  MOV R25, R2 ;  /* 0x0000000200197202 */ /* 0x000fce0000000f00 */
[----:B------:R-:W-:Y:S01]  /*1be10*/  HMMA.16816.F32.BF16 R8, R16, R24, R8 ;  /* 0x000000181008723c */ /* 0x000fe20000041808 */
[----:B------:R-:W0:-:S15]  /*1be20*/  LDSM.16.M88.4 R24, [R0+UR5+0x24000] ;  /* 0x024000050018783b */ /* 0x000e1e0008000200 */
[----:B------:R-:W-:-:S03]  /*1be30*/  NOP ;  /* 0x0000000000007918 */ /* 0x000fc60000000000 */
[----:B------:R3:W-:Y:S01]  /*1be40*/  STL.64 [R1+0x2c0], R8 ;  /* 0x0002c00801007387 */ /* 0x0007e20000100a00 */
[----:B------:R-:W-:Y:S01]  /*1be50*/  MOV R20, R11 ;  /* 0x0000000b00147202 */ /* 0x000fe20000000f00 */
[----:B------:R-:W-:Y:S02]  /*1be60*/  IMAD.MOV.U32 R21, RZ, RZ, R10 ;  /* 0x000000ffff157224 */ /* 0x000fe400078e000a */
[----:B------:R-:W5:Y:S04]  /*1be70*/  LDL.LU R5, [R1+0x2d0] ;  /* 0x0002d00001057983 */ /* 0x000f680000300800 */
[----:B------:R-:W5:Y:S04]  /*1be80*/  LDL.LU R4, [R1+0x2d4] ;  /* 0x0002d40001047983 */ /* 0x000f680000300800 */
[----:B------:R-:W5:Y:S04]  /*1be90*/  LDL.LU R3, [R1+0x2d8] ;  /* 0x0002d80001037983 */ /* 0x000f680000300800 */
[----:B------:R-:W5:Y:S04]  /*1bea0*/  LDL.LU R2, [R1+0x2dc] ;  /* 0x0002dc0001027983 */ /* 0x000f680000300800 */
[----:B------:R1:W-:Y:S04]  /*1beb0*/  STL [R1+0x1b0c], R20 ;  /* 0x001b0c1401007387 */ /* 0x0003e80000100800 */
[----:B------:R1:W-:Y:S04]  /*1bec0*/  STL [R1+0x1b08], R21 ;  /* 0x001b081501007387 */ /* 0x0003e80000100800 */
[----:B0-----:R-:W-:Y:S01]  /*1bed0*/  STL.64 [R1+0x318], R26 ;  /* 0x0003181a01007387 */ /* 0x001fe20000100a00 */
[----:B------:R-:W-:Y:S01]  /*1bee0*/  MOV R28, R25 ;  /* 0x00000019001c7202 */ /* 0x000fe20000000f00 */
[----:B---3--:R-:W-:Y:S01]  /*1bef0*/  FMUL R9, R22, R12 ;  /* 0x0000000c16097220 */ /* 0x008fe20000400000 */
[----:B------:R-:W-:-:S02]  /*1bf00*/  IMAD.MOV.U32 R12, RZ, RZ, R24 ;  /* 0x000000ffff0c7224 */ /* 0x000fc400078e0018 */
[----:B------:R-:W3:Y:S01]  /*1bf10*/  LDL.LU.64 R24, [R1+0x1bd0] ;  /* 0x001bd00001187983 */ /* 0x000ee20000300a00 */
[----:B--2---:R-:W-:Y:S01]  /*1bf20*/  FMUL R8, R22, R13 ;  /* 0x0000000d16087220 */ /* 0x004fe20000400000 */
[C---:B----4-:R-:W-:Y:S01]  /*1bf30*/  FMUL R10, R23.reuse, R7 ;  /* 0x00000007170a7220 */ /* 0x050fe20000400000 */
[----:B-----5:R-:W-:-:S07]  /*1bf40*/  FMUL R11, R23, R6 ;  /* 0x00000006170b7220 */ /* 0x020fce0000400000 */
[----:B---3--:R-:W-:Y:S01]  /*1bf50*/  HMMA.16816.F32.BF16 R8, R16, R24, R8 ;  /* 0x000000181008723c */ /* 0x008fe20000041808 */
[----:B------:R-:W2:-:S15]  /*1bf60*/  LDL.LU.64 R24, [R1+0x1bc8] ;  /* 0x001bc80001187983 */ /* 0x000e9e0000300a00 */
[----:B------:R-:W-:-:S03]  /*1bf70*/  NOP ;  /* 0x0000000000007918 */ /* 0x000fc60000000000 */
[----:B-1----:R-:W-:Y:S01]  /*1bf80*/  IMAD.MOV.U32 R20, RZ, RZ, R10 ;  /* 0x000000ffff147224 */ /* 0x002fe200078e000a */
[----:B------:R0:W-:Y:S01]  /*1bf90*/  STL.64 [R1+0x2a0], R8 ;  /* 0x0002a00801007387 */ /* 0x0001e20000100a00 */
[----:B------:R-:W-:Y:S01]  /*1bfa0*/  MOV R21, R11 ;  /* 0x0000000b00157202 */ /* 0x000fe20000000f00 */
[C---:B------:R-:W-:Y:S01]  /*1bfb0*/  FMUL R10, R23.reuse, R3 ;  /* 0x00000003170a7220 */ /* 0x040fe20000400000 */
[----:B------:R-:W-:Y:S01]  /*1bfc0*/  FMUL R11, R23, R2 ;  /* 0x00000002170b7220 */ /* 0x000fe20000400000 */
[C---:B0-----:R-:W-:Y:S01]  /*1bfd0*/  FMUL R8, R22.reuse, R5 ;  /* 0x0000000516087220 */ /* 0x041fe20000400000 */
[----:B------:R-:W-:Y:S01]  /*1bfe0*/  FMUL R9, R22, R4 ;  /* 0x0000000416097220 */ /* 0x000fe20000400000 */
[----:B------:R0:W-:Y:S04]  /*1bff0*/  STL [R1+0x1b14], R21 ;  /* 0x001b141501007387 */ /* 0x0001e80000100800 */
[----:B------:R1:W-:Y:S04]  /*1c000*/  STL [R1+0x1b10], R20 ;  /* 0x001b101401007387 */ /* 0x0003e80000100800 */
[----:B------:R-:W3:Y:S01]  /*1c010*/  LDSM.16.M88.4 R4, [R0+UR5+0x24800] ;  /* 0x024800050004783b */ /* 0x000ee20008000200 */
[----:B--2---:R-:W-:Y:S03]  /*1c020*/  HMMA.16816.F32.BF16 R8, R16, R24, R8 ;  /* 0x000000181008723c */ /* 0x004fe60000041808 */
[----:B------:R-:W2:-:S15]  /*1c030*/  LDL.LU.64 R24, [R1+0x1bc0] ;  /* 0x001bc00001187983 */ /* 0x000e9e0000300a00 */
[----:B------:R-:W-:Y:S01]  /*1c040*/  NOP ;  /* 0x0000000000007918 */ /* 0x000fe20000000000 */
[----:B------:R4:W-:Y:S01]  /*1c050*/  STL.64 [R1+0x280], R8 ;  /* 0x0002800801007387 */ /* 0x0009e20000100a00 */
[----:B0-----:R-:W-:Y:S01]  /*1c060*/  IMAD.MOV.U32 R21, RZ, RZ, R10 ;  /* 0x000000ffff157224 */ /* 0x001fe200078e000a */
[----:B-1----:R-:W-:Y:S02]  /*1c070*/  MOV R20, R11 ;  /* 0x0000000b00147202 */ /* 0x002fe40000000f00 */
[----:B----4-:R-:W4:Y:S04]  /*1c080*/  LDL.LU R8, [R1+0x430] ;  /* 0x0004300001087983 */ /* 0x010f280000300800 */
[----:B------:R-:W5:Y:S04]  /*1c090*/  LDL.LU R9, [R1+0x434] ;  /* 0x0004340001097983 */ /* 0x000f680000300800 */
[----:B------:R-:W5:Y:S04]  /*1c0a0*/  LDL.LU R10, [R1+0x438] ;  /* 0x00043800010a7983 */ /* 0x000f680000300800 */
[----:B------:R-:W5:Y:S04]  /*1c0b0*/  LDL.LU R11, [R1+0x43c] ;  /* 0x00043c00010b7983 */ /* 0x000f680000300800 */
[----:B------:R-:W5:Y:S04]  /*1c0c0*/  LDL.LU R27, [R1+0x2b0] ;  /* 0x0002b000011b7983 */ /* 0x000f680000300800 */
[----:B------:R-:W5:Y:S04]  /*1c0d0*/  LDL.LU R26, [R1+0x2b4] ;  /* 0x0002b400011a7983 */ /* 0x000f680000300800 */
[----:B------:R-:W5:Y:S04]  /*1c0e0*/  LDL.LU R3, [R1+0x2b8] ;  /* 0x0002b80001037983 */ /* 0x000f680000300800 */
[----:B------:R-:W5:Y:S04]  /*1c0f0*/  LDL.LU R2, [R1+0x2bc] ;  /* 0x0002bc0001027983 */ /* 0x000f680000300800 */
[----:B---3--:R0:W-:Y:S02]  /*1c100*/  STL.64 [R1+0x2f8], R6 ;  /* 0x0002f80601007387 */ /* 0x0081e40000100a00 */
[----:B0-----:R-:W-:-:S02]  /*1c110*/  IMAD.MOV.U32 R7, RZ, RZ, R12 ;  /* 0x000000ffff077224 */ /* 0x001fc400078e000c */
[----:B------:R-:W0:Y:S04]  /*1c120*/  LDSM.16.M88.4 R12, [R0+UR5+0x25000] ;  /* 0x02500005000c783b */ /* 0x000e280008000200 */
[----:B------:R-:W-:Y:S04]  /*1c130*/  STL [R1+0x1b1c], R20 ;  /* 0x001b1c1401007387 */ /* 0x000fe80000100800 */
[----:B------:R-:W-:Y:S04]  /*1c140*/  STL [R1+0x1b18], R21 ;  /* 0x001b181501007387 */ /* 0x000fe80000100800 */
[----:B0-----:R-:W-:Y:S04]  /*1c150*/  STL.64 [R1+0x2d8], R14 ;  /* 0x0002d80e01007387 */ /* 0x001fe80000100a00 */
[----:B------:R2:W-:Y:S02]  /*1c160*/  STL.64 [R1+0x1bb8], R12 ;  /* 0x001bb80c01007387 */ /* 0x0005e40000100a00 */
[----:B--2---:R-:W-:Y:S01]  /*1c170*/  MOV R12, R25 ;  /* 0x00000019000c7202 */ /* 0x004fe20000000f00 */
[----:B------:R-:W-:-:S02]  /*1c180*/  IMAD.MOV.U32 R13, RZ, RZ, R24 ;  /* 0x000000ffff0d7224 */ /* 0x000fc400078e0018 */
[C---:B----4-:R-:W-:Y:S01]  /*1c190*/  FMUL R8, R22.reuse, R8 ;  /* 0x0000000816087220 */ /* 0x050fe20000400000 */
[----:B-----5:R-:W-:Y:S01]  /*1c1a0*/  FMUL R9, R22, R9 ;  /* 0x0000000916097220 */ /* 0x020fe20000400000 */
[C---:B------:R-:W-:Y:S01]  /*1c1b0*/  FMUL R10, R23.reuse, R10 ;  /* 0x0000000a170a7220 */ /* 0x040fe20000400000 */
[----:B------:R-:W-:-:S07]  /*1c1c0*/  FMUL R11, R23, R11 ;  /* 0x0000000b170b7220 */ /* 0x000fce0000400000 */
[----:B------:R-:W-:-:S15]  /*1c1d0*/  HMMA.16816.F32.BF16 R12, R16, R12, R8 ;  /* 0x0000000c100c723c */ /* 0x000fde0000041808 */
[----:B------:R-:W-:-:S04]  /*1c1e0*/  NOP ;  /* 0x0000000000007918 */ /* 0x000fc80000000000 */
[----:B------:R-:W-:Y:S04]  /*1c1f0*/  STL.64 [R1+0x270], R12 ;  /* 0x0002700c01007387 */ /* 0x000fe80000100a00 */
[----:B------:R-:W2:Y:S04]  /*1c200*/  LDL.LU R25, [R1+0x3f0] ;  /* 0x0003f00001197983 */ /* 0x000ea80000300800 */
[----:B------:R-:W2:Y:S01]  /*1c210*/  LDL.LU R24, [R1+0x3f4] ;  /* 0x0003f40001187983 */ /* 0x000ea20000300800 */
[----:B------:R-:W-:Y:S01]  /*1c220*/  MOV R20, R14 ;  /* 0x0000000e00147202 */ /* 0x000fe20000000f00 */
[----:B------:R-:W-:-:S02]  /*1c230*/  IMAD.MOV.U32 R21, RZ, RZ, R15 ;  /* 0x000000ffff157224 */ /* 0x000fc400078e000f */
[----:B------:R-:W0:Y:S01]  /*1c240*/  LDSM.16.M88.4 R12, [R0+UR5+0x25800] ;  /* 0x02580005000c783b */ /* 0x000e220008000200 */
[C---:B------:R-:W-:Y:S01]  /*1c250*/  FMUL R8, R22.reuse, R27 ;  /* 0x0000001b16087220 */ /* 0x040fe20000400000 */
[----:B------:R-:W-:Y:S01]  /*1c260*/  FMUL R9, R22, R26 ;  /* 0x0000001a16097220 */ /* 0x000fe20000400000 */
[C---:B------:R-:W-:Y:S01]  /*1c270*/  FMUL R10, R23.reuse, R3 ;  /* 0x00000003170a7220 */ /* 0x040fe20000400000 */
[----:B------:R-:W-:Y:S01]  /*1c280*/  FMUL R11, R23, R2 ;  /* 0x00000002170b7220 */ /* 0x000fe20000400000 */
[----:B0-----:R-:W-:Y:S01]  /*1c290*/  MOV R3, R12 ;  /* 0x0000000c00037202 */ /* 0x001fe20000000f00 */
[----:B------:R-:W-:Y:S01]  /*1c2a0*/  IMAD.MOV.U32 R2, RZ, RZ, R13 ;  /* 0x000000ffff027224 */ /* 0x000fe200078e000d */
[----:B--2---:R0:W-:Y:S02]  /*1c2b0*/  STL.64 [R1+0x1bb0], R24 ;  /* 0x001bb01801007387 */ /* 0x0041e40000100a00 */
[----:B0-----:R-:W-:Y:S02]  /*1c2c0*/  MOV R24, R7 ;  /* 0x0000000700187202 */ /* 0x001fe40000000f00 */
[----:B------:R-:W2:Y:S04]  /*1c2d0*/  LDL.LU R7, [R1+0x3f8] ;  /* 0x0003f80001077983 */ /* 0x000ea80000300800 */
[----:B------:R-:W3:Y:S01]  /*1c2e0*/  LDL.LU R6, [R1+0x3fc] ;  /* 0x0003fc0001067983 */ /* 0x000ee20000300800 */
[----:B------:R-:W-:-:S03]  /*1c2f0*/  IMAD.MOV.U32 R25, RZ, RZ, R28 ;  /* 0x000000ffff197224 */ /* 0x000fc600078e001c */
[----:B------:R0:W-:Y:S04]  /*1c300*/  STL [R1+0x1b24], R21 ;  /* 0x001b241501007387 */ /* 0x0001e80000100800 */
[----:B------:R1:W-:Y:S04]  /*1c310*/  STL [R1+0x1b20], R20 ;  /* 0x001b201401007387 */ /* 0x0003e80000100800 */
[----:B------:R4:W-:Y:S04]  /*1c320*/  STL.64 [R1+0x2b8], R14 ;  /* 0x0002b80e01007387 */ /* 0x0009e80000100a00 */
[----:B------:R-:W5:Y:S01]  /*1c330*/  LDL.LU.64 R12, [R1+0x1bb8] ;  /* 0x001bb800010c7983 */ /* 0x000f620000300a00 */
[----:B------:R-:W-:Y:S03]  /*1c340*/  HMMA.16816.F32.BF16 R8, R16, R24, R8 ;  /* 0x000000181008723c */ /* 0x000fe60000041808 */
[----:B0-----:R-:W5:Y:S04]  /*1c350*/  LDL.LU R21, [R1+0x400] ;  /* 0x0004000001157983 */ /* 0x001f680000300800 */
[----:B-1----:R-:W5:Y:S04]  /*1c360*/  LDL.LU R20, [R1+0x404] ;  /* 0x0004040001147983 */ /* 0x002f680000300800 */
[----:B----4-:R-:W4:Y:S04]  /*1c370*/  LDL.LU R15, [R1+0x408] ;  /* 0x00040800010f7983 */ /* 0x010f280000300800 */
[----:B------:R-:W4:Y:S04]  /*1c380*/  LDL.LU R14, [R1+0x40c] ;  /* 0x00040c00010e7983 */ /* 0x000f280000300800 */
[----:B------:R-:W4:Y:S04]  /*1c390*/  LDL.LU.64 R24, [R1+0x1bb0] ;  /* 0x001bb00001187983 */ /* 0x000f280000300a00 */
[----:B------:R-:W-:Y:S04]  /*1c3a0*/  STL.64 [R1+0x250], R8 ;  /* 0x0002500801007387 */ /* 0x000fe80000100a00 */
[----:B------:R2:W-:Y:S02]  /*1c3b0*/  STL.64 [R1+0x258], R10 ;  /* 0x0002580a01007387 */ /* 0x0005e40000100a00 */
[C---:B--2---:R-:W-:Y:S01]  /*1c3c0*/  FMUL R10, R23.reuse, R7 ;  /* 0x00000007170a7220 */ /* 0x044fe20000400000 */
[----:B---3--:R-:W-:Y:S01]  /*1c3d0*/  FMUL R11, R23, R6 ;  /* 0x00000006170b7220 */ /* 0x008fe20000400000 */
[C---:B----4-:R-:W-:Y:S01]  /*1c3e0*/  FMUL R8, R22.reuse, R25 ;  /* 0x0000001916087220 */ /* 0x050fe20000400000 */
[----:B------:R-:W-:-:S02]  /*1c3f0*/  FMUL R9, R22, R24 ;  /* 0x0000001816097220 */ /* 0x000fc40000400000 */
[----:B------:R-:W0:Y:S05]  /*1c400*/  LDSM.16.M88.4 R24, [R0+UR5+0x26000] ;  /* 0x026000050018783b */ /* 0x000e2a0008000200 */
[----:B------:R-:W-:Y:S01]  /*1c410*/  HMMA.16816.F32.BF16 R8, R16, R4, R8 ;  /* 0x000000041008723c */ /* 0x000fe20000041808 */
[----:B------:R-:W2:-:S15]  /*1c420*/  LDL.LU.64 R4, [R1+0x1ba8] ;  /* 0x001ba80001047983 */ /* 0x000e9e0000300a00 */
[----:B------:R-:W-:-:S03]  /*1c430*/  NOP ;  /* 0x0000000000007918 */ /* 0x000fc60000000000 */
[----:B------:R-:W-:Y:S01]  /*1c440*/  MOV R6, R8 ;  /* 0x0000000800067202 */ /* 0x000fe20000000f00 */
[----:B------:R1:W-:Y:S01]  /*1c450*/  STL.64 [R1+0x238], R10 ;  /* 0x0002380a01007387 */ /* 0x0003e20000100a00 */
[----:B------:R-:W-:Y:S02]  /*1c460*/  IMAD.MOV.U32 R7, RZ, RZ, R9 ;  /* 0x000000ffff077224 */ /* 0x000fe400078e0009 */
[C---:B-----5:R-:W-:Y:S01]  /*1c470*/  FMUL R8, R22.reuse, R21 ;  /* 0x0000001516087220 */ /* 0x060fe20000400000 */
[----:B------:R-:W-:Y:S01]  /*1c480*/  FMUL R9, R22, R20 ;  /* 0x0000001416097220 */ /* 0x000fe20000400000 */
[C---:B-1----:R-:W-:Y:S01]  /*1c490*/  FMUL R10, R23.reuse, R15 ;  /* 0x0000000f170a7220 */ /* 0x042fe20000400000 */
[----:B------:R-:W-:Y:S01]  /*1c4a0*/  FMUL R11, R23, R14 ;  /* 0x0000000e170b7220 */ /* 0x000fe20000400000 */
[----:B0-----:R-:W-:Y:S04]  /*1c4b0*/  STL.64 [R1+0x298], R26 ;  /* 0x0002981a01007387 */ /* 0x001fe80000100a00 */
[----:B------:R-:W-:Y:S04]  /*1c4c0*/  STL.64 [R1+0x1b98], R24 ;  /* 0x001b981801007387 */ /* 0x000fe80000100a00 */
[----:B------:R-:W-:Y:S04]  /*1c4d0*/  STL.64 [R1+0x1af0], R6 ;  /* 0x001af00601007387 */ /* 0x000fe80000100a00 */
[----:B--2---:R0:W-:Y:S02]  /*1c4e0*/  STL.64 [R1+0x1ae8], R4 ;  /* 0x001ae80401007387 */ /* 0x0041e40000100a00 */
[----:B0-----:R-:W-:-:S15]  /*1c4f0*/  HMMA.16816.F32.BF16 R4, R16, R12, R8 ;  /* 0x0000000c1004723c */ /* 0x001fde0000041808 */
[----:B------:R-:W-:-:S04]  /*1c500*/  NOP ;  /* 0x0000000000007918 */ /* 0x000fc80000000000 */
[----:B------:R-:W-:Y:S04]  /*1c510*/  STL.64 [R1+0x210], R4 ;  /* 0x0002100401007387 */ /* 0x000fe80000100a00 */
[----:B------:R-:W2:Y:S04]  /*1c520*/  LDL.LU R28, [R1+0x410] ;  /* 0x00041000011c7983 */ /* 0x000ea80000300800 */
[----:B------:R-:W3:Y:S04]  /*1c530*/  LDL.LU R27, [R1+0x414] ;  /* 0x00041400011b7983 */ /* 0x000ee80000300800 */
[----:B------:R-:W4:Y:S04]  /*1c540*/  LDL.LU R26, [R1+0x418] ;  /* 0x00041800011a7983 */ /* 0x000f280000300800 */
[----:B------:R-:W5:Y:S04]  /*1c550*/  LDL.LU R11, [R1+0x41c] ;  /* 0x00041c00010b7983 */ /* 0x000f680000300800 */
[----:B------:R-:W5:Y:S04]  /*1c560*/  LDL.LU R25, [R1+0x420] ;  /* 0x0004200001197983 */ /* 0x000f680000300800 */
[----:B------:R-:W5:Y:S01]  /*1c570*/  LDL.LU R24, [R1+0x424] ;  /* 0x0004240001187983 */ /* 0x000f620000300800 */
[----:B------:R-:W-:Y:S01]  /*1c580*/  MOV R21, R6 ;  /* 0x0000000600157202 */ /* 0x000fe20000000f00 */
[----:B------:R-:W-:-:S02]  /*1c590*/  IMAD.MOV.U32 R20, RZ, RZ, R7 ;  /* 0x000000ffff147224 */ /* 0x000fc400078e0007 */
[----:B------:R-:W0:Y:S01]  /*1c5a0*/  LDSM.16.M88.4 R4, [R0+UR5+0x26800] ;  /* 0x026800050004783b */ /* 0x000e220008000200 */
[C---:B--2---:R-:W-:Y:S01]  /*1c5b0*/  FMUL R8, R22.reuse, R28 ;  /* 0x0000001c16087220 */ /* 0x044fe20000400000 */
[----:B---3--:R-:W-:Y:S01]  /*1c5c0*/  FMUL R9, R22, R27 ;  /* 0x0000001b16097220 */ /* 0x008fe20000400000 */
[C---:B----4-:R-:W-:Y:S01]  /*1c5d0*/  FMUL R10, R23.reuse, R26 ;  /* 0x0000001a170a7220 */ /* 0x050fe20000400000 */
[----:B-----5:R-:W-:Y:S01]  /*1c5e0*/  FMUL R11, R23, R11 ;  /* 0x0000000b170b7220 */ /* 0x020fe20000400000 */
[----:B------:R1:W-:Y:S02]  /*1c5f0*/  STL.64 [R1+0x1ba0], R24 ;  /* 0x001ba01801007387 */ /* 0x0003e40000100a00 */
[----:B-1----:R-:W-:Y:S01]  /*1c600*/  MOV R24, R3 ;  /* 0x0000000300187202 */ /* 0x002fe20000000f00 */
[----:B------:R-:W-:Y:S01]  /*1c610*/  IMAD.MOV.U32 R25, RZ, RZ, R2 ;  /* 0x000000ffff197224 */ /* 0x000fe200078e0002 */
[----:B------:R-:W2:Y:S04]  /*1c620*/  LDL.LU R3, [R1+0x428] ;  /* 0x0004280001037983 */ /* 0x000ea80000300800 */
[----:B------:R-:W3:Y:S04]  /*1c630*/  LDL.LU R2, [R1+0x42c] ;  /* 0x00042c0001027983 */ /* 0x000ee80000300800 */
[----:B------:R-:W4:Y:S04]  /*1c640*/  LDL.LU R15, [R1+0x470] ;  /* 0x00047000010f7983 */ /* 0x000f280000300800 */
[----:B------:R-:W5:Y:S04]  /*1c650*/  LDL.LU R14, [R1+0x474] ;  /* 0x00047400010e7983 */ /* 0x000f680000300800 */
[----:B------:R-:W2:Y:S04]  /*1c660*/  LDL.LU R13, [R1+0x478] ;  /* 0x00047800010d7983 */ /* 0x000ea80000300800 */
[----:B------:R-:W2:Y:S04]  /*1c670*/  LDL.LU R12, [R1+0x47c] ;  /* 0x00047c00010c7983 */ /* 0x000ea80000300800 */
[----:B0-----:R-:W-:Y:S01]  /*1c680*/  STL.64 [R1+0x268], R6 ;  /* 0x0002680601007387 */ /* 0x001fe20000100a00 */
[----:B------:R-:W-:Y:S03]  /*1c690*/  HMMA.16816.F32.BF16 R8, R16, R24, R8 ;  /* 0x000000181008723c */ /* 0x000fe60000041808 */
[----:B------:R-:W2:-:S15]  /*1c6a0*/  LDL.LU.64 R24, [R1+0x1ba0] ;  /* 0x001ba00001187983 */ /* 0x000e9e0000300a00 */
[----:B------:R-:W-:Y:S01]  /*1c6b0*/  NOP ;  /* 0x0000000000007918 */ /* 0x000fe20000000000 */
[----:B------:R2:W-:Y:S04]  /*1c6c0*/  STL.64 [R1+0x1f0], R8 ;  /* 0x0001f00801007387 */ /* 0x0005e80000100a00 */
[----:B------:R0:W-:Y:S01]  /*1c6d0*/  STL.64 [R1+0x1f8], R10 ;  /* 0x0001f80a01007387 */ /* 0x0001e20000100a00 */
[C---:B--2---:R-:W-:Y:S01]  /*1c6e0*/  FMUL R8, R22.reuse, R25 ;  /* 0x0000001916087220 */ /* 0x044fe20000400000 */
[----:B------:R-:W-:Y:S02]  /*1c6f0*/  FMUL R9, R22, R24 ;  /* 0x0000001816097220 */ /* 0x000fe40000400000 */
[----:B------:R-:W1:Y:S01]  /*1c700*/  LDSM.16.M88.4 R24, [R0+UR5+0x27000] ;  /* 0x027000050018783b */ /* 0x000e620008000200 */
[C---:B0-----:R-:W-:Y:S01]  /*1c710*/  FMUL R10, R23.reuse, R3 ;  /* 0x00000003170a7220 */ /* 0x041fe20000400000 */
[----:B---3--:R-:W-:Y:S01]  /*1c720*/  FMUL R11, R23, R2 ;  /* 0x00000002170b7220 */ /* 0x008fe20000400000 */
[----:B-1----:R-:W-:Y:S01]  /*1c730*/  MOV R3, R24 ;  /* 0x0000001800037202 */ /* 0x002fe20000000f00 */
[----:B------:R0:W-:Y:S01]  /*1c740*/  STL.64 [R1+0x248], R26 ;  /* 0x0002481a01007387 */ /* 0x0001e20000100a00 */
[----:B------:R-:W-:-:S03]  /*1c750*/  IMAD.MOV.U32 R2, RZ, RZ, R25 ;  /* 0x000000ffff027224 */ /* 0x000fc600078e0019 */
[----:B------:R-:W0:Y:S02]  /*1c760*/  LDL.LU.64 R24, [R1+0x1b98] ;  /* 0x001b980001187983 */ /* 0x000e240000300a00 */
[----:B0-----:R-:W-:Y:S01]  /*1c770*/  HMMA.16816.F32.BF16 R24, R16, R24, R8 ;  /* 0x000000181018723c */ /* 0x001fe20000041808 */
[C---:B----4-:R-:W-:Y:S01]  /*1c780*/  FMUL R8, R22.reuse, R15 ;  /* 0x0000000f16087220 */ /* 0x050fe20000400000 */
[----:B-----5:R-:W-:Y:S01]  /*1c790*/  FMUL R9, R22, R14 ;  /* 0x0000000e16097220 */ /* 0x020fe20000400000 */
[C---:B------:R-:W-:Y:S01]  /*1c7a0*/  FMUL R10, R23.reuse, R13 ;  /* 0x0000000d170a7220 */ /* 0x040fe20000400000 */
[----:B------:R-:W-:-:S15]  /*1c7b0*/  FMUL R11, R23, R12 ;  /* 0x0000000c170b7220 */ /* 0x000fde0000400000 */
[----:B------:R-:W-:Y:S04]  /*1c7c0*/  STL.64 [R1+0x1e0], R24 ;  /* 0x0001e01801007387 */ /* 0x000fe80000100a00 */
[----:B------:R-:W-:Y:S04]  /*1c7d0*/  STL.64 [R1+0x1e8], R26 ;  /* 0x0001e81a01007387 */ /* 0x000fe80000100a00 */
[----:B------:R-:W2:Y:S04]  /*1c7e0*/  LDL.LU R28, [R1+0x4a4] ;  /* 0x0004a400011c7983 */ /* 0x000ea80000300800 */
[----:B------:R-:W3:Y:S04]  /*1c7f0*/  LDL.LU R15, [R1+0x4a8] ;  /* 0x0004a800010f7983 */ /* 0x000ee80000300800 */
[----:B------:R-:W3:Y:S04]  /*1c800*/  LDL.LU R14, [R1+0x4ac] ;  /* 0x0004ac00010e7983 */ /* 0x000ee80000300800 */
[----:B------:R-:W4:Y:S04]  /*1c810*/  LDL.LU R13, [R1+0x530] ;  /* 0x00053000010d7983 */ /* 0x000f280000300800 */
[----:B------:R-:W4:Y:S01]  /*1c820*/  LDL.LU R12, [R1+0x534] ;  /* 0x00053400010c7983 */ /* 0x000f220000300800 */
[----:B------:R-:W-:Y:S03]  /*1c830*/  HMMA.16816.F32.BF16 R4, R16, R4, R8 ;  /* 0x000000041004723c */ /* 0x000fe60000041808 */
[----:B------:R-:W0:Y:S04]  /*1c840*/  LDSM.16.M88.4 R24, [R0+UR5+0x27800] ;  /* 0x027800050018783b */ /* 0x000e280008000200 */
[----:B---3--:R1:W-:Y:S04]  /*1c850*/  STL.64 [R1+0x1b90], R14 ;  /* 0x001b900e01007387 */ /* 0x0083e80000100a00 */
[----:B-1----:R-:W3:Y:S04]  /*1c860*/  LDL.LU R14, [R1+0x498] ;  /* 0x00049800010e7983 */ /* 0x002ee80000300800 */
[----:B------:R-:W5:Y:S04]  /*1c870*/  LDL.LU R15, [R1+0x49c] ;  /* 0x00049c00010f7983 */ /* 0x000f680000300800 */
[----:B----4-:R1:W-:Y:S02]  /*1c880*/  STL.64 [R1+0x1b88], R12 ;  /* 0x001b880c01007387 */ /* 0x0103e40000100a00 */
[----:B-1----:R-:W-:Y:S01]  /*1c890*/  MOV R12, R3 ;  /* 0x00000003000c7202 */ /* 0x002fe20000000f00 */
[----:B------:R-:W-:Y:S01]  /*1c8a0*/  IMAD.MOV.U32 R13, RZ, RZ, R2 ;  /* 0x000000ffff0d7224 */ /* 0x000fe200078e0002 */
[----:B------:R-:W4:Y:S04]  /*1c8b0*/  LDL.LU R3, [R1+0x538] ;  /* 0x0005380001037983 */ /* 0x000f280000300800 */
[----:B------:R-:W2:Y:S04]  /*1c8c0*/  LDL.LU R2, [R1+0x53c] ;  /* 0x00053c0001027983 */ /* 0x000ea80000300800 */
[----:B------:R-:W2:Y:S04]  /*1c8d0*/  LDL.LU R10, [R1+0x490] ;  /* 0x00049000010a7983 */ /* 0x000ea80000300800 */
[----:B------:R-:W3:Y:S04]  /*1c8e0*/  LDL.LU R11, [R1+0x494] ;  /* 0x00049400010b7983 */ /* 0x000ee80000300800 */
[----:B------:R-:W-:Y:S04]  /*1c8f0*/  STL.64 [R1+0x1d0], R4 ;  /* 0x0001d00401007387 */ /* 0x000fe80000100a00 */
[----:B------:R-:W-:Y:S04]  /*1c900*/  STL.64 [R1+0x1d8], R6 ;  /* 0x0001d80601007387 */ /* 0x000fe80000100a00 */
[----:B------:R-:W1:Y:S04]  /*1c910*/  LDSM.16.M88.4 R4, [R0+UR5+0x28000] ;  /* 0x028000050004783b */ /* 0x000e680008000200 */
[----:B0-----:R0:W-:Y:S04]  /*1c920*/  STL.64 [R1+0x228], R26 ;  /* 0x0002281a01007387 */ /* 0x0011e80000100a00 */
[----:B0-----:R-:W4:Y:S04]  /*1c930*/  LDL.LU R27, [R1+0x4a0] ;  /* 0x0004a000011b7983 */ /* 0x001f280000300800 */
[----:B-1----:R-:W-:Y:S01]  /*1c940*/  STL.64 [R1+0x208], R6 ;  /* 0x0002080601007387 */ /* 0x002fe20000100a00 */
[C---:B--2---:R-:W-:Y:S01]  /*1c950*/  FMUL R8, R22.reuse, R10 ;  /* 0x0000000a16087220 */ /* 0x044fe20000400000 */
[----:B---3--:R-:W-:Y:S01]  /*1c960*/  FMUL R9, R22, R11 ;  /* 0x0000000b16097220 */ /* 0x008fe20000400000 */
[C---:B------:R-:W-:Y:S01]  /*1c970*/  FMUL R10, R23.reuse, R14 ;  /* 0x0000000e170a7220 */ /* 0x040fe20000400000 */
[----:B-----5:R-:W-:-:S02]  /*1c980*/  FMUL R11, R23, R15 ;  /* 0x0000000f170b7220 */ /* 0x020fc40000400000 */
[----:B------:R-:W2:Y:S05]  /*1c990*/  LDL.LU.64 R14, [R1+0x1b90] ;  /* 0x001b9000010e7983 */ /* 0x000eaa0000300a00 */
[----:B------:R-:W-:Y:S01]  /*1c9a0*/  HMMA.16816.F32.BF16 R8, R16, R12, R8 ;  /* 0x0000000c1008723c */ /* 0x000fe20000041808 */
[----:B------:R-:W3:-:S15]  /*1c9b0*/  LDL.LU.64 R12, [R1+0x1b88] ;  /* 0x001b8800010c7983 */ /* 0x000ede0000300a00 */
[----:B------:R-:W-:-:S03]  /*1c9c0*/  NOP ;  /* 0x0000000000007918 */ /* 0x000fc60000000000 */
[----:B------:R4:W-:Y:S04]  /*1c9d0*/  STL.64 [R1+0x190], R8 ;  /* 0x0001900801007387 */ /* 0x0009e80000100a00 */
[----:B------:R2:W-:Y:S01]  /*1c9e0*/  STL.64 [R1+0x198], R10 ;  /* 0x0001980a01007387 */ /* 0x0005e20000100a00 */
[C---:B----4-:R-:W-:Y:S01]  /*1c9f0*/  FMUL R8, R22.reuse, R27 ;  /* 0x0000001b16087220 */ /* 0x050fe20000400000 */
[----:B------:R-:W-:Y:S01]  /*1ca00*/  FMUL R9, R22, R28 ;  /* 0x0000001c16097220 */ /* 0x000fe20000400000 */
[C---:B--2---:R-:W-:Y:S01]  /*1ca10*/  FMUL R10, R23.reuse, R15 ;  /* 0x0000000f170a7220 */ /* 0x044fe20000400000 */
[----:B------:R-:W-:-:S07]  /*1ca20*/  FMUL R11, R23, R14 ;  /* 0x0000000e170b7220 */ /* 0x000fce0000400000 */
[----:B------:R-:W-:Y:S01]  /*1ca30*/  HMMA.16816.F32.BF16 R24, R16, R24, R8 ;  /* 0x000000181018723c */ /* 0x000fe20000041808 */
[C---:B---3--:R-:W-:Y:S01]  /*1ca40*/  FMUL R8, R22.reuse, R13 ;  /* 0x0000000d16087220 */ /* 0x048fe20000400000 */
[----:B------:R-:W-:Y:S01]  /*1ca50*/  FMUL R9, R22, R12 ;  /* 0x0000000c16097220 */ /* 0x000fe20000400000 */
[C---:B------:R-:W-:Y:S01]  /*1ca60*/  FMUL R10, R23.reuse, R3 ;  /* 0x00000003170a7220 */ /* 0x040fe20000400000 */
[----:B------:R-:W-:-:S07]  /*1ca70*/  FMUL R11, R23, R2 ;  /* 0x00000002170b7220 */ /* 0x000fce0000400000 */
[----:B------:R-:W-:Y:S08]  /*1ca80*/  HMMA.16816.F32.BF16 R4, R16, R4, R8 ;  /* 0x000000041004723c */ /* 0x000ff00000041808 */
[----:B------:R-:W-:Y:S04]  /*1ca90*/  STL.64 [R1+0x180], R24 ;  /* 0x0001801801007387 */ /* 0x000fe80000100a00 */
[----:B------:R-:W-:Y:S04]  /*1caa0*/  STL.64 [R1+0x188], R26 ;  /* 0x0001881a01007387 */ /* 0x000fe80000100a00 */
[----:B------:R-:W2:Y:S04]  /*1cab0*/  LDL.LU R8, [R1+0x540] ;  /* 0x0005400001087983 */ /* 0x000ea80000300800 */
[----:B------:R-:W3:Y:S04]  /*1cac0*/  LDL.LU R9, [R1+0x544] ;  /* 0x0005440001097983 */ /* 0x000ee80000300800 */
[----:B------:R-:W0:Y:S04]  /*1cad0*/  LDSM.16.M88.4 R24, [R0+UR5+0x29000] ;  /* 0x029000050018783b */ /* 0x000e280008000200 */
[----:B------:R-:W-:Y:S04]  /*1cae0*/  STL.64 [R1+0x170], R4 ;  /* 0x0001700401007387 */ /* 0x000fe80000100a00 */
[----:B------:R-:W-:Y:S04]  /*1caf0*/  STL.64 [R1+0x178], R6 ;  /* 0x0001780601007387 */ /* 0x000fe80000100a00 */
[----:B------:R-:W4:Y:S04]  /*1cb00*/  LDL.LU R10, [R1+0x548] ;  /* 0x00054800010a7983 */ /* 0x000f280000300800 */
[----:B------:R-:W5:Y:S04]  /*1cb10*/  LDL.LU R11, [R1+0x54c] ;  /* 0x00054c00010b7983 */ /* 0x000f680000300800 */
[----:B------:R-:W2:Y:S04]  /*1cb20*/  LDL.LU R15, [R1+0x568] ;  /* 0x00056800010f7983 */ /* 0x000ea80000300800 */
[----:B------:R-:W2:Y:S04]  /*1cb30*/  LDL.LU R14, [R1+0x56c] ;  /* 0x00056c00010e7983 */ /* 0x000ea80000300800 */
[----:B------:R-:W3:Y:S04]  /*1cb40*/  LDL.LU R13, [R1+0x580] ;  /* 0x00058000010d7983 */ /* 0x000ee80000300800 */
[----:B------:R-:W3:Y:S04]  /*1cb50*/  LDL.LU R12, [R1+0x584] ;  /* 0x00058400010c7983 */ /* 0x000ee80000300800 */
[----:B------:R-:W-:Y:S01]  /*1cb60*/  LDSM.16.M88.4 R4, [R0+UR5+0x29800] ;  /* 0x029800050004783b */ /* 0x000fe20008000200 */
[----:B0-----:R-:W-:-:S03]  /*1cb70*/  MOV R28, R27 ;  /* 0x0000001b001c7202 */ /* 0x001fc60000000f00 */
[----:B--2---:R-:W-:Y:S04]  /*1cb80*/  STL.64 [R1+0x1b80], R14 ;  /* 0x001b800e01007387 */ /* 0x004fe80000100a00 */
[----:B---3--:R-:W-:Y:S04]  /*1cb90*/  STL.64 [R1+0x1b78], R12 ;  /* 0x001b780c01007387 */ /* 0x008fe80000100a00 */
[----:B------:R-:W0:Y:S04]  /*1cba0*/  LDSM.16.M88.4 R12, [R0+UR5+0x28800] ;  /* 0x02880005000c783b */ /* 0x000e280008000200 */
[----:B------:R-:W2:Y:S04]  /*1cbb0*/  LDL.LU R3, [R1+0x588] ;  /* 0x0005880001037983 */ /* 0x000ea80000300800 */
[----:B------:R-:W3:Y:S04]  /*1cbc0*/  LDL.LU R2, [R1+0x58c] ;  /* 0x00058c0001027983 */ /* 0x000ee80000300800 */
[----:B------:R-:W2:Y:S01]  /*1cbd0*/  LDL.LU R27, [R1+0x564] ;  /* 0x00056400011b7983 */ /* 0x000ea20000300800 */
[C---:B------:R-:W-:Y:S01]  /*1cbe0*/  FMUL R8, R22.reuse, R8 ;  /* 0x0000000816087220 */ /* 0x040fe20000400000 */
[----:B------:R-:W-:Y:S01]  /*1cbf0*/  FMUL R9, R22, R9 ;  /* 0x0000000916097220 */ /* 0x000fe20000400000 */
[C---:B----4-:R-:W-:Y:S01]  /*1cc00*/  FMUL R10, R23.reuse, R10 ;  /* 0x0000000a170a7220 */ /* 0x050fe20000400000 */
[----:B-----5:R-:W-:Y:S01]  /*1cc10*/  FMUL R11, R23, R11 ;  /* 0x0000000b170b7220 */ /* 0x020fe20000400000 */
[----:B0-----:R-:W-:Y:S04]  /*1cc20*/  STL.64 [R1+0x1c8], R14 ;  /* 0x0001c80e01007387 */ /* 0x001fe80000100a00 */
[----:B------:R0:W-:Y:S04]  /*1cc30*/  STL [R1+0x1a18], R28 ;  /* 0x001a181c01007387 */ /* 0x0001e80000100800 */
[----:B0-----:R-:W4:Y:S04]  /*1cc40*/  LDL.LU R28, [R1+0x560] ;  /* 0x00056000011c7983 */ /* 0x001f280000300800 */
[----:B------:R-:W-:Y:S04]  /*1cc50*/  STL [R1+0x1b8], R26 ;  /* 0x0001b81a01007387 */ /* 0x000fe80000100800 */
[----:B------:R-:W-:Y:S04]  /*1cc60*/  STL.64 [R1+0x1a8], R6 ;  /* 0x0001a80601007387 */ /* 0x000fe80000100a00 */
[----:B------:R-:W5:Y:S01]  /*1cc70*/  LDL.LU.64 R14, [R1+0x1b80] ;  /* 0x001b8000010e7983 */ /* 0x000f620000300a00 */
[----:B------:R-:W-:Y:S03]  /*1cc80*/  HMMA.16816.F32.BF16 R8, R16, R12, R8 ;  /* 0x0000000c1008723c */ /* 0x000fe60000041808 */
[----:B------:R-:W3:-:S15]  /*1cc90*/  LDL.LU.64 R12, [R1+0x1b78] ;  /* 0x001b7800010c7983 */ /* 0x000ede0000300a00 */
[----:B------:R-:W-:Y:S01]  /*1cca0*/  NOP ;  /* 0x0000000000007918 */ /* 0x000fe20000000000 */
[----:B------:R2:W-:Y:S04]  /*1ccb0*/  STL.64 [R1+0x130], R8 ;  /* 0x0001300801007387 */ /* 0x0005e80000100a00 */
[----:B------:R5:W-:Y:S01]  /*1ccc0*/  STL.64 [R1+0x138], R10 ;  /* 0x0001380a01007387 */ /* 0x000be20000100a00 */
[C---:B--2---:R-:W-:Y:S01]  /*1ccd0*/  FMUL R9, R22.reuse, R27 ;  /* 0x0000001b16097220 */ /* 0x044fe20000400000 */
[----:B----4-:R-:W-:Y:S01]  /*1cce0*/  FMUL R8, R22, R28 ;  /* 0x0000001c16087220 */ /* 0x010fe20000400000 */
[C---:B-----5:R-:W-:Y:S01]  /*1ccf0*/  FMUL R10, R23.reuse, R15 ;  /* 0x0000000f170a7220 */ /* 0x060fe20000400000 */
        /* <DEDUP_REMOVED lines=11> */
[----:B------:R-:W-:Y:S04]  /*1cdb0*/  LDSM.16.M88.4 R24, [R0+UR5+0x2a800] ;  /* 0x02a800050018783b */ /* 0x000fe80008000200 */
        /* <DEDUP_REMOVED lines=8> */
[----:B------:R-:W-:Y:S04]  /*1ce40*/  LDSM.16.M88.4 R4, [R0+UR5+0x2b000] ;  /* 0x02b000050004783b */ /* 0x000fe80008000200 */
[----:B--2---:R-:W-:Y:S04]  /*1ce50*/  STL.64 [R1+0x1b70], R14 ;  /* 0x001b700e01007387 */ /* 0x004fe80000100a00 */
[----:B---3--:R-:W-:Y:S04]  /*1ce60*/  STL.64 [R1+0x1b68], R12 ;  /* 0x001b680c01007387 */ /* 0x008fe80000100a00 */
[----:B------:R-:W0:Y:S04]  /*1ce70*/  LDSM.16.M88.4 R12, [R0+UR5+0x2a000] ;  /* 0x02a00005000c783b */ /* 0x000e280008000200 */
[----:B------:R-:W2:Y:S04]  /*1ce80*/  LDL.LU R3, [R1+0x5b8] ;  /* 0x0005b80001037983 */ /* 0x000ea80000300800 */
[----:B------:R-:W3:Y:S01]  /*1ce90*/  LDL.LU R2, [R1+0x5bc] ;  /* 0x0005bc0001027983 */ /* 0x000ee20000300800 */
[C---:B------:R-:W-:Y:S01]  /*1cea0*/  FMUL R8, R22.reuse, R8 ;  /* 0x0000000816087220 */ /* 0x040fe20000400000 */
[----:B------:R-:W-:Y:S01]  /*1ceb0*/  FMUL R9, R22, R9 ;  /* 0x0000000916097220 */ /* 0x000fe20000400000 */
[C---:B----4-:R-:W-:Y:S01]  /*1cec0*/  FMUL R10, R23.reuse, R10 ;  /* 0x0000000a170a7220 */ /* 0x050fe20000400000 */
[----:B-----5:R-:W-:Y:S01]  /*1ced0*/  FMUL R11, R23, R11 ;  /* 0x0000000b170b7220 */ /* 0x020fe20000400000 */
[----:B0-----:R-:W-:-:S05]  /*1cee0*/  IMAD.MOV.U32 R28, RZ, RZ, R15 ;  /* 0x000000ffff1c7224 */ /* 0x001fca00078e000f */
[----:B------:R0:W-:Y:S04]  /*1cef0*/  STL [R1+0x1a1c], R28 ;  /* 0x001a1c1c01007387 */ /* 0x0001e80000100800 */
[----:B0-----:R-:W4:Y:S04]  /*1cf00*/  LDL.LU R28, [R1+0x5a4] ;  /* 0x0005a400011c7983 */ /* 0x001f280000300800 */
[----:B------:R-:W-:Y:S04]  /*1cf10*/  STL [R1+0x168], R14 ;  /* 0x0001680e01007387 */ /* 0x000fe80000100800 */
[----:B------:R0:W-:Y:S01]  /*1cf20*/  STL.64 [R1+0x158], R26 ;  /* 0x0001581a01007387 */ /* 0x0001e20000100a00 */
[----:B------:R-:W-:Y:S03]  /*1cf30*/  HMMA.16816.F32.BF16 R8, R16, R12, R8 ;  /* 0x0000000c1008723c */ /* 0x000fe60000041808 */
[----:B0-----:R-:W5:Y:S04]  /*1cf40*/  LDL.LU R27, [R1+0x5a0] ;  /* 0x0005a000011b7983 */ /* 0x001f680000300800 */
[----:B------:R-:W-:Y:S04]  /*1cf50*/  STL.64 [R1+0x148], R6 ;  /* 0x0001480601007387 */ /* 0x000fe80000100a00 */
[----:B------:R-:W2:Y:S04]  /*1cf60*/  LDL.LU.64 R14, [R1+0x1b70] ;  /* 0x001b7000010e7983 */ /* 0x000ea80000300a00 */
[----:B------:R-:W3:Y:S04]  /*1cf70*/  LDL.LU.64 R12, [R1+0x1b68] ;  /* 0x001b6800010c7983 */ /* 0x000ee80000300a00 */
[----:B------:R4:W-:Y:S04]  /*1cf80*/  STL.64 [R1+0xd0], R8 ;  /* 0x0000d00801007387 */ /* 0x0009e80000100a00 */
[----:B------:R2:W-:Y:S01]  /*1cf90*/  STL.64 [R1+0xd8], R10 ;  /* 0x0000d80a01007387 */ /* 0x0005e20000100a00 */
[C---:B----4-:R-:W-:Y:S01]  /*1cfa0*/  FMUL R9, R22.reuse, R28 ;  /* 0x0000001c16097220 */ /* 0x050fe20000400000 */
[----:B-----5:R-:W-:Y:S01]  /*1cfb0*/  FMUL R8, R22, R27 ;  /* 0x0000001b16087220 */ /* 0x020fe20000400000 */
[C---:B--2---:R-:W-:Y:S01]  /*1cfc0*/  FMUL R10, R23.reuse, R15 ;  /* 0x0000000f170a7220 */ /* 0x044fe20000400000 */
[----:B------:R-:W-:-:S07]  /*1cfd0*/  FMUL R11, R23, R14 ;  /* 0x0000000e170b7220 */ /* 0x000fce0000400000 */
[----:B------:R-:W-:Y:S01]  /*1cfe0*/  HMMA.16816.F32.BF16 R24, R16, R24, R8 ;  /* 0x000000181018723c */ /* 0x000fe20000041808 */
[C---:B---3--:R-:W-:Y:S01]  /*1cff0*/  FMUL R8, R22.reuse, R13 ;  /* 0x0000000d16087220 */ /* 0x048fe20000400000 */
[----:B------:R-:W-:Y:S01]  /*1d000*/  FMUL R9, R22, R12 ;  /* 0x0000000c16097220 */ /* 0x000fe20000400000 */
[C---:B------:R-:W-:Y:S01]  /*1d010*/  FMUL R10, R23.reuse, R3 ;  /* 0x00000003170a7220 */ /* 0x040fe20000400000 */
[----:B------:R-:W-:-:S07]  /*1d020*/  FMUL R11, R23, R2 ;  /* 0x00000002170b7220 */ /* 0x000fce0000400000 */
[C---:B------:R-:W-:Y:S08]  /*1d030*/  HMMA.16816.F32.BF16 R4, R16.reuse, R4, R8 ;  /* 0x000000041004723c */ /* 0x040ff00000041808 */
[----:B------:R-:W-:Y:S01]  /*1d040*/  MOV R28, R24 ;  /* 0x00000018001c7202 */ /* 0x000fe20000000f00 */
[----:B------:R-:W-:Y:S04]  /*1d050*/  STL [R1+0xc4], R25 ;  /* 0x0000c41901007387 */ /* 0x000fe80000100800 */
[----:B------:R-:W-:Y:S04]  /*1d060*/  STL.64 [R1+0xc8], R26 ;  /* 0x0000c81a01007387 */ /* 0x000fe80000100a00 */
[----:B------:R-:W-:Y:S04]  /*1d070*/  LDSM.16.M88.4 R24, [R0+UR5+0x2c000] ;  /* 0x02c000050018783b */ /* 0x000fe80008000200 */
[----:B------:R0:W-:Y:S04]  /*1d080*/  STL [R1+0x1ad8], R28 ;  /* 0x001ad81c01007387 */ /* 0x0001e80000100800 */
[----:B------:R-:W2:Y:S04]  /*1d090*/  LDL.LU R8, [R1+0x5e0] ;  /* 0x0005e00001087983 */ /* 0x000ea80000300800 */
[----:B------:R-:W3:Y:S04]  /*1d0a0*/  LDL.LU R9, [R1+0x5e4] ;  /* 0x0005e40001097983 */ /* 0x000ee80000300800 */
[----:B------:R-:W-:Y:S04]  /*1d0b0*/  STL.64 [R1+0xb0], R4 ;  /* 0x0000b00401007387 */ /* 0x000fe80000100a00 */
[----:B------:R-:W-:Y:S04]  /*1d0c0*/  STL.64 [R1+0xb8], R6 ;  /* 0x0000b80601007387 */ /* 0x000fe80000100a00 */
[----:B------:R-:W4:Y:S04]  /*1d0d0*/  LDL.LU R10, [R1+0x5e8] ;  /* 0x0005e800010a7983 */ /* 0x000f280000300800 */
[----:B------:R-:W5:Y:S04]  /*1d0e0*/  LDL.LU R11, [R1+0x5ec] ;  /* 0x0005ec00010b7983 */ /* 0x000f680000300800 */
[----:B0-----:R-:W2:Y:S04]  /*1d0f0*/  LDL.LU R28, [R1+0x5c4] ;  /* 0x0005c400011c7983 */ /* 0x001ea80000300800 */
        /* <DEDUP_REMOVED lines=11> */
[C---:B------:R-:W-:Y:S01]  /*1d1b0*/  FMUL R9, R22.reuse, R9 ;  /* 0x0000000916097220 */ /* 0x040fe20000400000 */
[C---:B----4-:R-:W-:Y:S01]  /*1d1c0*/  FMUL R10, R23.reuse, R10 ;  /* 0x0000000a170a7220 */ /* 0x050fe20000400000 */
[C---:B-----5:R-:W-:Y:S01]  /*1d1d0*/  FMUL R11, R23.reuse, R11 ;  /* 0x0000000b170b7220 */ /* 0x060fe20000400000 */
[----:B0-----:R-:W-:Y:S04]  /*1d1e0*/  STL.64 [R1+0x108], R14 ;  /* 0x0001080e01007387 */ /* 0x001fe80000100a00 */
[----:B------:R0:W-:Y:S02]  /*1d1f0*/  STL.64 [R1+0xf8], R26 ;  /* 0x0000f81a01007387 */ /* 0x0001e40000100a00 */
[----:B------:R-:W-:Y:S02]  /*1d200*/  HMMA.16816.F32.BF16 R8, R16, R12, R8 ;  /* 0x0000000c1008723c */ /* 0x000fe40000041808 */
[----:B0-----:R-:W4:Y:S04]  /*1d210*/  LDL.LU R27, [R1+0x5c0] ;  /* 0x0005c000011b7983 */ /* 0x001f280000300800 */
[----:B------:R-:W-:Y:S04]  /*1d220*/  STL.64 [R1+0xe8], R6 ;  /* 0x0000e80601007387 */ /* 0x000fe80000100a00 */
[----:B------:R-:W5:Y:S04]  /*1d230*/  LDL.LU.64 R14, [R1+0x1b60] ;  /* 0x001b6000010e7983 */ /* 0x000f680000300a00 */
[----:B------:R-:W2:Y:S05]  /*1d240*/  LDL.LU.64 R12, [R1+0x1b58] ;  /* 0x001b5800010c7983 */ /* 0x000eaa0000300a00 */
[----:B------:R0:W-:Y:S04]  /*1d250*/  STL.64 [R1+0x70], R8 ;  /* 0x0000700801007387 */ /* 0x0001e80000100a00 */
[----:B------:R5:W-:Y:S01]  /*1d260*/  STL.64 [R1+0x78], R10 ;  /* 0x0000780a01007387 */ /* 0x000be20000100a00 */
[C---:B0-----:R-:W-:Y:S01]  /*1d270*/  FMUL R9, R22.reuse, R28 ;  /* 0x0000001c16097220 */ /* 0x041fe20000400000 */
[----:B----4-:R-:W-:Y:S01]  /*1d280*/  FMUL R8, R22, R27 ;  /* 0x0000001b16087220 */ /* 0x010fe20000400000 */
[C---:B-----5:R-:W-:Y:S01]  /*1d290*/  FMUL R10, R23.reuse, R15 ;  /* 0x0000000f170a7220 */ /* 0x060fe20000400000 */
[----:B------:R-:W-:-:S07]  /*1d2a0*/  FMUL R11, R23, R14 ;  /* 0x0000000e170b7220 */ /* 0x000fce0000400000 */
[C---:B------:R-:W-:Y:S01]  /*1d2b0*/  HMMA.16816.F32.BF16 R24, R16.reuse, R24, R8 ;  /* 0x000000181018723c */ /* 0x040fe20000041808 */
[C---:B--2---:R-:W-:Y:S01]  /*1d2c0*/  FMUL R8, R22.reuse, R13 ;  /* 0x0000000d16087220 */ /* 0x044fe20000400000 */
[C---:B------:R-:W-:Y:S01]  /*1d2d0*/  FMUL R9, R22.reuse, R12 ;  /* 0x0000000c16097220 */ /* 0x040fe20000400000 */
[C---:B------:R-:W-:Y:S01]  /*1d2e0*/  FMUL R10, R23.reuse, R3 ;  /* 0x00000003170a7220 */ /* 0x040fe20000400000 */
[C---:B---3--:R-:W-:Y:S01]  /*1d2f0*/  FMUL R11, R23.reuse, R2 ;  /* 0x00000002170b7220 */ /* 0x048fe20000400000 */
[----:B------:R-:W-:Y:S06]  /*1d300*/  LDSM.16.M88.4 R12, [R0+UR5+0x2e000] ;  /* 0x02e00005000c783b */ /* 0x000fec0008000200 */
[C---:B------:R-:W-:Y:S08]  /*1d310*/  HMMA.16816.F32.BF16 R4, R16.reuse, R4, R8 ;  /* 0x000000041004723c */ /* 0x040ff00000041808 */
[----:B------:R-:W-:Y:S04]  /*1d320*/  STL.64 [R1+0x60], R24 ;  /* 0x0000601801007387 */ /* 0x000fe80000100a00 */
[----:B------:R-:W-:Y:S04]  /*1d330*/  STL.64 [R1+0x68], R26 ;  /* 0x0000681a01007387 */ /* 0x000fe80000100a00 */
[----:B------:R-:W2:Y:S04]  /*1d340*/  LDL.LU R9, [R1+0x5f0] ;  /* 0x0005f00001097983 */ /* 0x000ea80000300800 */
[----:B------:R-:W3:Y:S04]  /*1d350*/  LDL.LU R10, [R1+0x5f4] ;  /* 0x0005f400010a7983 */ /* 0x000ee80000300800 */
[----:B------:R0:W-:Y:S04]  /*1d360*/  STL.64 [R1+0x50], R4 ;  /* 0x0000500401007387 */ /* 0x0001e80000100a00 */
[----:B------:R1:W-:Y:S04]  /*1d370*/  STL.64 [R1+0x58], R6 ;  /* 0x0000580601007387 */ /* 0x0003e80000100a00 */
[----:B------:R-:W4:Y:S04]  /*1d380*/  LDL.LU R11, [R1+0x5f8] ;  /* 0x0005f800010b7983 */ /* 0x000f280000300800 */
[----:B------:R-:W5:Y:S04]  /*1d390*/  LDL.LU R3, [R1+0x5fc] ;  /* 0x0005fc0001037983 */ /* 0x000f680000300800 */
[----:B------:R-:W2:Y:S04]  /*1d3a0*/  LDL.LU R28, [R1+0x608] ;  /* 0x00060800011c7983 */ /* 0x000ea80000300800 */
[----:B0-----:R-:W2:Y:S04]  /*1d3b0*/  LDL.LU R4, [R1+0x60c] ;  /* 0x00060c0001047983 */ /* 0x001ea80000300800 */
[----:B------:R-:W2:Y:S04]  /*1d3c0*/  LDL.LU R24, [R1+0x610] ;  /* 0x0006100001187983 */ /* 0x000ea80000300800 */
[----:B--2---:R-:W-:Y:S04]  /*1d3d0*/  STL [R1+0x1b48], R24 ;  /* 0x001b481801007387 */ /* 0x004fe80000100800 */
[----:B-1----:R-:W2:Y:S04]  /*1d3e0*/  LDL.LU R7, [R1+0x614] ;  /* 0x0006140001077983 */ /* 0x002ea80000300800 */
[----:B------:R-:W2:Y:S04]  /*1d3f0*/  LDL.LU R6, [R1+0x618] ;  /* 0x0006180001067983 */ /* 0x000ea80000300800 */
[----:B------:R-:W-:Y:S01]  /*1d400*/  LDSM.16.M88.4 R24, [R0+UR5+0x2d800] ;  /* 0x02d800050018783b */ /* 0x000fe20008000200 */
[C---:B------:R-:W-:Y:S01]  /*1d410*/  FMUL R8, R22.reuse, R9 ;  /* 0x0000000916087220 */ /* 0x040fe20000400000 */
[----:B---3--:R-:W-:Y:S01]  /*1d420*/  FMUL R9, R22, R10 ;  /* 0x0000000a16097220 */ /* 0x008fe20000400000 */
[C---:B----4-:R-:W-:Y:S01]  /*1d430*/  FMUL R10, R23.reuse, R11 ;  /* 0x0000000b170a7220 */ /* 0x050fe20000400000 */
[C---:B-----5:R-:W-:Y:S01]  /*1d440*/  FMUL R11, R23.reuse, R3 ;  /* 0x00000003170b7220 */ /* 0x060fe20000400000 */
[----:B--2---:R-:W-:Y:S04]  /*1d450*/  STL.64 [R1+0x1b50], R6 ;  /* 0x001b500601007387 */ /* 0x004fe80000100a00 */
[----:B------:R-:W-:Y:S04]  /*1d460*/  STL [R1+0x1b4c], R4 ;  /* 0x001b4c0401007387 */ /* 0x000fe80000100800 */
[----:B------:R-:W0:Y:S04]  /*1d470*/  LDSM.16.M88.4 R4, [R0+UR5+0x2d000] ;  /* 0x02d000050004783b */ /* 0x000e280008000200 */
[----:B------:R-:W2:Y:S04]  /*1d480*/  LDL.LU R2, [R1+0x61c] ;  /* 0x00061c0001027983 */ /* 0x000ea80000300800 */
[----:B0-----:R-:W-:Y:S04]  /*1d490*/  STL.64 [R1+0xa8], R6 ;  /* 0x0000a80601007387 */ /* 0x001fe80000100a00 */
[----:B------:R0:W-:Y:S01]  /*1d4a0*/  STL.64 [R1+0x98], R26 ;  /* 0x0000981a01007387 */ /* 0x0001e20000100a00 */
[----:B------:R-:W-:Y:S03]  /*1d4b0*/  HMMA.16816.F32.BF16 R8, R16, R4, R8 ;  /* 0x000000041008723c */ /* 0x000fe60000041808 */
[----:B0-----:R-:W3:Y:S04]  /*1d4c0*/  LDL.LU R26, [R1+0x600] ;  /* 0x00060000011a7983 */ /* 0x001ee80000300800 */
[----:B------:R-:W4:Y:S04]  /*1d4d0*/  LDL.LU R27, [R1+0x604] ;  /* 0x00060400011b7983 */ /* 0x000f280000300800 */
[----:B------:R-:W-:Y:S04]  /*1d4e0*/  STL.64 [R1+0x88], R14 ;  /* 0x0000880e01007387 */ /* 0x000fe80000100a00 */
[----:B------:R-:W5:Y:S04]  /*1d4f0*/  LDL.LU.64 R6, [R1+0x1b50] ;  /* 0x001b500001067983 */ /* 0x000f680000300a00 */
[----:B------:R-:W2:Y:S04]  /*1d500*/  LDL.LU R4, [R1+0x1b4c] ;  /* 0x001b4c0001047983 */ /* 0x000ea80000300800 */
[----:B------:R-:W5:Y:S04]  /*1d510*/  LDL.LU R3, [R1+0x3c0] ;  /* 0x0003c00001037983 */ /* 0x000f680000300800 */
[----:B------:R-:W5:Y:S04]  /*1d520*/  LDL R5, [R1+0x4b0] ;  /* 0x0004b00001057983 */ /* 0x000f680000100800 */
[----:B------:R-:W-:Y:S04]  /*1d530*/  STL.64 [R1+0x20], R8 ;  /* 0x0000200801007387 */ /* 0x000fe80000100a00 */
[----:B------:R0:W-:Y:S02]  /*1d540*/  STL.64 [R1+0x28], R10 ;  /* 0x0000280a01007387 */ /* 0x0001e40000100a00 */
[----:B0-----:R-:W-:-:S02]  /*1d550*/  FMUL R10, R23, R28 ;  /* 0x0000001c170a7220 */ /* 0x001fc40000400000 */
[----:B------:R-:W5:Y:S01]  /*1d560*/  LDL.LU R28, [R1+0x3c4] ;  /* 0x0003c400011c7983 */ /* 0x000f620000300800 */
[C---:B---3--:R-:W-:Y:S01]  /*1d570*/  FMUL R8, R22.reuse, R26 ;  /* 0x0000001a16087220 */ /* 0x048fe20000400000 */
[----:B----4-:R-:W-:Y:S01]  /*1d580*/  FMUL R9, R22, R27 ;  /* 0x0000001b16097220 */ /* 0x010fe20000400000 */
[----:B--2---:R-:W-:-:S07]  /*1d590*/  FMUL R11, R23, R4 ;  /* 0x00000004170b7220 */ /* 0x004fce0000400000 */
[----:B------:R-:W-:Y:S01]  /*1d5a0*/  HMMA.16816.F32.BF16 R8, R16, R24, R8 ;  /* 0x000000181008723c */ /* 0x000fe20000041808 */
[----:B------:R-:W2:Y:S04]  /*1d5b0*/  LDL.LU R24, [R1+0x1b48] ;  /* 0x001b480001187983 */ /* 0x000ea80000300800 */
[----:B------:R-:W3:Y:S01]  /*1d5c0*/  LDL.LU R4, [R1+0x3b0] ;  /* 0x0003b00001047983 */ /* 0x000ee20000300800 */
[----:B-----5:R-:W-:Y:S01]  /*1d5d0*/  FMUL R25, R22, R7 ;  /* 0x0000000716197220 */ /* 0x020fe20000400000 */
[C---:B------:R-:W-:Y:S01]  /*1d5e0*/  FMUL R26, R23.reuse, R6 ;  /* 0x00000006171a7220 */ /* 0x040fe20000400000 */
[----:B------:R-:W-:-:S11]  /*1d5f0*/  FMUL R27, R23, R2 ;  /* 0x00000002171b7220 */ /* 0x000fd60000400000 */
[----:B------:R0:W-:Y:S04]  /*1d600*/  STL.64 [R1+0x10], R8 ;  /* 0x0000100801007387 */ /* 0x0001e80000100a00 */
[----:B------:R1:W-:Y:S04]  /*1d610*/  STL.64 [R1+0x18], R10 ;  /* 0x0000180a01007387 */ /* 0x0003e80000100a00 */
[----:B------:R-:W-:Y:S04]  /*1d620*/  STL.64 [R1+0x1b40], R22 ;  /* 0x001b401601007387 */ /* 0x000fe80000100a00 */
[----:B------:R-:W-:Y:S04]  /*1d630*/  STL.64 [R1+0x1b38], R20 ;  /* 0x001b381401007387 */ /* 0x000fe80000100a00 */
[----:B0-----:R-:W4:Y:S04]  /*1d640*/  LDL.LU R8, [R1+0x630] ;  /* 0x0006300001087983 */ /* 0x001f280000300800 */
[----:B------:R-:W5:Y:S04]  /*1d650*/  LDL.LU R9, [R1+0x634] ;  /* 0x0006340001097983 */ /* 0x000f680000300800 */
[----:B-1----:R-:W3:Y:S04]  /*1d660*/  LDL.LU R10, [R1+0x638] ;  /* 0x00063800010a7983 */ /* 0x002ee80000300800 */
[----:B------:R-:W3:Y:S01]  /*1d670*/  LDL.LU R11, [R1+0x63c] ;  /* 0x00063c00010b7983 */ /* 0x000ee20000300800 */
[----:B--2---:R-:W-:-:S03]  /*1d680*/  FMUL R24, R22, R24 ;  /* 0x0000001816187220 */ /* 0x004fc60000400000 */
[----:B------:R-:W0:Y:S04]  /*1d690*/  LDSM.16.M88.4 R20, [R0+UR5+0x2f000] ;  /* 0x02f000050014783b */ /* 0x000e280008000200 */
[----:B------:R-:W-:Y:S01]  /*1d6a0*/  HMMA.16816.F32.BF16 R24, R16, R12, R24 ;  /* 0x0000000c1018723c */ /* 0x000fe20000041818 */
[----:B------:R-:W2:Y:S04]  /*1d6b0*/  LDL.LU R12, [R1+0x620] ;  /* 0x00062000010c7983 */ /* 0x000ea80000300800 */
[----:B------:R-:W2:Y:S04]  /*1d6c0*/  LDL.LU R13, [R1+0x624] ;  /* 0x00062400010d7983 */ /* 0x000ea80000300800 */
[----:B------:R-:W2:Y:S04]  /*1d6d0*/  LDL.LU R14, [R1+0x628] ;  /* 0x00062800010e7983 */ /* 0x000ea80000300800 */
[----:B------:R-:W2:Y:S04]  /*1d6e0*/  LDL.LU R2, [R1+0x62c] ;  /* 0x00062c0001027983 */ /* 0x000ea80000300800 */
[----:B------:R-:W2:Y:S04]  /*1d6f0*/  LDL.LU R6, [R1+0x3b4] ;  /* 0x0003b40001067983 */ /* 0x000ea80000300800 */
[----:B------:R-:W2:Y:S04]  /*1d700*/  LDL.LU R7, [R1+0x3c8] ;  /* 0x0003c80001077983 */ /* 0x000ea80000300800 */
[----:B--2---:R-:W-:Y:S04]  /*1d710*/  STL.64 [R1+0x1b30], R6 ;  /* 0x001b300601007387 */ /* 0x004fe80000100a00 */
[----:B---3--:R-:W-:Y:S04]  /*1d720*/  STL.64 [R1+0x1b28], R4 ;  /* 0x001b280401007387 */ /* 0x008fe80000100a00 */
[----:B------:R-:W-:Y:S04]  /*1d730*/  STL.64 [R1+0x1890], R26 ;  /* 0x0018901a01007387 */ /* 0x000fe80000100a00 */
[----:B------:R-:W-:Y:S04]  /*1d740*/  STL.64 [R1+0x1888], R24 ;  /* 0x0018881801007387 */ /* 0x000fe80000100a00 */
[----:B0-----:R0:W-:Y:S04]  /*1d750*/  STL.64 [R1+0x38], R22 ;  /* 0x0000381601007387 */ /* 0x0011e80000100a00 */
[----:B------:R-:W1:Y:S04]  /*1d760*/  LDSM.16.M88.4 R4, [R0+UR5+0x2e800] ;  /* 0x02e800050004783b */ /* 0x000e680008000200 */
[----:B0-----:R-:W4:Y:S01]  /*1d770*/  LDL.LU.64 R22, [R1+0x1b40] ;  /* 0x001b400001167983 */ /* 0x001f220000300a00 */
[----:B------:R-:W-:Y:S01]  /*1d780*/  IMAD.MOV.U32 R24, RZ, RZ, R20 ;  /* 0x000000ffff187224 */ /* 0x000fe200078e0014 */
[----:B------:R-:W-:-:S02]  /*1d790*/  MOV R15, R21 ;  /* 0x00000015000f7202 */ /* 0x000fc40000000f00 */
[----:B------:R-:W2:Y:S04]  /*1d7a0*/  LDL.LU.64 R20, [R1+0x1b38] ;  /* 0x001b380001147983 */ /* 0x000ea80000300a00 */
[----:B-1----:R0:W-:Y:S04]  /*1d7b0*/  STL.64 [R1+0x48], R6 ;  /* 0x0000480601007387 */ /* 0x0021e80000100a00 */
[----:B0-----:R-:W3:Y:S01]  /*1d7c0*/  LDL.LU.64 R6, [R1+0x1b30] ;  /* 0x001b300001067983 */ /* 0x001ee20000300a00 */
[C---:B----4-:R-:W-:Y:S01]  /*1d7d0*/  FMUL R8, R22.reuse, R8 ;  /* 0x0000000816087220 */ /* 0x050fe20000400000 */
[----:B-----5:R-:W-:Y:S01]  /*1d7e0*/  FMUL R9, R22, R9 ;  /* 0x0000000916097220 */ /* 0x020fe20000400000 */
[C---:B------:R-:W-:Y:S01]  /*1d7f0*/  FMUL R10, R23.reuse, R10 ;  /* 0x0000000a170a7220 */ /* 0x040fe20000400000 */
[----:B------:R-:W-:-:S07]  /*1d800*/  FMUL R11, R23, R11 ;  /* 0x0000000b170b7220 */ /* 0x000fce0000400000 */
[----:B------:R-:W-:Y:S01]  /*1d810*/  HMMA.16816.F32.BF16 R8, R16, R4, R8 ;  /* 0x000000041008723c */ /* 0x000fe20000041808 */
[----:B------:R-:W4:Y:S04]  /*1d820*/  LDL.LU.64 R4, [R1+0x1b28] ;  /* 0x001b280001047983 */ /* 0x000f280000300a00 */
[----:B------:R-:W5:Y:S01]  /*1d830*/  LDL.LU R27, [R1+0x3cc] ;  /* 0x0003cc00011b7983 */ /* 0x000f620000300800 */
[C---:B------:R-:W-:Y:S01]  /*1d840*/  FMUL R12, R22.reuse, R12 ;  /* 0x0000000c160c7220 */ /* 0x040fe20000400000 */
[----:B------:R-:W-:Y:S01]  /*1d850*/  FMUL R13, R22, R13 ;  /* 0x0000000d160d7220 */ /* 0x000fe20000400000 */
[----:B------:R-:W-:-:S11]  /*1d860*/  FMUL R14, R23, R14 ;  /* 0x0000000e170e7220 */ /* 0x000fd60000400000 */
[----:B------:R-:W-:Y:S04]  /*1d870*/  STL.64 [R1+0x1880], R10 ;  /* 0x0018800a01007387 */ /* 0x000fe80000100a00 */
[----:B------:R0:W-:Y:S02]  /*1d880*/  STL.64 [R1+0x1878], R8 ;  /* 0x0018780801007387 */ /* 0x0001e40000100a00 */
[----:B0-----:R-:W-:Y:S01]  /*1d890*/  MOV R9, R15 ;  /* 0x0000000f00097202 */ /* 0x001fe20000000f00 */
[----:B------:R-:W-:Y:S02]  /*1d8a0*/  IMAD.MOV.U32 R8, RZ, RZ, R24 ;  /* 0x000000ffff087224 */ /* 0x000fe400078e0018 */
[----:B------:R-:W-:-:S07]  /*1d8b0*/  FMUL R15, R23, R2 ;  /* 0x00000002170f7220 */ /* 0x000fce0000400000 */
[----:B------:R-:W-:-:S15]  /*1d8c0*/  HMMA.16816.F32.BF16 R12, R16, R8, R12 ;  /* 0x00000008100c723c */ /* 0x000fde000004180c */
[----:B------:R-:W-:-:S04]  /*1d8d0*/  NOP ;  /* 0x0000000000007918 */ /* 0x000fc80000000000 */
[----:B------:R-:W-:Y:S04]  /*1d8e0*/  STL.64 [R1+0x1870], R14 ;  /* 0x0018700e01007387 */ /* 0x000fe80000100a00 */
[----:B------:R-:W-:Y:S04]  /*1d8f0*/  STL.64 [R1+0x1868], R12 ;  /* 0x0018680c01007387 */ /* 0x000fe80000100a00 */
[----:B------:R-:W2:Y:S01]  /*1d900*/  LDL.LU R24, [R1+0x3b8] ;  /* 0x0003b80001187983 */ /* 0x000ea20000300800 */
[----:B----4-:R-:W-:-:S04]  /*1d910*/  FFMA R2, R3, UR10, -R5 ;  /* 0x0000000a03027c23 */ /* 0x010fc80008000805 */
[----:B------:R-:W-:Y:S01]  /*1d920*/  FMUL R3, R2, 1.4426950216293334961 ;  /* 0x3fb8aa3b02037820 */ /* 0x000fe20000400000 */
[----:B------:R-:W-:-:S03]  /*1d930*/  FFMA R2, R28, UR10, -R5 ;  /* 0x0000000a1c027c23 */ /* 0x000fc60008000805 */
[----:B------:R0:W1:Y:S02]  /*1d940*/  MUFU.EX2 R8, R3 ;  /* 0x0000000300087308 */ /* 0x0000640000000800 */
[----:B0-----:R-:W-:Y:S01]  /*1d950*/  FMUL R3, R2, 1.4426950216293334961 ;  /* 0x3fb8aa3b02037820 */ /* 0x001fe20000400000 */
[----:B------:R-:W-:-:S05]  /*1d960*/  FFMA R2, R4, UR10, -R5 ;  /* 0x0000000a04027c23 */ /* 0x000fca0008000805 */
[----:B------:R0:W4:Y:S01]  /*1d970*/  MUFU.EX2 R4, R3 ;  /* 0x0000000300047308 */ /* 0x0001220000000800 */
[----:B-1----:R-:W-:Y:S04]  /*1d980*/  STL [R1+0x5a4], R8 ;  /* 0x0005a40801007387 */ /* 0x002fe80000100800 */
[----:B------:R-:W2:Y:S01]  /*1d990*/  LDL.LU R25, [R1+0x3bc] ;  /* 0x0003bc0001197983 */ /* 0x000ea20000300800 */
[----:B0-----:R-:W-:Y:S01]  /*1d9a0*/  FMUL R3, R2, 1.4426950216293334961 ;  /* 0x3fb8aa3b02037820 */ /* 0x001fe20000400000 */
[----:B---3--:R-:W-:-:S03]  /*1d9b0*/  FFMA R2, R6, UR10, -R5 ;  /* 0x0000000a06027c23 */ /* 0x008fc60008000805 */
[----:B------:R0:W1:Y:S01]  /*1d9c0*/  MUFU.EX2 R28, R3 ;  /* 0x00000003001c7308 */ /* 0x0000620000000800 */
[----:B----4-:R-:W-:Y:S01]  /*1d9d0*/  STL [R1+0x5a0], R4 ;  /* 0x0005a00401007387 */ /* 0x010fe20000100800 */
[----:B0-----:R-:W-:Y:S01]  /*1d9e0*/  FMUL R3, R2, 1.4426950216293334961 ;  /* 0x3fb8aa3b02037820 */ /* 0x001fe20000400000 */
[--C-:B------:R-:W-:Y:S02]  /*1d9f0*/  FFMA R2, R7, UR10, -R29.reuse ;  /* 0x0000000a07027c23 */ /* 0x100fe4000800081d */
[----:B------:R-:W0:Y:S03]  /*1da00*/  LDSM.16.M88.4 R4, [R0+UR5+0x2f800] ;  /* 0x02f800050004783b */ /* 0x000e260008000200 */
[----:B------:R-:W3:Y:S01]  /*1da10*/  MUFU.EX2 R3, R3 ;  /* 0x0000000300037308 */ /* 0x000ee20000000800 */
[----:B-1----:R-:W-:Y:S04]  /*1da20*/  STL [R1+0x59c], R28 ;  /* 0x00059c1c01007387 */ /* 0x002fe80000100800 */
[----:B---3--:R1:W-:Y:S04]  /*1da30*/  STL [R1+0x598], R3 ;  /* 0x0005980301007387 */ /* 0x0083e80000100800 */
[----:B------:R3:W-:Y:S01]  /*1da40*/  STL [R1+0x1adc], R0 ;  /* 0x001adc0001007387 */ /* 0x0007e20000100800 */
[----:B-1----:R-:W-:Y:S01]  /*1da50*/  FMUL R3, R2, 1.4426950216293334961 ;  /* 0x3fb8aa3b02037820 */ /* 0x002fe20000400000 */
[----:B-----5:R-:W-:Y:S01]  /*1da60*/  FFMA R2, R27, UR10, -R29 ;  /* 0x0000000a1b027c23 */ /* 0x020fe2000800081d */
[----:B0-----:R-:W-:Y:S01]  /*1da70*/  IMAD.MOV.U32 R13, RZ, RZ, R6 ;  /* 0x000000ffff0d7224 */ /* 0x001fe200078e0006 */
[----:B------:R-:W-:-:S05]  /*1da80*/  MOV R12, R7 ;  /* 0x00000007000c7202 */ /* 0x000fca0000000f00 */
[----:B------:R-:W-:Y:S04]  /*1da90*/  STL.64 [R1+0x1908], R12 ;  /* 0x0019080c01007387 */ /* 0x000fe80000100a00 */
[----:B------:R-:W4:Y:S04]  /*1daa0*/  LDL.LU R26, [R1+0x2d8] ;  /* 0x0002d800011a7983 */ /* 0x000f280000300800 */
[----:B------:R-:W4:Y:S01]  /*1dab0*/  LDL.LU R27, [R1+0x2dc] ;  /* 0x0002dc00011b7983 */ /* 0x000f220000300800 */
[----:B--2---:R-:W-:Y:S01]  /*1dac0*/  IMAD.MOV.U32 R10, RZ, RZ, R21 ;  /* 0x000000ffff0a7224 */ /* 0x004fe200078e0015 */
[----:B------:R-:W-:-:S02]  /*1dad0*/  MOV R11, R20 ;  /* 0x00000014000b7202 */ /* 0x000fc40000000f00 */
[----:B----4-:R-:W-:Y:S04]  /*1dae0*/  STL.64 [R1+0x1a20], R26 ;  /* 0x001a201a01007387 */ /* 0x010fe80000100a00 */
[----:B------:R-:W2:Y:S04]  /*1daf0*/  LDL.LU R8, [R1+0x210] ;  /* 0x0002100001087983 */ /* 0x000ea80000300800 */
[----:B------:R-:W2:Y:S04]  /*1db00*/  LDL.LU R9, [R1+0x214] ;  /* 0x0002140001097983 */ /* 0x000ea80000300800 */
[----:B------:R-:W4:Y:S04]  /*1db10*/  LDL.LU R21, [R1+0x1b24] ;  /* 0x001b240001157983 */ /* 0x000f280000300800 */
[----:B------:R-:W5:Y:S04]  /*1db20*/  LDL.LU R20, [R1+0x1b20] ;  /* 0x001b200001147983 */ /* 0x000f680000300800 */
[----:B------:R0:W-:Y:S01]  /*1db30*/  STL.64 [R1+0x1a30], R10 ;  /* 0x001a300a01007387 */ /* 0x0001e20000100a00 */
[----:B---3--:R1:W3:Y:S03]  /*1db40*/  MUFU.EX2 R0, R3 ;  /* 0x0000000300007308 */ /* 0x0082e60000000800 */
[----:B--2---:R-:W-:Y:S04]  /*1db50*/  STL.64 [R1+0x1a28], R8 ;  /* 0x001a280801007387 */ /* 0x004fe80000100a00 */
[----:B------:R-:W2:Y:S04]  /*1db60*/  LDL.LU R14, [R1+0x2f8] ;  /* 0x0002f800010e7983 */ /* 0x000ea80000300800 */
[----:B------:R-:W2:Y:S01]  /*1db70*/  LDL.LU R15, [R1+0x2fc] ;  /* 0x0002fc00010f7983 */ /* 0x000ea20000300800 */
[----:B-1----:R-:W-:-:S03]  /*1db80*/  FMUL R3, R2, 1.4426950216293334961 ;  /* 0x3fb8aa3b02037820 */ /* 0x002fc60000400000 */
[----:B--2---:R-:W-:Y:S04]  /*1db90*/  STL.64 [R1+0x1a38], R14 ;  /* 0x001a380e01007387 */ /* 0x004fe80000100a00 */
[----:B---3--:R1:W-:Y:S04]  /*1dba0*/  STL [R1+0x594], R0 ;  /* 0x0005940001007387 */ /* 0x0083e80000100800 */
[----:B0-----:R-:W2:Y:S01]  /*1dbb0*/  LDL.LU R10, [R1+0x338] ;  /* 0x00033800010a7983 */ /* 0x001ea20000300800 */
[----:B-1----:R-:W0:Y:S03]  /*1dbc0*/  MUFU.EX2 R0, R3 ;  /* 0x0000000300007308 */ /* 0x002e260000000800 */
[----:B0-----:R-:W-:Y:S04]  /*1dbd0*/  STL [R1+0x590], R0 ;  /* 0x0005900001007387 */ /* 0x001fe80000100800 */
[----:B------:R-:W2:Y:S01]  /*1dbe0*/  LDL.LU R11, [R1+0x33c] ;  /* 0x00033c00010b7983 */ /* 0x000ea20000300800 */
[----:B-----5:R-:W-:Y:S01]  /*1dbf0*/  IMAD.MOV.U32 R14, RZ, RZ, R20 ;  /* 0x000000ffff0e7224 */ /* 0x020fe200078e0014 */
[----:B----4-:R-:W-:-:S02]  /*1dc00*/  MOV R15, R21 ;  /* 0x00000015000f7202 */ /* 0x010fc40000000f00 */
[----:B--2---:R0:W-:Y:S04]  /*1dc10*/  STL.64 [R1+0x1a40], R10 ;  /* 0x001a400a01007387 */ /* 0x0041e80000100a00 */
[----:B------:R-:W2:Y:S04]  /*1dc20*/  LDL.LU R12, [R1+0x270] ;  /* 0x00027000010c7983 */ /* 0x000ea80000300800 */
[----:B------:R-:W2:Y:S04]  /*1dc30*/  LDL.LU R13, [R1+0x274] ;  /* 0x00027400010d7983 */ /* 0x000ea80000300800 */
[----:B------:R-:W3:Y:S04]  /*1dc40*/  LDL.LU R20, [R1+0x1b1c] ;  /* 0x001b1c0001147983 */ /* 0x000ee80000300800 */
[----:B------:R-:W4:Y:S04]  /*1dc50*/  LDL.LU R21, [R1+0x1b18] ;  /* 0x001b180001157983 */ /* 0x000f280000300800 */
[----:B------:R4:W-:Y:S04]  /*1dc60*/  STL.64 [R1+0x1a50], R14 ;  /* 0x001a500e01007387 */ /* 0x0009e80000100a00 */
[----:B--2---:R1:W-:Y:S04]  /*1dc70*/  STL.64 [R1+0x1a48], R12 ;  /* 0x001a480c01007387 */ /* 0x0043e80000100a00 */
[----:B0-----:R-:W2:Y:S04]  /*1dc80*/  LDL.LU R10, [R1+0x348] ;  /* 0x00034800010a7983 */ /* 0x001ea80000300800 */
[----:B------:R-:W2:Y:S01]  /*1dc90*/  LDL.LU R11, [R1+0x34c] ;  /* 0x00034c00010b7983 */ /* 0x000ea20000300800 */
[----:B----4-:R-:W-:Y:S01]  /*1dca0*/  IMAD.MOV.U32 R14, RZ, RZ, R21 ;  /* 0x000000ffff0e7224 */ /* 0x010fe200078e0015 */
[----:B---3--:R-:W-:-:S02]  /*1dcb0*/  MOV R15, R20 ;  /* 0x00000014000f7202 */ /* 0x008fc40000000f00 */
[----:B--2---:R0:W-:Y:S04]  /*1dcc0*/  STL.64 [R1+0x1a58], R10 ;  /* 0x001a580a01007387 */ /* 0x0041e80000100a00 */
[----:B-1----:R-:W2:Y:S04]  /*1dcd0*/  LDL.LU R12, [R1+0x280] ;  /* 0x00028000010c7983 */ /* 0x002ea80000300800 */
        /* <DEDUP_REMOVED lines=14> */
[----:B------:R-:W-:Y:S04]  /*1ddc0*/  STL.64 [R1+0x1a80], R14 ;  /* 0x001a800e01007387 */ /* 0x000fe80000100a00 */
[----:B--2---:R-:W-:Y:S04]  /*1ddd0*/  STL.64 [R1+0x1a78], R12 ;  /* 0x001a780c01007387 */ /* 0x004fe80000100a00 */
[----:B0-----:R-:W2:Y:S04]  /*1dde0*/  LDL.LU R10, [R1+0x368] ;  /* 0x00036800010a7983 */ /* 0x001ea80000300800 */
[----:B------:R-:W2:Y:S04]  /*1ddf0*/  LDL.LU R11, [R1+0x36c] ;  /* 0x00036c00010b7983 */ /* 0x000ea80000300800 */
[----:B--2---:R0:W-:Y:S04]  /*1de00*/  STL.64 [R1+0x1a88], R10 ;  /* 0x001a880a01007387 */ /* 0x0041e80000100a00 */
[----:B0-----:R-:W2:Y:S04]  /*1de10*/  LDL.LU R10, [R1+0x378] ;  /* 0x00037800010a7983 */ /* 0x001ea80000300800 */
[----:B------:R-:W2:Y:S01]  /*1de20*/  LDL.LU R11, [R1+0x37c] ;  /* 0x00037c00010b7983 */ /* 0x000ea20000300800 */
[----:B----4-:R-:W-:Y:S01]  /*1de30*/  IMAD.MOV.U32 R14, RZ, RZ, R21 ;  /* 0x000000ffff0e7224 */ /* 0x010fe200078e0015 */
[----:B---3--:R-:W-:-:S02]  /*1de40*/  MOV R15, R20 ;  /* 0x00000014000f7202 */ /* 0x008fc40000000f00 */
[----:B--2---:R0:W-:Y:S04]  /*1de50*/  STL.64 [R1+0x1aa0], R10 ;  /* 0x001aa00a01007387 */ /* 0x0041e80000100a00 */
[----:B------:R-:W2:Y:S04]  /*1de60*/  LDL.LU R12, [R1+0x2c0] ;  /* 0x0002c000010c7983 */ /* 0x000ea80000300800 */
[----:B------:R-:W2:Y:S04]  /*1de70*/  LDL.LU R13, [R1+0x2c4] ;  /* 0x0002c400010d7983 */ /* 0x000ea80000300800 */
[----:B------:R-:W3:Y:S04]  /*1de80*/  LDL.LU R21, [R1+0x1b04] ;  /* 0x001b040001157983 */ /* 0x000ee80000300800 */
[----:B------:R-:W4:Y:S04]  /*1de90*/  LDL.LU R20, [R1+0x1b00] ;  /* 0x001b000001147983 */ /* 0x000f280000300800 */
[----:B0-----:R-:W5:Y:S04]  /*1dea0*/  LDL.LU R10, [R1+0x388] ;  /* 0x00038800010a7983 */ /* 0x001f680000300800 */
[----:B------:R-:W5:Y:S04]  /*1deb0*/  LDL.LU R11, [R1+0x38c] ;  /* 0x00038c00010b7983 */ /* 0x000f680000300800 */
[----:B-----5:R-:W-:Y:S04]  /*1dec0*/  STL.64 [R1+0x1ab8], R10 ;  /* 0x001ab80a01007387 */ /* 0x020fe80000100a00 */
[----:B------:R4:W-:Y:S04]  /*1ded0*/  STL.64 [R1+0x1a98], R14 ;  /* 0x001a980e01007387 */ /* 0x0009e80000100a00 */
[----:B--2---:R0:W-:Y:S01]  /*1dee0*/  STL.64 [R1+0x1a90], R12 ;  /* 0x001a900c01007387 */ /* 0x0041e20000100a00 */
[----:B----4-:R-:W-:-:S03]  /*1def0*/  IMAD.MOV.U32 R14, RZ, RZ, R20 ;  /* 0x000000ffff0e7224 */ /* 0x010fc600078e0014 */
[----:B0-----:R-:W2:Y:S04]  /*1df00*/  LDL.LU R12, [R1+0x2e0] ;  /* 0x0002e000010c7983 */ /* 0x001ea80000300800 */
[----:B------:R-:W2:Y:S04]  /*1df10*/  LDL.LU R13, [R1+0x2e4] ;  /* 0x0002e400010d7983 */ /* 0x000ea80000300800 */
[----:B------:R-:W4:Y:S01]  /*1df20*/  LDL.LU R20, [R1+0x1afc] ;  /* 0x001afc0001147983 */ /* 0x000f220000300800 */
[----:B---3--:R-:W-:-:S03]  /*1df30*/  MOV R15, R21 ;  /* 0x00000015000f7202 */ /* 0x008fc60000000f00 */
[----:B------:R-:W3:Y:S04]  /*1df40*/  LDL.LU R21, [R1+0x1af8] ;  /* 0x001af80001157983 */ /* 0x000ee80000300800 */
[----:B------:R-:W5:Y:S04]  /*1df50*/  LDL.LU R10, [R1+0x398] ;  /* 0x00039800010a7983 */ /* 0x000f680000300800 */
[----:B------:R-:W5:Y:S01]  /*1df60*/  LDL.LU R11, [R1+0x39c] ;  /* 0x00039c00010b7983 */ /* 0x000f620000300800 */
[----:B------:R-:W-:-:S04]  /*1df70*/  FFMA R2, R24, UR10, -R29 ;  /* 0x0000000a18027c23 */ /* 0x000fc8000800081d */
[----:B------:R-:W-:Y:S01]  /*1df80*/  FMUL R3, R2, 1.4426950216293334961 ;  /* 0x3fb8aa3b02037820 */ /* 0x000fe20000400000 */
[----:B------:R-:W-:Y:S01]  /*1df90*/  FFMA R2, R25, UR10, -R29 ;  /* 0x0000000a19027c23 */ /* 0x000fe2000800081d */
[----:B-----5:R0:W-:Y:S04]  /*1dfa0*/  STL.64 [R1+0x1ad0], R10 ;  /* 0x001ad00a01007387 */ /* 0x0201e80000100a00 */
[----:B0-----:R-:W5:Y:S04]  /*1dfb0*/  LDL.LU R10, [R1+0x3a8] ;  /* 0x0003a800010a7983 */ /* 0x001f680000300800 */
[----:B------:R-:W5:Y:S04]  /*1dfc0*/  LDL.LU R11, [R1+0x3ac] ;  /* 0x0003ac00010b7983 */ /* 0x000f680000300800 */
[----:B------:R-:W5:Y:S04]  /*1dfd0*/  LDL R9, [R1+0x598] ;  /* 0x0005980001097983 */ /* 0x000f680000100800 */
[----:B------:R-:W-:Y:S04]  /*1dfe0*/  STL.64 [R1+0x1ab0], R14 ;  /* 0x001ab00e01007387 */ /* 0x000fe80000100a00 */
[----:B--2---:R0:W-:Y:S04]  /*1dff0*/  STL.64 [R1+0x1aa8], R12 ;  /* 0x001aa80c01007387 */ /* 0x0041e80000100a00 */
[----:B0-----:R-:W2:Y:S04]  /*1e000*/  LDL.LU R12, [R1+0x300] ;  /* 0x00030000010c7983 */ /* 0x001ea80000300800 */
[----:B------:R-:W2:Y:S01]  /*1e010*/  LDL.LU R13, [R1+0x304] ;  /* 0x00030400010d7983 */ /* 0x000ea20000300800 */
[----:B----4-:R-:W-:Y:S01]  /*1e020*/  MOV R15, R20 ;  /* 0x00000014000f7202 */ /* 0x010fe20000000f00 */
[----:B---3--:R-:W-:-:S02]  /*1e030*/  IMAD.MOV.U32 R14, RZ, RZ, R21 ;  /* 0x000000ffff0e7224 */ /* 0x008fc400078e0015 */
[----:B------:R-:W3:Y:S04]  /*1e040*/  LDL.LU R20, [R1+0x640] ;  /* 0x0006400001147983 */ /* 0x000ee80000300800 */
[----:B------:R-:W4:Y:S04]  /*1e050*/  LDL.LU R21, [R1+0x644] ;  /* 0x0006440001157983 */ /* 0x000f280000300800 */
[----:B------:R-:W5:Y:S04]  /*1e060*/  LDL.LU R7, [R1+0x648] ;  /* 0x0006480001077983 */ /* 0x000f680000300800 */
[----:B------:R-:W5:Y:S01]  /*1e070*/  LDL.LU R6, [R1+0x64c] ;  /* 0x00064c0001067983 */ /* 0x000f620000300800 */
[----:B------:R-:W-:Y:S01]  /*1e080*/  FMUL R2, R2, 1.4426950216293334961 ;  /* 0x3fb8aa3b02027820 */ /* 0x000fe20000400000 */
[----:B------:R-:W0:Y:S08]  /*1e090*/  MUFU.EX2 R3, R3 ;  /* 0x0000000300037308 */ /* 0x000e300000000800 */
[----:B------:R1:W0:Y:S01]  /*1e0a0*/  MUFU.EX2 R8, R2 ;  /* 0x0000000200087308 */ /* 0x0002220000000800 */
[----:B------:R-:W-:Y:S04]  /*1e0b0*/  STL.64 [R1+0x1ac8], R14 ;  /* 0x001ac80e01007387 */ /* 0x000fe80000100a00 */
[----:B--2---:R2:W-:Y:S01]  /*1e0c0*/  STL.64 [R1+0x1ac0], R12 ;  /* 0x001ac00c01007387 */ /* 0x0045e20000100a00 */
[C---:B---3--:R-:W-:Y:S01]  /*1e0d0*/  FMUL R20, R22.reuse, R20 ;  /* 0x0000001416147220 */ /* 0x048fe20000400000 */
[----:B----4-:R-:W-:-:S02]  /*1e0e0*/  FMUL R21, R22, R21 ;  /* 0x0000001516157220 */ /* 0x010fc40000400000 */
[----:B--2---:R-:W2:Y:S04]  /*1e0f0*/  LDL.LU R12, [R1+0x320] ;  /* 0x00032000010c7983 */ /* 0x004ea80000300800 */
[----:B------:R-:W2:Y:S04]  /*1e100*/  LDL.LU R13, [R1+0x324] ;  /* 0x00032400010d7983 */ /* 0x000ea80000300800 */
[----:B------:R-:W2:Y:S04]  /*1e110*/  LDL.LU R14, [R1+0x328] ;  /* 0x00032800010e7983 */ /* 0x000ea80000300800 */
[----:B------:R-:W2:Y:S04]  /*1e120*/  LDL.LU R15, [R1+0x32c] ;  /* 0x00032c00010f7983 */ /* 0x000ea80000300800 */
[----:B------:R-:W3:Y:S04]  /*1e130*/  LDL.LU R24, [R1+0x250] ;  /* 0x0002500001187983 */ /* 0x000ee80000300800 */
[----:B------:R-:W3:Y:S04]  /*1e140*/  LDL.LU R25, [R1+0x254] ;  /* 0x0002540001197983 */ /* 0x000ee80000300800 */
[----:B------:R-:W3:Y:S04]  /*1e150*/  LDL.LU R26, [R1+0x258] ;  /* 0x00025800011a7983 */ /* 0x000ee80000300800 */
[----:B------:R-:W3:Y:S04]  /*1e160*/  LDL.LU R27, [R1+0x25c] ;  /* 0x00025c00011b7983 */ /* 0x000ee80000300800 */
[----:B-1----:R-:W4:Y:S04]  /*1e170*/  LDL R2, [R1+0x594] ;  /* 0x0005940001027983 */ /* 0x002f280000100800 */
[----:B0-----:R-:W-:Y:S01]  /*1e180*/  STL [R1+0x58c], R3 ;  /* 0x00058c0301007387 */ /* 0x001fe20000100800 */
[----:B-----5:R-:W-:-:S03]  /*1e190*/  FMUL R22, R23, R7 ;  /* 0x0000000717167220 */ /* 0x020fc60000400000 */
[----:B------:R-:W-:Y:S01]  /*1e1a0*/  STL [R1+0x588], R8 ;  /* 0x0005880801007387 */ /* 0x000fe20000100800 */
[----:B------:R-:W-:-:S03]  /*1e1b0*/  FMUL R23, R23, R6 ;  /* 0x0000000617177220 */ /* 0x000fc60000400000 */
[----:B------:R-:W5:Y:S04]  /*1e1c0*/  LDL.LU.64 R6, [R1+0x1af0] ;  /* 0x001af00001067983 */ /* 0x000f680000300a00 */
[----:B------:R-:W-:Y:S01]  /*1e1d0*/  HMMA.16816.F32.BF16 R16, R16, R4, R20 ;  /* 0x000000041010723c */ /* 0x000fe20000041814 */
[----:B------:R-:W2:Y:S04]  /*1e1e0*/  LDL.LU.64 R4, [R1+0x1ae8] ;  /* 0x001ae80001047983 */ /* 0x000ea80000300a00 */
[----:B------:R-:W2:Y:S04]  /*1e1f0*/  LDL R22, [R1+0x5a0] ;  /* 0x0005a00001167983 */ /* 0x000ea80000100800 */
[----:B------:R-:W2:Y:S10]  /*1e200*/  LDL R23, [R1+0x5a4] ;  /* 0x0005a40001177983 */ /* 0x000eb40000100800 */
[----:B------:R-:W-:Y:S04]  /*1e210*/  STL.64 [R1+0x1860], R18 ;  /* 0x0018601201007387 */ /* 0x000fe80000100a00 */
[----:B------:R5:W-:Y:S02]  /*1e220*/  STL.64 [R1+0x1858], R16 ;  /* 0x0018581001007387 */ /* 0x000be40000100a00 */
[----:B-----5:R-:W-:Y:S01]  /*1e230*/  IMAD.MOV.U32 R16, RZ, RZ, R6 ;  /* 0x000000ffff107224 */ /* 0x020fe200078e0006 */
[----:B------:R-:W-:Y:S01]  /*1e240*/  MOV R17, R7 ;  /* 0x0000000700117202 */ /* 0x000fe20000000f00 */
[----:B------:R-:W5:Y:S04]  /*1e250*/  LDL.LU R6, [R1+0x1ae4] ;  /* 0x001ae40001067983 */ /* 0x000f680000300800 */
[----:B------:R-:W5:Y:S01]  /*1e260*/  LDL.LU R7, [R1+0x1ae0] ;  /* 0x001ae00001077983 */ /* 0x000f620000300800 */
[----:B----4-:R-:W-:-:S03]  /*1e270*/  F2FP.BF16.F32.PACK_AB R21, R0, R2 ;  /* 0x000000020015723e */ /* 0x010fc600000010ff */
[----:B------:R-:W4:Y:S04]  /*1e280*/  LDL.LU R18, [R1+0x238] ;  /* 0x0002380001127983 */ /* 0x000f280000300800 */
[----:B------:R-:W4:Y:S04]  /*1e290*/  LDL.LU R19, [R1+0x23c] ;  /* 0x00023c0001137983 */ /* 0x000f280000300800 */
[----:B------:R-:W3:Y:S01]  /*1e2a0*/  LDL.LU R0, [R1+0x1adc] ;  /* 0x001adc0001007983 */ /* 0x000ee20000300800 */
[----:B--2---:R-:W-:Y:S02]  /*1e2b0*/  F2FP.BF16.F32.PACK_AB R20, R22, R23 ;  /* 0x000000171614723e */ /* 0x004fe400000010ff */
[----:B------:R-:W-:-:S02]  /*1e2c0*/  F2FP.BF16.F32.PACK_AB R22, R9, R28 ;  /* 0x0000001c0916723e */ /* 0x000fc400000010ff */
[----:B------:R-:W-:Y:S01]  /*1e2d0*/  F2FP.BF16.F32.PACK_AB R23, R8, R3 ;  /* 0x000000030817723e */ /* 0x000fe200000010ff */
[----:B------:R-:W2:Y:S06]  /*1e2e0*/  LDL.LU R28, [R1+0x1ad8] ;  /* 0x001ad800011c7983 */ /* 0x000eac0000300800 */
[----:B-----5:R-:W-:Y:S01]  /*1e2f0*/  HMMA.16816.F32.BF16 R4, R20, R10, R4 ;  /* 0x0000000a1404723c */ /* 0x020fe20000041804 */
[----:B------:R-:W5:-:S15]  /*1e300*/  LDL.LU.64 R10, [R1+0x1ad0] ;  /* 0x001ad000010a7983 */ /* 0x000f5e0000300a00 */
[----:B------:R-:W-:-:S03]  /*1e310*/  NOP ;  /* 0x0000000000007918 */ /* 0x000fc60000000000 */
[----:B------:R0:W-:Y:S04]  /*1e320*/  STL.64 [R1+0x18a0], R6 ;  /* 0x0018a00601007387 */ /* 0x0001e80000100a00 */
[----:B------:R-:W-:Y:S04]  /*1e330*/  STL.64 [R1+0x1898], R4 ;  /* 0x0018980401007387 */ /* 0x000fe80000100a00 */
[----:B0-----:R-:W3:Y:S04]  /*1e340*/  LDL.LU R6, [R1+0x318] ;  /* 0x0003180001067983 */ /* 0x001ee80000300800 */
[----:B------:R-:W3:Y:S01]  /*1e350*/  LDL.LU R7, [R1+0x31c] ;  /* 0x00031c0001077983 */ /* 0x000ee20000300800 */
[----:B-----5:R-:W-:Y:S03]  /*1e360*/  HMMA.16816.F32.BF16 R8, R20, R10, R12 ;  /* 0x0000000a1408723c */ /* 0x020fe6000004180c */
[----:B------:R-:W5:Y:S04]  /*1e370*/  LDL.LU.64 R14, [R1+0x1ac8] ;  /* 0x001ac800010e7983 */ /* 0x000f680000300a00 */
[----:B------:R-:W5:-:S12]  /*1e380*/  LDL.LU.64 R12, [R1+0x1ac0] ;  /* 0x001ac000010c7983 */ /* 0x000f580000300a00 */
        /* <DEDUP_REMOVED lines=32> */
[----:B0-----:R-:W5:Y:S01]  /*1e590*/  LDL.LU.64 R10, [R1+0x1a40] ;  /* 0x001a4000010a7983 */ /* 0x001f620000300a00 */
[C---:B---3--:R-:W-:Y:S08]  /*1e5a0*/  HMMA.16816.F32.BF16 R4, R20.reuse, R6, R24 ;  /* 0x000000061404723c */ /* 0x048ff00000041818 */
[----:B-----5:R-:W-:Y:S01]  /*1e5b0*/  HMMA.16816.F32.BF16 R8, R20, R10, R12 ;  /* 0x0000000a1408723c */ /* 0x020fe2000004180c */
[----:B------:R-:W4:-:S15]  /*1e5c0*/  LDL.LU.64 R14, [R1+0x1a38] ;  /* 0x001a3800010e7983 */ /* 0x000f1e0000300a00 */
[----:B------:R-:W-:-:S03]  /*1e5d0*/  NOP ;  /* 0x0000000000007918 */ /* 0x000fc60000000000 */
[----:B------:R-:W-:Y:S04]  /*1e5e0*/  STL.64 [R1+0x320], R8 ;  /* 0x0003200801007387 */ /* 0x000fe80000100a00 */
[----:B------:R0:W-:Y:S04]  /*1e5f0*/  STL.64 [R1+0x328], R10 ;  /* 0x0003280a01007387 */ /* 0x0001e80000100a00 */
[----:B0-----:R-:W3:Y:S04]  /*1e600*/  LDL.LU.64 R10, [R1+0x1a30] ;  /* 0x001a3000010a7983 */ /* 0x001ee80000300a00 */
[----:B------:R-:W3:Y:S04]  /*1e610*/  LDL.LU.64 R8, [R1+0x1a28] ;  /* 0x001a280001087983 */ /* 0x000ee80000300a00 */
[----:B------:R-:W3:Y:S04]  /*1e620*/  LDL.LU.64 R26, [R1+0x1a20] ;  /* 0x001a2000011a7983 */ /* 0x000ee80000300a00 */
[----:B------:R-:W5:Y:S04]  /*1e630*/  LDL R13, [R1+0x4b0] ;  /* 0x0004b000010d7983 */ /* 0x000f680000100800 */
[----:B------:R-:W-:Y:S04]  /*1e640*/  STL.64 [R1+0x300], R4 ;  /* 0x0003000401007387 */ /* 0x000fe80000100a00 */
[----:B------:R3:W-:Y:S01]  /*1e650*/  STL.64 [R1+0x308], R6 ;  /* 0x0003080601007387 */ /* 0x0007e20000100a00 */
[C---:B----4-:R-:W-:Y:S08]  /*1e660*/  HMMA.16816.F32.BF16 R16, R20.reuse, R14, R16 ;  /* 0x0000000e1410723c */ /* 0x050ff00000041810 */
[----:B---3--:R-:W-:Y:S11]  /*1e670*/  HMMA.16816.F32.BF16 R4, R20, R26, R8 ;  /* 0x0000001a1404723c */ /* 0x008ff60000041808 */
[----:B------:R-:W-:Y:S04]  /*1e680*/  STL.64 [R1+0x2e0], R16 ;  /* 0x0002e01001007387 */ /* 0x000fe80000100a00 */
[----:B------:R0:W-:Y:S04]  /*1e690*/  STL.64 [R1+0x2e8], R18 ;  /* 0x0002e81201007387 */ /* 0x0001e80000100a00 */
[----:B0-----:R-:W3:Y:S04]  /*1e6a0*/  LDL.LU R18, [R1+0x148] ;  /* 0x0001480001127983 */ /* 0x001ee80000300800 */
[----:B------:R-:W-:Y:S04]  /*1e6b0*/  STL.64 [R1+0x2c0], R4 ;  /* 0x0002c00401007387 */ /* 0x000fe80000100a00 */
[----:B------:R-:W-:Y:S04]  /*1e6c0*/  STL.64 [R1+0x2c8], R6 ;  /* 0x0002c80601007387 */ /* 0x000fe80000100a00 */
[----:B------:R-:W3:Y:S01]  /*1e6d0*/  LDL.LU R19, [R1+0x14c] ;  /* 0x00014c0001137983 */ /* 0x000ee20000300800 */
[----:B--2---:R-:W-:-:S03]  /*1e6e0*/  IMAD.MOV.U32 R16, RZ, RZ, R28 ;  /* 0x000000ffff107224 */ /* 0x004fc600078e001c */
[----:B---3--:R0:W-:Y:S04]  /*1e6f0*/  STL.64 [R1+0x1910], R18 ;  /* 0x0019101201007387 */ /* 0x0081e80000100a00 */
[----:B------:R-:W2:Y:S04]  /*1e700*/  LDL.LU R14, [R1+0x158] ;  /* 0x00015800010e7983 */ /* 0x000ea80000300800 */
[----:B------:R-:W2:Y:S04]  /*1e710*/  LDL.LU R15, [R1+0x15c] ;  /* 0x00015c00010f7983 */ /* 0x000ea80000300800 */
[----:B------:R-:W3:Y:S04]  /*1e720*/  LDL.LU R28, [R1+0x1a1c] ;  /* 0x001a1c00011c7983 */ /* 0x000ee80000300800 */
[----:B------:R-:W4:Y:S04]  /*1e730*/  LDL.LU R17, [R1+0xc4] ;  /* 0x0000c40001117983 */ /* 0x000f280000300800 */
[----:B0-----:R-:W2:Y:S04]  /*1e740*/  LDL.LU R18, [R1+0xc8] ;  /* 0x0000c80001127983 */ /* 0x001ea80000300800 */
[----:B------:R-:W2:Y:S04]  /*1e750*/  LDL.LU R19, [R1+0xcc] ;  /* 0x0000cc0001137983 */ /* 0x000ea80000300800 */
[----:B--2---:R0:W-:Y:S04]  /*1e760*/  STL.64 [R1+0x1920], R18 ;  /* 0x0019201201007387 */ /* 0x0041e80000100a00 */
[----:B----4-:R-:W-:Y:S04]  /*1e770*/  STL.64 [R1+0x1918], R16 ;  /* 0x0019181001007387 */ /* 0x010fe80000100a00 */
[----:B0-----:R-:W2:Y:S01]  /*1e780*/  LDL.LU R18, [R1+0x168] ;  /* 0x0001680001127983 */ /* 0x001ea20000300800 */
[----:B---3--:R-:W-:-:S03]  /*1e790*/  MOV R19, R28 ;  /* 0x0000001c00137202 */ /* 0x008fc60000000f00 */
[----:B------:R-:W3:Y:S04]  /*1e7a0*/  LDL.LU R28, [R1+0x1a18] ;  /* 0x001a1800011c7983 */ /* 0x000ee80000300800 */
[----:B--2---:R0:W-:Y:S04]  /*1e7b0*/  STL.64 [R1+0x1938], R18 ;  /* 0x0019381201007387 */ /* 0x0041e80000100a00 */
[----:B0-----:R-:W2:Y:S04]  /*1e7c0*/  LDL.LU R18, [R1+0x1a8] ;  /* 0x0001a80001127983 */ /* 0x001ea80000300800 */
[----:B------:R-:W2:Y:S04]  /*1e7d0*/  LDL.LU R19, [R1+0x1ac] ;  /* 0x0001ac0001137983 */ /* 0x000ea80000300800 */
[----:B------:R-:W4:Y:S04]  /*1e7e0*/  LDL.LU R17, [R1+0x3d4] ;  /* 0x0003d40001117983 */ /* 0x000f280000300800 */
[----:B--2---:R0:W-:Y:S04]  /*1e7f0*/  STL.64 [R1+0x1958], R18 ;  /* 0x0019581201007387 */ /* 0x0041e80000100a00 */
[----:B----4-:R-:W-:Y:S04]  /*1e800*/  STL [R1+0x1950], R17 ;  /* 0x0019501101007387 */ /* 0x010fe80000100800 */
[----:B0-----:R-:W2:Y:S01]  /*1e810*/  LDL.LU R18, [R1+0x1b8] ;  /* 0x0001b80001127983 */ /* 0x001ea20000300800 */
[----:B---3--:R-:W-:-:S05]  /*1e820*/  IMAD.MOV.U32 R19, RZ, RZ, R28 ;  /* 0x000000ffff137224 */ /* 0x008fca00078e001c */
[----:B--2---:R0:W-:Y:S04]  /*1e830*/  STL.64 [R1+0x1970], R18 ;  /* 0x0019701201007387 */ /* 0x0041e80000100a00 */
[----:B------:R-:W5:Y:S04]  /*1e840*/  LDL.LU R12, [R1+0x3e0] ;  /* 0x0003e000010c7983 */ /* 0x000f680000300800 */
[----:B------:R-:W-:Y:S04]  /*1e850*/  STL.64 [R1+0x1980], R14 ;  /* 0x0019800e01007387 */ /* 0x000fe80000100a00 */
[----:B-----5:R1:W-:Y:S04]  /*1e860*/  STL.64 [R1+0x1978], R12 ;  /* 0x0019780c01007387 */ /* 0x0203e80000100a00 */
[----:B------:R-:W2:Y:S04]  /*1e870*/  LDL.LU R24, [R1+0x3e4] ;  /* 0x0003e40001187983 */ /* 0x000ea80000300800 */
[----:B------:R-:W3:Y:S04]  /*1e880*/  LDL.LU R28, [R1+0x3d8] ;  /* 0x0003d800011c7983 */ /* 0x000ee80000300800 */
[----:B------:R-:W4:Y:S04]  /*1e890*/  LDL.LU R4, [R1+0xb0] ;  /* 0x0000b00001047983 */ /* 0x000f280000300800 */
[----:B------:R-:W4:Y:S04]  /*1e8a0*/  LDL.LU R5, [R1+0xb4] ;  /* 0x0000b40001057983 */ /* 0x000f280000300800 */
[----:B------:R-:W5:Y:S04]  /*1e8b0*/  LDL.LU R6, [R1+0xb8] ;  /* 0x0000b80001067983 */ /* 0x000f680000300800 */
[----:B------:R-:W5:Y:S04]  /*1e8c0*/  LDL.LU R7, [R1+0xbc] ;  /* 0x0000bc0001077983 */ /* 0x000f680000300800 */
[----:B0-----:R-:W2:Y:S04]  /*1e8d0*/  LDL.LU R18, [R1+0x1c8] ;  /* 0x0001c80001127983 */ /* 0x001ea80000300800 */
[----:B------:R-:W2:Y:S04]  /*1e8e0*/  LDL.LU R19, [R1+0x1cc] ;  /* 0x0001cc0001137983 */ /* 0x000ea80000300800 */
[----:B--2---:R0:W-:Y:S04]  /*1e8f0*/  STL.64 [R1+0x1988], R18 ;  /* 0x0019881201007387 */ /* 0x0041e80000100a00 */
[----:B-1----:R-:W2:Y:S04]  /*1e900*/  LDL.LU R12, [R1+0x130] ;  /* 0x00013000010c7983 */ /* 0x002ea80000300800 */
[----:B------:R-:W2:Y:S04]  /*1e910*/  LDL.LU R13, [R1+0x134] ;  /* 0x00013400010d7983 */ /* 0x000ea80000300800 */
[----:B------:R-:W2:Y:S04]  /*1e920*/  LDL.LU R14, [R1+0x138] ;  /* 0x00013800010e7983 */ /* 0x000ea80000300800 */
[----:B------:R-:W2:Y:S04]  /*1e930*/  LDL.LU R15, [R1+0x13c] ;  /* 0x00013c00010f7983 */ /* 0x000ea80000300800 */
[----:B--2---:R-:W-:Y:S04]  /*1e940*/  STL.64 [R1+0x1998], R14 ;  /* 0x0019980e01007387 */ /* 0x004fe80000100a00 */
[----:B------:R1:W-:Y:S04]  /*1e950*/  STL.64 [R1+0x1990], R12 ;  /* 0x0019900c01007387 */ /* 0x0003e80000100a00 */
        /* <DEDUP_REMOVED lines=8> */
[----:B------:R-:W-:Y:S04]  /*1e9e0*/  STL.64 [R1+0x19a8], R12 ;  /* 0x0019a80c01007387 */ /* 0x000fe80000100a00 */
[----:B0-----:R-:W2:Y:S04]  /*1e9f0*/  LDL.LU R18, [R1+0x228] ;  /* 0x0002280001127983 */ /* 0x001ea80000300800 */
[----:B------:R-:W2:Y:S04]  /*1ea00*/  LDL.LU R19, [R1+0x22c] ;  /* 0x00022c0001137983 */ /* 0x000ea80000300800 */
[----:B--2---:R0:W-:Y:S04]  /*1ea10*/  STL.64 [R1+0x19b8], R18 ;  /* 0x0019b81201007387 */ /* 0x0041e80000100a00 */
[----:B0-----:R-:W2:Y:S04]  /*1ea20*/  LDL.LU R18, [R1+0x248] ;  /* 0x0002480001127983 */ /* 0x001ea80000300800 */
[----:B------:R-:W2:Y:S04]  /*1ea30*/  LDL.LU R19, [R1+0x24c] ;  /* 0x00024c0001137983 */ /* 0x000ea80000300800 */
[----:B--2---:R0:W-:Y:S04]  /*1ea40*/  STL.64 [R1+0x19d0], R18 ;  /* 0x0019d01201007387 */ /* 0x0041e80000100a00 */
[----:B------:R-:W2:Y:S04]  /*1ea50*/  LDL.LU R12, [R1+0x180] ;  /* 0x00018000010c7983 */ /* 0x000ea80000300800 */
[----:B------:R-:W2:Y:S04]  /*1ea60*/  LDL.LU R13, [R1+0x184] ;  /* 0x00018400010d7983 */ /* 0x000ea80000300800 */
[----:B------:R-:W2:Y:S04]  /*1ea70*/  LDL.LU R14, [R1+0x188] ;  /* 0x00018800010e7983 */ /* 0x000ea80000300800 */
[----:B------:R-:W2:Y:S04]  /*1ea80*/  LDL.LU R15, [R1+0x18c] ;  /* 0x00018c00010f7983 */ /* 0x000ea80000300800 */
[----:B0-----:R-:W2:Y:S04]  /*1ea90*/  LDL.LU R18, [R1+0x268] ;  /* 0x0002680001127983 */ /* 0x001ea80000300800 */
[----:B------:R-:W2:Y:S04]  /*1eaa0*/  LDL.LU R19, [R1+0x26c] ;  /* 0x00026c0001137983 */ /* 0x000ea80000300800 */
[----:B--2---:R-:W-:Y:S04]  /*1eab0*/  STL.64 [R1+0x19e8], R18 ;  /* 0x0019e81201007387 */ /* 0x004fe80000100a00 */
[----:B------:R-:W-:Y:S04]  /*1eac0*/  STL.64 [R1+0x19c8], R14 ;  /* 0x0019c80e01007387 */ /* 0x000fe80000100a00 */
[----:B------:R0:W-:Y:S04]  /*1ead0*/  STL.64 [R1+0x19c0], R12 ;  /* 0x0019c00c01007387 */ /* 0x0001e80000100a00 */
[----:B0-----:R-:W2:Y:S04]  /*1eae0*/  LDL.LU R12, [R1+0x190] ;  /* 0x00019000010c7983 */ /* 0x001ea80000300800 */
[----:B------:R-:W2:Y:S04]  /*1eaf0*/  LDL.LU R13, [R1+0x194] ;  /* 0x00019400010d7983 */ /* 0x000ea80000300800 */
[----:B------:R-:W2:Y:S04]  /*1eb00*/  LDL.LU R14, [R1+0x198] ;  /* 0x00019800010e7983 */ /* 0x000ea80000300800 */
[----:B------:R-:W2:Y:S04]  /*1eb10*/  LDL.LU R15, [R1+0x19c] ;  /* 0x00019c00010f7983 */ /* 0x000ea80000300800 */
[----:B------:R-:W2:Y:S04]  /*1eb20*/  LDL.LU R18, [R1+0x298] ;  /* 0x0002980001127983 */ /* 0x000ea80000300800 */
        /* <DEDUP_REMOVED lines=8> */
[----:B------:R-:W3:Y:S04]  /*1ebb0*/  LDL.LU R18, [R1+0x2b8] ;  /* 0x0002b80001127983 */ /* 0x000ee80000300800 */
[----:B------:R-:W3:Y:S04]  /*1ebc0*/  LDL.LU R19, [R1+0x2bc] ;  /* 0x0002bc0001137983 */ /* 0x000ee80000300800 */
[----:B--2---:R-:W-:Y:S04]  /*1ebd0*/  STL.64 [R1+0x19f8], R14 ;  /* 0x0019f80e01007387 */ /* 0x004fe80000100a00 */
[----:B------:R0:W-:Y:S04]  /*1ebe0*/  STL.64 [R1+0x19f0], R12 ;  /* 0x0019f00c01007387 */ /* 0x0001e80000100a00 */
[----:B0-----:R-:W2:Y:S04]  /*1ebf0*/  LDL.LU R12, [R1+0x1e0] ;  /* 0x0001e000010c7983 */ /* 0x001ea80000300800 */
[----:B------:R-:W2:Y:S04]  /*1ec00*/  LDL.LU R13, [R1+0x1e4] ;  /* 0x0001e400010d7983 */ /* 0x000ea80000300800 */
[----:B------:R-:W2:Y:S04]  /*1ec10*/  LDL.LU R14, [R1+0x1e8] ;  /* 0x0001e800010e7983 */ /* 0x000ea80000300800 */
[----:B------:R-:W2:Y:S04]  /*1ec20*/  LDL.LU R15, [R1+0x1ec] ;  /* 0x0001ec00010f7983 */ /* 0x000ea80000300800 */
[----:B--2---:R-:W-:Y:S04]  /*1ec30*/  STL.64 [R1+0x1a10], R14 ;  /* 0x001a100e01007387 */ /* 0x004fe80000100a00 */
[----:B------:R0:W-:Y:S04]  /*1ec40*/  STL.64 [R1+0x1a08], R12 ;  /* 0x001a080c01007387 */ /* 0x0001e80000100a00 */
[----:B0-----:R-:W3:Y:S04]  /*1ec50*/  LDL.LU R12, [R1+0x1f0] ;  /* 0x0001f000010c7983 */ /* 0x001ee80000300800 */
[----:B------:R-:W3:Y:S04]  /*1ec60*/  LDL.LU R13, [R1+0x1f4] ;  /* 0x0001f400010d7983 */ /* 0x000ee80000300800 */
[----:B------:R-:W3:Y:S04]  /*1ec70*/  LDL.LU R14, [R1+0x1f8] ;  /* 0x0001f800010e7983 */ /* 0x000ee80000300800 */
[----:B------:R-:W3:Y:S04]  /*1ec80*/  LDL.LU R15, [R1+0x1fc] ;  /* 0x0001fc00010f7983 */ /* 0x000ee80000300800 */
[----:B------:R-:W2:Y:S04]  /*1ec90*/  LDL.LU R3, [R1+0x3d0] ;  /* 0x0003d00001037983 */ /* 0x000ea80000300800 */
[----:B-----5:R-:W-:Y:S04]  /*1eca0*/  STL.64 [R1+0x1930], R6 ;  /* 0x0019300601007387 */ /* 0x020fe80000100a00 */
[----:B----4-:R0:W-:Y:S04]  /*1ecb0*/  STL.64 [R1+0x1928], R4 ;  /* 0x0019280401007387 */ /* 0x0101e80000100a00 */
[----:B0-----:R-:W4:Y:S04]  /*1ecc0*/  LDL.LU R4, [R1+0xd0] ;  /* 0x0000d00001047983 */ /* 0x001f280000300800 */
[----:B------:R-:W4:Y:S04]  /*1ecd0*/  LDL.LU R5, [R1+0xd4] ;  /* 0x0000d40001057983 */ /* 0x000f280000300800 */
[----:B------:R-:W5:Y:S04]  /*1ece0*/  LDL.LU R6, [R1+0xd8] ;  /* 0x0000d80001067983 */ /* 0x000f680000300800 */
[----:B------:R-:W5:Y:S04]  /*1ecf0*/  LDL.LU R7, [R1+0xdc] ;  /* 0x0000dc0001077983 */ /* 0x000f680000300800 */
[----:B-----5:R-:W-:Y:S04]  /*1ed00*/  STL.64 [R1+0x1948], R6 ;  /* 0x0019480601007387 */ /* 0x020fe80000100a00 */
[----:B----4-:R0:W-:Y:S04]  /*1ed10*/  STL.64 [R1+0x1940], R4 ;  /* 0x0019400401007387 */ /* 0x0101e80000100a00 */
[----:B0-----:R-:W4:Y:S04]  /*1ed20*/  LDL.LU R4, [R1+0x110] ;  /* 0x0001100001047983 */ /* 0x001f280000300800 */
[----:B------:R-:W4:Y:S04]  /*1ed30*/  LDL.LU R5, [R1+0x114] ;  /* 0x0001140001057983 */ /* 0x000f280000300800 */
[----:B------:R-:W5:Y:S04]  /*1ed40*/  LDL.LU R6, [R1+0x118] ;  /* 0x0001180001067983 */ /* 0x000f680000300800 */
[----:B------:R-:W5:Y:S01]  /*1ed50*/  LDL.LU R7, [R1+0x11c] ;  /* 0x00011c0001077983 */ /* 0x000f620000300800 */
[C---:B---3--:R-:W-:Y:S03]  /*1ed60*/  HMMA.16816.F32.BF16 R16, R20.reuse, R18, R12 ;  /* 0x000000121410723c */ /* 0x048fe6000004180c */
[----:B-----5:R-:W-:Y:S04]  /*1ed70*/  STL.64 [R1+0x1968], R6 ;  /* 0x0019680601007387 */ /* 0x020fe80000100a00 */
[----:B----4-:R0:W-:Y:S04]  /*1ed80*/  STL.64 [R1+0x1960], R4 ;  /* 0x0019600401007387 */ /* 0x0101e80000100a00 */
[----:B0-----:R-:W3:Y:S04]  /*1ed90*/  LDL.LU R4, [R1+0x120] ;  /* 0x0001200001047983 */ /* 0x001ee80000300800 */
[----:B------:R-:W3:Y:S04]  /*1eda0*/  LDL.LU R5, [R1+0x124] ;  /* 0x0001240001057983 */ /* 0x000ee80000300800 */
[----:B------:R-:W3:Y:S04]  /*1edb0*/  LDL.LU R6, [R1+0x128] ;  /* 0x0001280001067983 */ /* 0x000ee80000300800 */
[----:B------:R-:W3:Y:S04]  /*1edc0*/  LDL.LU R7, [R1+0x12c] ;  /* 0x00012c0001077983 */ /* 0x000ee80000300800 */
[----:B------:R-:W4:Y:S04]  /*1edd0*/  LDL.LU R26, [R1+0x108] ;  /* 0x00010800011a7983 */ /* 0x000f280000300800 */
[----:B------:R-:W4:Y:S04]  /*1ede0*/  LDL.LU R27, [R1+0x10c] ;  /* 0x00010c00011b7983 */ /* 0x000f280000300800 */
[----:B------:R-:W5:Y:S04]  /*1edf0*/  LDL.LU R25, [R1+0x3dc] ;  /* 0x0003dc0001197983 */ /* 0x000f680000300800 */
[----:B------:R-:W4:Y:S04]  /*1ee00*/  LDL.LU R8, [R1+0x70] ;  /* 0x0000700001087983 */ /* 0x000f280000300800 */
[----:B------:R-:W4:Y:S04]  /*1ee10*/  LDL.LU R9, [R1+0x74] ;  /* 0x0000740001097983 */ /* 0x000f280000300800 */
[----:B------:R-:W4:Y:S04]  /*1ee20*/  LDL.LU R10, [R1+0x78] ;  /* 0x00007800010a7983 */ /* 0x000f280000300800 */
[----:B------:R-:W4:Y:S04]  /*1ee30*/  LDL.LU R11, [R1+0x7c] ;  /* 0x00007c00010b7983 */ /* 0x000f280000300800 */
[----:B------:R-:W2:Y:S04]  /*1ee40*/  LDL.LU.64 R14, [R1+0x1a10] ;  /* 0x001a1000010e7983 */ /* 0x000ea80000300a00 */
[----:B------:R-:W2:Y:S04]  /*1ee50*/  LDL.LU.64 R12, [R1+0x1a08] ;  /* 0x001a0800010c7983 */ /* 0x000ea80000300a00 */
        /* <DEDUP_REMOVED lines=44> */
[----:B0-----:R-:W3:Y:S04]  /*1f120*/  LDL.LU.64 R18, [R1+0x1958] ;  /* 0x0019580001127983 */ /* 0x001ee80000300a00 */
[----:B------:R-:W3:Y:S01]  /*1f130*/  LDL.LU R17, [R1+0x1950] ;  /* 0x0019500001117983 */ /* 0x000ee20000300800 */
[----:B--2---:R-:W-:-:S04]  /*1f140*/  FFMA R2, R3, UR10, -R13 ;  /* 0x0000000a03027c23 */ /* 0x004fc8000800080d */
[----:B------:R-:W-:-:S06]  /*1f150*/  FMUL R3, R2, 1.4426950216293334961 ;  /* 0x3fb8aa3b02037820 */ /* 0x000fcc0000400000 */
[----:B------:R-:W0:Y:S01]  /*1f160*/  MUFU.EX2 R3, R3 ;  /* 0x0000000300037308 */ /* 0x000e220000000800 */
[----:B---3--:R-:W-:Y:S02]  /*1f170*/  FFMA R2, R17, UR10, -R13 ;  /* 0x0000000a11027c23 */ /* 0x008fe4000800080d */
[----:B------:R-:W-:Y:S01]  /*1f180*/  HMMA.16816.F32.BF16 R16, R20, R18, R4 ;  /* 0x000000121410723c */ /* 0x000fe20000041804 */
[----:B------:R-:W2:Y:S04]  /*1f190*/  LDL.LU.64 R6, [R1+0x1948] ;  /* 0x0019480001067983 */ /* 0x000ea80000300a00 */
[----:B0-----:R-:W-:Y:S04]  /*1f1a0*/  STL [R1+0x584], R3 ;  /* 0x0005840301007387 */ /* 0x001fe80000100800 */
[----:B------:R-:W2:Y:S10]  /*1f1b0*/  LDL.LU.64 R4, [R1+0x1940] ;  /* 0x0019400001047983 */ /* 0x000eb40000300a00 */
[----:B------:R-:W-:Y:S04]  /*1f1c0*/  STL.64 [R1+0x210], R16 ;  /* 0x0002101001007387 */ /* 0x000fe80000100a00 */
[----:B------:R0:W-:Y:S04]  /*1f1d0*/  STL.64 [R1+0x218], R18 ;  /* 0x0002181201007387 */ /* 0x0001e80000100a00 */
[----:B0-----:R-:W2:Y:S01]  /*1f1e0*/  LDL.LU.64 R18, [R1+0x1938] ;  /* 0x0019380001127983 */ /* 0x001ea20000300a00 */
[----:B------:R-:W-:-:S06]  /*1f1f0*/  FMUL R3, R2, 1.4426950216293334961 ;  /* 0x3fb8aa3b02037820 */ /* 0x000fcc0000400000 */
[----:B------:R-:W0:Y:S01]  /*1f200*/  MUFU.EX2 R3, R3 ;  /* 0x0000000300037308 */ /* 0x000e220000000800 */
[----:B--2---:R-:W-:Y:S01]  /*1f210*/  HMMA.16816.F32.BF16 R16, R20, R18, R4 ;  /* 0x000000121410723c */ /* 0x004fe20000041804 */
[----:B------:R-:W2:Y:S04]  /*1f220*/  LDL.LU.64 R6, [R1+0x1930] ;  /* 0x0019300001067983 */ /* 0x000ea80000300a00 */
[----:B0-----:R-:W-:Y:S04]  /*1f230*/  STL [R1+0x580], R3 ;  /* 0x0005800301007387 */ /* 0x001fe80000100800 */
[----:B------:R-:W2:Y:S10]  /*1f240*/  LDL.LU.64 R4, [R1+0x1928] ;  /* 0x0019280001047983 */ /* 0x000eb40000300a00 */
[----:B------:R-:W-:Y:S04]  /*1f250*/  STL.64 [R1+0x200], R16 ;  /* 0x0002001001007387 */ /* 0x000fe80000100a00 */
[----:B------:R0:W-:Y:S04]  /*1f260*/  STL.64 [R1+0x208], R18 ;  /* 0x0002081201007387 */ /* 0x0001e80000100a00 */
[----:B0-----:R-:W3:Y:S04]  /*1f270*/  LDL.LU.64 R18, [R1+0x1920] ;  /* 0x0019200001127983 */ /* 0x001ee80000300a00 */
[----:B------:R-:W3:Y:S01]  /*1f280*/  LDL.LU.64 R16, [R1+0x1918] ;  /* 0x0019180001107983 */ /* 0x000ee20000300a00 */
[----:B------:R-:W-:-:S04]  /*1f290*/  FFMA R2, R12, UR10, -R13 ;  /* 0x0000000a0c027c23 */ /* 0x000fc8000800080d */
[----:B------:R-:W-:Y:S01]  /*1f2a0*/  FMUL R3, R2, 1.4426950216293334961 ;  /* 0x3fb8aa3b02037820 */ /* 0x000fe20000400000 */
[----:B------:R-:W-:-:S05]  /*1f2b0*/  FFMA R2, R24, UR10, -R13 ;  /* 0x0000000a18027c23 */ /* 0x000fca000800080d */
[----:B------:R-:W0:Y:S01]  /*1f2c0*/  MUFU.EX2 R3, R3 ;  /* 0x0000000300037308 */ /* 0x000e220000000800 */
[----:B---3--:R-:W-:Y:S01]  /*1f2d0*/  HMMA.16816.F32.BF16 R12, R20, R14, R16 ;  /* 0x0000000e140c723c */ /* 0x008fe20000041810 */
[----:B------:R-:W2:Y:S04]  /*1f2e0*/  LDL.LU.64 R18, [R1+0x1910] ;  /* 0x0019100001127983 */ /* 0x000ea80000300a00 */
[----:B0-----:R0:W-:Y:S02]  /*1f2f0*/  STL [R1+0x57c], R3 ;  /* 0x00057c0301007387 */ /* 0x0011e40000100800 */
[----:B0-----:R-:W-:-:S06]  /*1f300*/  FMUL R3, R2, 1.4426950216293334961 ;  /* 0x3fb8aa3b02037820 */ /* 0x001fcc0000400000 */
[----:B------:R-:W0:Y:S01]  /*1f310*/  MUFU.EX2 R3, R3 ;  /* 0x0000000300037308 */ /* 0x000e220000000800 */
[----:B------:R-:W-:-:S05]  /*1f320*/  FFMA R2, R28, UR10, -R29 ;  /* 0x0000000a1c027c23 */ /* 0x000fca000800081d */
[----:B------:R1:W-:Y:S04]  /*1f330*/  STL.64 [R1+0x1f0], R12 ;  /* 0x0001f00c01007387 */ /* 0x0003e80000100a00 */
[----:B------:R-:W-:Y:S01]  /*1f340*/  STL.64 [R1+0x1f8], R14 ;  /* 0x0001f80e01007387 */ /* 0x000fe20000100a00 */
[----:B------:R-:W-:Y:S01]  /*1f350*/  FMUL R28, R2, 1.4426950216293334961 ;  /* 0x3fb8aa3b021c7820 */ /* 0x000fe20000400000 */
[----:B------:R-:W-:Y:S02]  /*1f360*/  LOP3.LUT R2, R0, 0x40, RZ, 0x3c, !PT ;  /* 0x0000004000027812 */ /* 0x000fe400078e3cff */
[----:B-1----:R-:W3:Y:S04]  /*1f370*/  LDL.LU.64 R12, [R1+0x1908] ;  /* 0x00190800010c7983 */ /* 0x002ee80000300a00 */
[----:B0-----:R-:W-:Y:S01]  /*1f380*/  STL [R1+0x578], R3 ;  /* 0x0005780301007387 */ /* 0x001fe20000100800 */
[----:B--2---:R-:W-:-:S15]  /*1f390*/  HMMA.16816.F32.BF16 R4, R20, R18, R4 ;  /* 0x000000121404723c */ /* 0x004fde0000041804 */
[----:B------:R-:W-:-:S04]  /*1f3a0*/  NOP ;  /* 0x0000000000007918 */ /* 0x000fc80000000000 */
[----:B------:R-:W-:Y:S04]  /*1f3b0*/  STL.64 [R1+0x1e0], R4 ;  /* 0x0001e00401007387 */ /* 0x000fe80000100a00 */
[----:B------:R-:W-:Y:S04]  /*1f3c0*/  STL.64 [R1+0x1e8], R6 ;  /* 0x0001e80601007387 */ /* 0x000fe80000100a00 */
[----:B------:R0:W-:Y:S02]  /*1f3d0*/  STL [R1+0x1470], R0 ;  /* 0x0014700001007387 */ /* 0x0001e40000100800 */
[----:B0-----:R-:W0:Y:S01]  /*1f3e0*/  MUFU.EX2 R0, R28 ;  /* 0x0000001c00007308 */ /* 0x001e220000000800 */
[----:B----4-:R-:W-:Y:S01]  /*1f3f0*/  HMMA.16816.F32.BF16 R4, R20, R26, R8 ;  /* 0x0000001a1404723c */ /* 0x010fe20000041808 */
[----:B------:R-:W-:Y:S04]  /*1f400*/  STL.64 [R1+0x1900], R22 ;  /* 0x0019001601007387 */ /* 0x000fe80000100a00 */
[----:B0-----:R-:W-:Y:S04]  /*1f410*/  STL [R1+0x574], R0 ;  /* 0x0005740001007387 */ /* 0x001fe80000100800 */
[----:B------:R-:W-:Y:S10]  /*1f420*/  STL.64 [R1+0x18f8], R20 ;  /* 0x0018f81401007387 */ /* 0x000ff40000100a00 */
[----:B------:R-:W-:Y:S04]  /*1f430*/  STL.64 [R1+0x1d0], R4 ;  /* 0x0001d00401007387 */ /* 0x000fe80000100a00 */
[----:B------:R-:W-:Y:S04]  /*1f440*/  STL.64 [R1+0x1d8], R6 ;  /* 0x0001d80601007387 */ /* 0x000fe80000100a00 */
[----:B------:R-:W2:Y:S04]  /*1f450*/  LDL.LU R26, [R1+0x98] ;  /* 0x00009800011a7983 */ /* 0x000ea80000300800 */
[----:B------:R-:W2:Y:S01]  /*1f460*/  LDL.LU R27, [R1+0x9c] ;  /* 0x00009c00011b7983 */ /* 0x000ea20000300800 */
[----:B-----5:R-:W-:-:S03]  /*1f470*/  FFMA R3, R25, UR10, -R29 ;  /* 0x0000000a19037c23 */ /* 0x020fc6000800081d */
[----:B------:R-:W0:Y:S04]  /*1f480*/  LDSM.16.M88.4 R20, [R2+UR5+0x20000] ;  /* 0x020000050214783b */ /* 0x000e280008000200 */
[----:B--2---:R1:W-:Y:S04]  /*1f490*/  STL.64 [R1+0x18a8], R26 ;  /* 0x0018a81a01007387 */ /* 0x0043e80000100a00 */
[----:B-1----:R-:W2:Y:S04]  /*1f4a0*/  LDL.LU R26, [R1+0xa8] ;  /* 0x0000a800011a7983 */ /* 0x002ea80000300800 */
[----:B------:R-:W2:Y:S04]  /*1f4b0*/  LDL.LU R27, [R1+0xac] ;  /* 0x0000ac00011b7983 */ /* 0x000ea80000300800 */
[----:B--2---:R1:W-:Y:S04]  /*1f4c0*/  STL.64 [R1+0x18c0], R26 ;  /* 0x0018c01a01007387 */ /* 0x0043e80000100a00 */
[----:B-1----:R-:W2:Y:S04]  /*1f4d0*/  LDL.LU R26, [R1+0xe8] ;  /* 0x0000e800011a7983 */ /* 0x002ea80000300800 */
[----:B------:R-:W2:Y:S04]  /*1f4e0*/  LDL.LU R27, [R1+0xec] ;  /* 0x0000ec00011b7983 */ /* 0x000ea80000300800 */
[----:B------:R-:W4:Y:S04]  /*1f4f0*/  LDL.LU R25, [R1+0x3ec] ;  /* 0x0003ec0001197983 */ /* 0x000f280000300800 */
[----:B--2---:R1:W-:Y:S04]  /*1f500*/  STL.64 [R1+0x18e0], R26 ;  /* 0x0018e01a01007387 */ /* 0x0043e80000100a00 */
[----:B----4-:R-:W-:Y:S04]  /*1f510*/  STL [R1+0x18d8], R25 ;  /* 0x0018d81901007387 */ /* 0x010fe80000100800 */
[----:B-1----:R-:W2:Y:S04]  /*1f520*/  LDL.LU R26, [R1+0xf8] ;  /* 0x0000f800011a7983 */ /* 0x002ea80000300800 */
[----:B------:R-:W2:Y:S04]  /*1f530*/  LDL.LU R27, [R1+0xfc] ;  /* 0x0000fc00011b7983 */ /* 0x000ea80000300800 */
[----:B------:R-:W4:Y:S04]  /*1f540*/  LDL.LU R24, [R1+0x3e8] ;  /* 0x0003e80001187983 */ /* 0x000f280000300800 */
[----:B------:R-:W5:Y:S04]  /*1f550*/  LDL.LU R4, [R1+0x10] ;  /* 0x0000100001047983 */ /* 0x000f680000300800 */
[----:B------:R-:W5:Y:S04]  /*1f560*/  LDL.LU R5, [R1+0x14] ;  /* 0x0000140001057983 */ /* 0x000f680000300800 */
[----:B------:R-:W2:Y:S04]  /*1f570*/  LDL.LU R6, [R1+0x18] ;  /* 0x0000180001067983 */ /* 0x000ea80000300800 */
[----:B------:R-:W2:Y:S04]  /*1f580*/  LDL.LU R7, [R1+0x1c] ;  /* 0x00001c0001077983 */ /* 0x000ea80000300800 */
[----:B--2---:R-:W-:Y:S04]  /*1f590*/  STL.64 [R1+0x18b8], R6 ;  /* 0x0018b80601007387 */ /* 0x004fe80000100a00 */
[----:B-----5:R1:W-:Y:S04]  /*1f5a0*/  STL.64 [R1+0x18b0], R4 ;  /* 0x0018b00401007387 */ /* 0x0203e80000100a00 */
[----:B-1----:R-:W2:Y:S04]  /*1f5b0*/  LDL.LU R4, [R1+0x20] ;  /* 0x0000200001047983 */ /* 0x002ea80000300800 */
[----:B------:R-:W2:Y:S04]  /*1f5c0*/  LDL.LU R5, [R1+0x24] ;  /* 0x0000240001057983 */ /* 0x000ea80000300800 */
[----:B------:R-:W5:Y:S04]  /*1f5d0*/  LDL.LU R6, [R1+0x28] ;  /* 0x0000280001067983 */ /* 0x000f680000300800 */
[----:B------:R-:W5:Y:S04]  /*1f5e0*/  LDL.LU R7, [R1+0x2c] ;  /* 0x00002c0001077983 */ /* 0x000f680000300800 */
[----:B-----5:R-:W-:Y:S04]  /*1f5f0*/  STL.64 [R1+0x18d0], R6 ;  /* 0x0018d00601007387 */ /* 0x020fe80000100a00 */
[----:B--2---:R1:W-:Y:S04]  /*1f600*/  STL.64 [R1+0x18c8], R4 ;  /* 0x0018c80401007387 */ /* 0x0043e80000100a00 */
[----:B-1----:R-:W2:Y:S04]  /*1f610*/  LDL.LU R4, [R1+0x50] ;  /* 0x0000500001047983 */ /* 0x002ea80000300800 */
[----:B------:R-:W2:Y:S04]  /*1f620*/  LDL.LU R5, [R1+0x54] ;  /* 0x0000540001057983 */ /* 0x000ea80000300800 */
[----:B------:R-:W5:Y:S04]  /*1f630*/  LDL.LU R6, [R1+0x58] ;  /* 0x0000580001067983 */ /* 0x000f680000300800 */
[----:B------:R-:W5:Y:S01]  /*1f640*/  LDL.LU R7, [R1+0x5c] ;  /* 0x00005c0001077983 */ /* 0x000f620000300800 */
[----:B0-----:R-:W-:Y:S01]  /*1f650*/  MOV R17, R20 ;  /* 0x0000001400117202 */ /* 0x001fe20000000f00 */
[----:B------:R-:W-:-:S02]  /*1f660*/  IMAD.MOV.U32 R16, RZ, RZ, R21 ;  /* 0x000000ffff107224 */ /* 0x000fc400078e0015 */
[----:B-----5:R-:W-:Y:S04]  /*1f670*/  STL.64 [R1+0x18f0], R6 ;  /* 0x0018f00601007387 */ /* 0x020fe80000100a00 */
        /* <DEDUP_REMOVED lines=9> */
[----:B------:R-:W2:Y:S04]  /*1f710*/  LDL.LU R18, [R1+0x38] ;  /* 0x0000380001127983 */ /* 0x000ea80000300800 */
[----:B------:R-:W2:Y:S04]  /*1f720*/  LDL.LU R19, [R1+0x3c] ;  /* 0x00003c0001137983 */ /* 0x000ea80000300800 */
[----:B------:R0:W-:Y:S04]  /*1f730*/  STL.64 [R1+0x438], R22 ;  /* 0x0004381601007387 */ /* 0x0001e80000100a00 */
[----:B0-----:R-:W2:Y:S04]  /*1f740*/  LDL.LU.64 R22, [R1+0x1900] ;  /* 0x0019000001167983 */ /* 0x001ea80000300a00 */
[----:B------:R-:W2:Y:S01]  /*1f750*/  LDL.LU.64 R20, [R1+0x18f8] ;  /* 0x0018f80001147983 */ /* 0x000ea20000300a00 */
[----:B------:R-:W-:Y:S01]  /*1f760*/  FMUL R28, R3, 1.4426950216293334961 ;  /* 0x3fb8aa3b031c7820 */ /* 0x000fe20000400000 */
[----:B----4-:R-:W-:-:S03]  /*1f770*/  FFMA R3, R24, UR10, -R29 ;  /* 0x0000000a18037c23 */ /* 0x010fc6000800081d */
[----:B------:R-:W0:Y:S01]  /*1f780*/  MUFU.EX2 R0, R28 ;  /* 0x0000001c00007308 */ /* 0x000e220000000800 */
[----:B--2---:R-:W-:Y:S01]  /*1f790*/  HMMA.16816.F32.BF16 R24, R20, R26, R4 ;  /* 0x0000001a1418723c */ /* 0x004fe20000041804 */
[----:B------:R-:W2:Y:S04]  /*1f7a0*/  LDL.LU.64 R6, [R1+0x18f0] ;  /* 0x0018f00001067983 */ /* 0x000ea80000300a00 */
[----:B0-----:R-:W-:Y:S04]  /*1f7b0*/  STL [R1+0x570], R0 ;  /* 0x0005700001007387 */ /* 0x001fe80000100800 */
[----:B------:R-:W2:Y:S10]  /*1f7c0*/  LDL.LU.64 R4, [R1+0x18e8] ;  /* 0x0018e80001047983 */ /* 0x000eb40000300a00 */
[----:B------:R-:W-:Y:S04]  /*1f7d0*/  STL.64 [R1+0x1c0], R24 ;  /* 0x0001c01801007387 */ /* 0x000fe80000100a00 */
[----:B------:R0:W-:Y:S04]  /*1f7e0*/  STL.64 [R1+0x1c8], R26 ;  /* 0x0001c81a01007387 */ /* 0x0001e80000100a00 */
[----:B0-----:R-:W2:Y:S04]  /*1f7f0*/  LDL.LU.64 R26, [R1+0x18e0] ;  /* 0x0018e000011a7983 */ /* 0x001ea80000300a00 */
[----:B------:R-:W4:Y:S01]  /*1f800*/  LDL.LU R25, [R1+0x18d8] ;  /* 0x0018d80001197983 */ /* 0x000f220000300800 */
[----:B------:R-:W-:-:S03]  /*1f810*/  FMUL R28, R3, 1.4426950216293334961 ;  /* 0x3fb8aa3b031c7820 */ /* 0x000fc60000400000 */
[----:B------:R0:W-:Y:S01]  /*1f820*/  STL [R1+0x1718], R29 ;  /* 0x0017181d01007387 */ /* 0x0001e20000100800 */
[----:B----4-:R-:W-:Y:S02]  /*1f830*/  FFMA R3, R25, UR10, -R29 ;  /* 0x0000000a19037c23 */ /* 0x010fe4000800081d */
[----:B--2---:R-:W-:Y:S01]  /*1f840*/  HMMA.16816.F32.BF16 R24, R20, R26, R4 ;  /* 0x0000001a1418723c */ /* 0x004fe20000041804 */
[----:B------:R-:W2:Y:S04]  /*1f850*/  LDL.LU.64 R6, [R1+0x18d0] ;  /* 0x0018d00001067983 */ /* 0x000ea80000300a00 */
[----:B------:R-:W2:-:S14]  /*1f860*/  LDL.LU.64 R4, [R1+0x18c8] ;  /* 0x0018c80001047983 */ /* 0x000e9c0000300a00 */
[----:B0-----:R-:W-:Y:S01]  /*1f870*/  MOV R29, R26 ;  /* 0x0000001a001d7202 */ /* 0x001fe20000000f00 */
[----:B------:R2:W-:Y:S01]  /*1f880*/  STL.64 [R1+0x1b0], R24 ;  /* 0x0001b01801007387 */ /* 0x0005e20000100a00 */
[----:B------:R-:W-:-:S03]  /*1f890*/  IMAD.MOV.U32 R0, RZ, RZ, R27 ;  /* 0x000000ffff007224 */ /* 0x000fc600078e001b */
[----:B------:R-:W2:Y:S01]  /*1f8a0*/  LDL.LU.64 R26, [R1+0x18c0] ;  /* 0x0018c000011a7983 */ /* 0x000ea20000300a00 */
[----:B------:R-:W0:Y:S03]  /*1f8b0*/  MUFU.EX2 R28, R28 ;  /* 0x0000001c001c7308 */ /* 0x000e260000000800 */
[----:B0-----:R-:W-:Y:S04]  /*1f8c0*/  STL [R1+0x56c], R28 ;  /* 0x00056c1c01007387 */ /* 0x001fe80000100800 */
[----:B------:R0:W-:Y:S04]  /*1f8d0*/  STL [R1+0x179c], R0 ;  /* 0x00179c0001007387 */ /* 0x0001e80000100800 */
[----:B------:R1:W-:Y:S01]  /*1f8e0*/  STL [R1+0x1798], R29 ;  /* 0x0017981d01007387 */ /* 0x0003e20000100800 */
[----:B--2---:R-:W-:Y:S03]  /*1f8f0*/  HMMA.16816.F32.BF16 R24, R20, R26, R4 ;  /* 0x0000001a1418723c */ /* 0x004fe60000041804 */
[----:B------:R-:W2:Y:S04]  /*1f900*/  LDL.LU.64 R6, [R1+0x18b8] ;  /* 0x0018b80001067983 */ /* 0x000ea80000300a00 */
[----:B------:R-:W2:-:S12]  /*1f910*/  LDL.LU.64 R4, [R1+0x18b0] ;  /* 0x0018b00001047983 */ /* 0x000e980000300a00 */
[----:B0-----:R-:W-:Y:S01]  /*1f920*/  MOV R0, R26 ;  /* 0x0000001a00007202 */ /* 0x001fe20000000f00 */
[----:B------:R2:W-:Y:S01]  /*1f930*/  STL.64 [R1+0x1a0], R24 ;  /* 0x0001a01801007387 */ /* 0x0005e20000100a00 */
[----:B-1----:R-:W-:-:S03]  /*1f940*/  IMAD.MOV.U32 R29, RZ, RZ, R27 ;  /* 0x000000ffff1d7224 */ /* 0x002fc600078e001b */
[----:B------:R-:W2:Y:S01]  /*1f950*/  LDL.LU.64 R26, [R1+0x18a8] ;  /* 0x0018a800011a7983 */ /* 0x000ea20000300a00 */
[----:B------:R-:W-:-:S06]  /*1f960*/  FMUL R3, R3, 1.4426950216293334961 ;  /* 0x3fb8aa3b03037820 */ /* 0x000fcc0000400000 */
[----:B------:R-:W0:Y:S02]  /*1f970*/  MUFU.EX2 R3, R3 ;  /* 0x0000000300037308 */ /* 0x000e240000000800 */
[----:B0-----:R-:W-:Y:S04]  /*1f980*/  STL [R1+0x568], R3 ;  /* 0x0005680301007387 */ /* 0x001fe80000100800 */
[----:B------:R-:W-:Y:S04]  /*1f990*/  STL [R1+0x17a4], R0 ;  /* 0x0017a40001007387 */ /* 0x000fe80000100800 */
[----:B------:R-:W-:Y:S01]  /*1f9a0*/  STL [R1+0x17a0], R29 ;  /* 0x0017a01d01007387 */ /* 0x000fe20000100800 */
[----:B--2---:R-:W-:Y:S03]  /*1f9b0*/  HMMA.16816.F32.BF16 R24, R20, R26, R4 ;  /* 0x0000001a1418723c */ /* 0x004fe60000041804 */
[----:B------:R-:W2:Y:S04]  /*1f9c0*/  LDL.LU.64 R6, [R1+0x18a0] ;  /* 0x0018a00001067983 */ /* 0x000ea80000300a00 */
[----:B------:R-:W2:-:S12]  /*1f9d0*/  LDL.LU.64 R4, [R1+0x1898] ;  /* 0x0018980001047983 */ /* 0x000e980000300a00 */
[----:B------:R-:W-:Y:S04]  /*1f9e0*/  STL.64 [R1+0x190], R24 ;  /* 0x0001901801007387 */ /* 0x000fe80000100a00 */
[----:B------:R0:W-:Y:S04]  /*1f9f0*/  STL.64 [R1+0x198], R26 ;  /* 0x0001981a01007387 */ /* 0x0001e80000100a00 */
[----:B0-----:R-:W5:Y:S04]  /*1fa00*/  LDL.LU.64 R26, [R1+0x1890] ;  /* 0x00189000011a7983 */ /* 0x001f680000300a00 */
[----:B------:R-:W5:Y:S02]  /*1fa10*/  LDL.LU.64 R24, [R1+0x1888] ;  /* 0x0018880001187983 */ /* 0x000f640000300a00 */
[----:B-----5:R-:W-:Y:S02]  /*1fa20*/  HMMA.16816.F32.BF16 R24, R20, R10, R24 ;  /* 0x0000000a1418723c */ /* 0x020fe40000041818 */
[----:B------:R-:W4:Y:S04]  /*1fa30*/  LDL.LU.64 R10, [R1+0x1880] ;  /* 0x00188000010a7983 */ /* 0x000f280000300a00 */
[----:B------:R-:W4:-:S13]  /*1fa40*/  LDL.LU.64 R8, [R1+0x1878] ;  /* 0x0018780001087983 */ /* 0x000f1a0000300a00 */
[----:B------:R-:W-:Y:S04]  /*1fa50*/  STL.64 [R1+0x170], R24 ;  /* 0x0001701801007387 */ /* 0x000fe80000100a00 */
[----:B------:R3:W-:Y:S02]  /*1fa60*/  STL.64 [R1+0x178], R26 ;  /* 0x0001781a01007387 */ /* 0x0007e40000100a00 */
[----:B---3--:R-:W-:Y:S01]  /*1fa70*/  MOV R26, R13 ;  /* 0x0000000d001a7202 */ /* 0x008fe20000000f00 */
[----:B------:R-:W-:Y:S01]  /*1fa80*/  IMAD.MOV.U32 R27, RZ, RZ, R12 ;  /* 0x000000ffff1b7224 */ /* 0x000fe200078e000c */
[----:B----4-:R-:W-:Y:S01]  /*1fa90*/  HMMA.16816.F32.BF16 R8, R20, R14, R8 ;  /* 0x0000000e1408723c */ /* 0x010fe20000041808 */
[----:B------:R-:W3:Y:S04]  /*1faa0*/  LDL.LU.64 R14, [R1+0x1870] ;  /* 0x00187000010e7983 */ /* 0x000ee80000300a00 */
[----:B------:R-:W3:-:S14]  /*1fab0*/  LDL.LU.64 R12, [R1+0x1868] ;  /* 0x00186800010c7983 */ /* 0x000edc0000300a00 */
[----:B------:R0:W-:Y:S04]  /*1fac0*/  STL.64 [R1+0x150], R8 ;  /* 0x0001500801007387 */ /* 0x0001e80000100a00 */
[----:B------:R1:W-:Y:S01]  /*1fad0*/  STL.64 [R1+0x158], R10 ;  /* 0x0001580a01007387 */ /* 0x0003e20000100a00 */
[----:B0-----:R-:W-:-:S03]  /*1fae0*/  MOV R8, R17 ;  /* 0x0000001100087202 */ /* 0x001fc60000000f00 */
[----:B-1----:R-:W4:Y:S04]  /*1faf0*/  LDL R10, [R1+0x578] ;  /* 0x00057800010a7983 */ /* 0x002f280000100800 */
[----:B------:R-:W4:Y:S01]  /*1fb00*/  LDL R11, [R1+0x57c] ;  /* 0x00057c00010b7983 */ /* 0x000f220000100800 */
[----:B------:R-:W-:Y:S01]  /*1fb10*/  IMAD.MOV.U32 R9, RZ, RZ, R16 ;  /* 0x000000ffff097224 */ /* 0x000fe200078e0010 */
[----:B---3--:R-:W-:Y:S02]  /*1fb20*/  HMMA.16816.F32.BF16 R12, R20, R18, R12 ;  /* 0x00000012140c723c */ /* 0x008fe4000004180c */
[----:B------:R-:W3:Y:S04]  /*1fb30*/  LDL.LU.64 R18, [R1+0x1860] ;  /* 0x0018600001127983 */ /* 0x000ee80000300a00 */
[----:B------:R-:W3:-:S13]  /*1fb40*/  LDL.LU.64 R16, [R1+0x1858] ;  /* 0x0018580001107983 */ /* 0x000eda0000300a00 */
[----:B------:R0:W-:Y:S01]  /*1fb50*/  STL [R1+0x120], R12 ;  /* 0x0001200c01007387 */ /* 0x0001e20000100800 */
[----:B------:R-:W-:-:S03]  /*1fb60*/  MOV R0, R13 ;  /* 0x0000000d00007202 */ /* 0x000fc60000000f00 */
[----:B------:R1:W-:Y:S01]  /*1fb70*/  STL [R1+0x12c], R15 ;  /* 0x00012c0f01007387 */ /* 0x0003e20000100800 */
[----:B------:R-:W-:-:S03]  /*1fb80*/  IMAD.MOV.U32 R29, RZ, RZ, R14 ;  /* 0x000000ffff1d7224 */ /* 0x000fc600078e000e */
[----:B------:R-:W5:Y:S04]  /*1fb90*/  LDL R13, [R1+0x584] ;  /* 0x00058400010d7983 */ /* 0x000f680000100800 */
[----:B------:R-:W2:Y:S04]  /*1fba0*/  LDL R14, [R1+0x570] ;  /* 0x00057000010e7983 */ /* 0x000ea80000100800 */
[----:B0-----:R-:W5:Y:S04]  /*1fbb0*/  LDL R12, [R1+0x580] ;  /* 0x00058000010c7983 */ /* 0x001f680000100800 */
[----:B-1----:R-:W2:Y:S04]  /*1fbc0*/  LDL R15, [R1+0x574] ;  /* 0x00057400010f7983 */ /* 0x002ea80000100800 */
[----:B------:R-:W-:Y:S04]  /*1fbd0*/  STL [R1+0x17ac], R29 ;  /* 0x0017ac1d01007387 */ /* 0x000fe80000100800 */
[----:B------:R-:W-:Y:S01]  /*1fbe0*/  STL [R1+0x17a8], R0 ;  /* 0x0017a80001007387 */ /* 0x000fe20000100800 */
[----:B---3--:R-:W-:Y:S01]  /*1fbf0*/  HMMA.16816.F32.BF16 R24, R20, R26, R16 ;  /* 0x0000001a1418723c */ /* 0x008fe20000041810 */
[----:B----4-:R-:W-:-:S02]  /*1fc00*/  F2FP.BF16.F32.PACK_AB R22, R10, R11 ;  /* 0x0000000b0a16723e */ /* 0x010fc400000010ff */
[----:B------:R-:W-:Y:S01]  /*1fc10*/  F2FP.BF16.F32.PACK_AB R23, R3, R28 ;  /* 0x0000001c0317723e */ /* 0x000fe200000010ff */
[----:B------:R-:W-:Y:S01]  /*1fc20*/  LDSM.16.M88.4 R16, [R2+UR5+0x24800] ;  /* 0x024800050210783b */ /* 0x000fe20008000200 */
[----:B-----5:R-:W-:Y:S02]  /*1fc30*/  F2FP.BF16.F32.PACK_AB R20, R12, R13 ;  /* 0x0000000d0c14723e */ /* 0x020fe400000010ff */
[----:B--2---:R-:W-:-:S12]  /*1fc40*/  F2FP.BF16.F32.PACK_AB R21, R14, R15 ;  /* 0x0000000f0e15723e */ /* 0x004fd800000010ff */
[----:B------:R-:W-:Y:S04]  /*1fc50*/  STL [R1+0x168c], R24 ;  /* 0x00168c1801007387 */ /* 0x000fe80000100800 */
[----:B------:R-:W-:Y:S01]  /*1fc60*/  LDSM.16.M88.4 R12, [R2+UR5+0x24000] ;  /* 0x02400005020c783b */ /* 0x000fe20008000200 */
[----:B------:R-:W-:Y:S03]  /*1fc70*/  HMMA.16816.F32.BF16 R4, R20, R8, R4 ;  /* 0x000000081404723c */ /* 0x000fe60000041804 */
[----:B------:R-:W-:Y:S04]  /*1fc80*/  STL [R1+0x1688], R25 ;  /* 0x0016881901007387 */ /* 0x000fe80000100800 */
[----:B------:R-:W-:Y:S04]  /*1fc90*/  STL [R1+0x1684], R26 ;  /* 0x0016841a01007387 */ /* 0x000fe80000100800 */
[----:B------:R-:W-:Y:S04]  /*1fca0*/  STL [R1+0x1680], R27 ;  /* 0x0016801b01007387 */ /* 0x000fe80000100800 */
[----:B------:R-:W-:Y:S04]  /*1fcb0*/  STL.64 [R1+0x1850], R22 ;  /* 0x0018501601007387 */ /* 0x000fe80000100a00 */
[----:B------:R-:W-:Y:S04]  /*1fcc0*/  STL.64 [R1+0x1848], R20 ;  /* 0x0018481401007387 */ /* 0x000fe80000100a00 */
[----:B------:R-:W0:Y:S04]  /*1fcd0*/  LDSM.16.M88.4 R8, [R2+UR5+0x20800] ;  /* 0x020800050208783b */ /* 0x000e280008000200 */
[----:B------:R-:W-:Y:S04]  /*1fce0*/  LDSM.16.M88.4 R24, [R2+UR5+0x21800] ;  /* 0x021800050218783b */ /* 0x000fe80008000200 */
[----:B------:R-:W-:Y:S04]  /*1fcf0*/  STL.64 [R1+0x50], R4 ;  /* 0x0000500401007387 */ /* 0x000fe80000100a00 */
[----:B------:R-:W-:Y:S04]  /*1fd00*/  STL.64 [R1+0x58], R6 ;  /* 0x0000580601007387 */ /* 0x000fe80000100a00 */
[----:B------:R-:W1:Y:S04]  /*1fd10*/  LDSM.16.M88.4 R4, [R2+UR5+0x21000] ;  /* 0x021000050204783b */ /* 0x000e680008000200 */
[----:B0-----:R-:W-:Y:S01]  /*1fd20*/  STL.64 [R1+0xe8], R10 ;  /* 0x0000e80a01007387 */ /* 0x001fe20000100a00 */
[----:B-1----:R-:W-:-:S03]  /*1fd30*/  MOV R29, R4 ;  /* 0x00000004001d7202 */ /* 0x002fc60000000f00 */
[----:B------:R-:W-:Y:S01]  /*1fd40*/  STL.64 [R1+0xd8], R6 ;  /* 0x0000d80601007387 */ /* 0x000fe20000100a00 */
[----:B------:R-:W-:-:S03]  /*1fd50*/  IMAD.MOV.U32 R28, RZ, RZ, R5 ;  /* 0x000000ffff1c7224 */ /* 0x000fc600078e0005 */
[----:B------:R-:W0:Y:S02]  /*1fd60*/  LDSM.16.M88.4 R4, [R2+UR5+0x22000] ;  /* 0x022000050204783b */ /* 0x000e240008000200 */
[----:B0-----:R-:W-:Y:S02]  /*1fd70*/  MOV R21, R4 ;  /* 0x0000000400157202 */ /* 0x001fe40000000f00 */
[----:B------:R-:W-:Y:S01]  /*1fd80*/  STL.64 [R1+0xb8], R6 ;  /* 0x0000b80601007387 */ /* 0x000fe20000100a00 */
[----:B------:R-:W-:-:S03]  /*1fd90*/  IMAD.MOV.U32 R20, RZ, RZ, R5 ;  /* 0x000000ffff147224 */ /* 0x000fc600078e0005 */
[----:B------:R-:W0:Y:S01]  /*1fda0*/  LDSM.16.M88.4 R4, [R2+UR5+0x22800] ;  /* 0x022800050204783b */ /* 0x000e220008000200 */
[----:B------:R-:W-:Y:S01]  /*1fdb0*/  MOV R23, R8 ;  /* 0x0000000800177202 */ /* 0x000fe20000000f00 */
[----:B------:R-:W-:Y:S02]  /*1fdc0*/  IMAD.MOV.U32 R22, RZ, RZ, R9 ;  /* 0x000000ffff167224 */ /* 0x000fe400078e0009 */
[----:B------:R-:W-:Y:S01]  /*1fdd0*/  LDSM.16.M88.4 R8, [R2+UR5+0x23800] ;  /* 0x023800050208783b */ /* 0x000fe20008000200 */
[----:B0-----:R-:W-:-:S03]  /*1fde0*/  MOV R3, R4 ;  /* 0x0000000400037202 */ /* 0x001fc60000000f00 */
[----:B------:R-:W-:Y:S01]  /*1fdf0*/  STL.64 [R1+0xa8], R6 ;  /* 0x0000a80601007387 */ /* 0x000fe20000100a00 */
[----:B------:R-:W-:-:S03]  /*1fe00*/  IMAD.MOV.U32 R0, RZ, RZ, R5 ;  /* 0x000000ffff007224 */ /* 0x000fc600078e0005 */
[----:B------:R-:W0:Y:S04]  /*1fe10*/  LDSM.16.M88.4 R4, [R2+UR5+0x23000] ;  /* 0x023000050204783b */ /* 0x000e280008000200 */
[----:B------:R-:W-:Y:S04]  /*1fe20*/  STL.64 [R1+0xc8], R26 ;  /* 0x0000c81a01007387 */ /* 0x000fe80000100a00 */
[----:B------:R-:W-:Y:S04]  /*1fe30*/  STL.64 [R1+0x1838], R24 ;  /* 0x0018381801007387 */ /* 0x000fe80000100a00 */
[----:B------:R-:W1:Y:S04]  /*1fe40*/  LDSM.16.M88.4 R24, [R2+UR5+0x25000] ;  /* 0x025000050218783b */ /* 0x000e680008000200 */
[----:B0-----:R-:W-:Y:S04]  /*1fe50*/  STL.64 [R1+0x98], R6 ;  /* 0x0000980601007387 */ /* 0x001fe80000100a00 */
[----:B------:R-:W-:Y:S04]  /*1fe60*/  STL.64 [R1+0x88], R10 ;  /* 0x0000880a01007387 */ /* 0x000fe80000100a00 */
[----:B------:R0:W-:Y:S04]  /*1fe70*/  STL.64 [R1+0x1808], R8 ;  /* 0x0018080801007387 */ /* 0x0001e80000100a00 */
[----:B-1----:R-:W-:Y:S04]  /*1fe80*/  STL.64 [R1+0x100], R24 ;  /* 0x0001001801007387 */ /* 0x002fe80000100a00 */
[----:B------:R-:W-:Y:S04]  /*1fe90*/  STL.64 [R1+0x108], R26 ;  /* 0x0001081a01007387 */ /* 0x000fe80000100a00 */
[----:B------:R-:W1:Y:S01]  /*1fea0*/  LDSM.16.M88.4 R24, [R2+UR5+0x25800] ;  /* 0x025800050218783b */ /* 0x000e620008000200 */
[----:B0-----:R-:W-:Y:S01]  /*1feb0*/  MOV R8, R29 ;  /* 0x0000001d00087202 */ /* 0x001fe20000000f00 */
[----:B------:R-:W-:-:S05]  /*1fec0*/  IMAD.MOV.U32 R9, RZ, RZ, R28 ;  /* 0x000000ffff097224 */ /* 0x000fca00078e001c */
[----:B------:R0:W-:Y:S01]  /*1fed0*/  STL.64 [R1+0x1840], R8 ;  /* 0x0018400801007387 */ /* 0x0001e20000100a00 */
[----:B-1----:R-:W-:-:S03]  /*1fee0*/  MOV R7, R24 ;  /* 0x0000001800077202 */ /* 0x002fc60000000f00 */
[----:B------:R-:W-:Y:S01]  /*1fef0*/  STL.64 [R1+0x138], R26 ;  /* 0x0001381a01007387 */ /* 0x000fe20000100a00 */
[----:B------:R-:W-:-:S03]  /*1ff00*/  IMAD.MOV.U32 R6, RZ, RZ, R25 ;  /* 0x000000ffff067224 */ /* 0x000fc600078e0019 */
[----:B0-----:R-:W2:Y:S04]  /*1ff10*/  LDL.LU R8, [R1+0x390] ;  /* 0x0003900001087983 */ /* 0x001ea80000300800 */
[----:B------:R-:W2:Y:S04]  /*1ff20*/  LDL.LU R9, [R1+0x394] ;  /* 0x0003940001097983 */ /* 0x000ea80000300800 */
[----:B------:R-:W2:Y:S04]  /*1ff30*/  LDL.LU R10, [R1+0x398] ;  /* 0x00039800010a7983 */ /* 0x000ea80000300800 */
[----:B------:R-:W2:Y:S04]  /*1ff40*/  LDL.LU R11, [R1+0x39c] ;  /* 0x00039c00010b7983 */ /* 0x000ea80000300800 */
[----:B------:R-:W-:Y:S04]  /*1ff50*/  STL.64 [R1+0x1818], R6 ;  /* 0x0018180601007387 */ /* 0x000fe80000100a00 */
[----:B------:R-:W-:Y:S04]  /*1ff60*/  STL.64 [R1+0x1810], R4 ;  /* 0x0018100401007387 */ /* 0x000fe80000100a00 */
[----:B------:R-:W0:Y:S04]  /*1ff70*/  LDSM.16.M88.4 R4, [R2+UR5+0x26000] ;  /* 0x026000050204783b */ /* 0x000e280008000200 */
[----:B------:R-:W-:Y:S04]  /*1ff80*/  STL.64 [R1+0x78], R14 ;  /* 0x0000780e01007387 */ /* 0x000fe80000100a00 */
[----:B------:R1:W-:Y:S04]  /*1ff90*/  STL.64 [R1+0x1800], R12 ;  /* 0x0018000c01007387 */ /* 0x0003e80000100a00 */
[----:B-1----:R-:W3:Y:S04]  /*1ffa0*/  LDL.LU R12, [R1+0x370] ;  /* 0x00037000010c7983 */ /* 0x002ee80000300800 */
[----:B0-----:R-:W-:Y:S04]  /*1ffb0*/  STL.64 [R1+0x3e0], R4 ;  /* 0x0003e00401007387 */ /* 0x001fe80000100a00 */
[----:B------:R-:W-:Y:S04]  /*1ffc0*/  STL.64 [R1+0x3e8], R6 ;  /* 0x0003e80601007387 */ /* 0x000fe80000100a00 */
[----:B------:R-:W0:Y:S04]  /*1ffd0*/  LDSM.16.M88.4 R4, [R2+UR5+0x26800] ;  /* 0x026800050204783b */ /* 0x000e280008000200 */
[----:B------:R-:W3:Y:S04]  /*1ffe0*/  LDL.LU R13, [R1+0x374] ;  /* 0x00037400010d7983 */ /* 0x000ee80000300800 */
[----:B------:R-:W3:Y:S04]  /*1fff0*/  LDL.LU R14, [R1+0x378] ;  /* 0x00037800010e7983 */ /* 0x000ee80000300800 */
[----:B------:R-:W3:Y:S04]  /*20000*/  LDL.LU R15, [R1+0x37c] ;  /* 0x00037c00010f7983 */ /* 0x000ee80000300800 */
[----:B------:R-:W-:Y:S04]  /*20010*/  STL.64 [R1+0x68], R18 ;  /* 0x0000681201007387 */ /* 0x000fe80000100a00 */
[----:B------:R1:W-:Y:S04]  /*20020*/  STL.64 [R1+0x17f8], R16 ;  /* 0x0017f81001007387 */ /* 0x0003e80000100a00 */
[----:B-1----:R-:W4:Y:S04]  /*20030*/  LDL.LU R16, [R1+0x380] ;  /* 0x0003800001107983 */ /* 0x002f280000300800 */
[----:B------:R-:W4:Y:S04]  /*20040*/  LDL.LU R17, [R1+0x384] ;  /* 0x0003840001117983 */ /* 0x000f280000300800 */
[----:B------:R-:W4:Y:S04]  /*20050*/  LDL.LU R18, [R1+0x388] ;  /* 0x0003880001127983 */ /* 0x000f280000300800 */
[----:B------:R-:W4:Y:S01]  /*20060*/  LDL.LU R19, [R1+0x38c] ;  /* 0x00038c0001137983 */ /* 0x000f220000300800 */
[----:B0-----:R-:W-:-:S03]  /*20070*/  MOV R29, R4 ;  /* 0x00000004001d7202 */ /* 0x001fc60000000f00 */
[----:B------:R-:W-:Y:S01]  /*20080*/  STL.64 [R1+0x3f8], R6 ;  /* 0x0003f80601007387 */ /* 0x000fe20000100a00 */
[----:B------:R-:W-:-:S03]  /*20090*/  IMAD.MOV.U32 R28, RZ, RZ, R5 ;  /* 0x000000ffff1c7224 */ /* 0x000fc600078e0005 */
[----:B------:R-:W0:Y:S04]  /*200a0*/  LDSM.16.M88.4 R4, [R2+UR5+0x27000] ;  /* 0x027000050204783b */ /* 0x000e280008000200 */
[----:B------:R-:W-:Y:S04]  /*200b0*/  STL [R1+0x17ec], R28 ;  /* 0x0017ec1c01007387 */ /* 0x000fe80000100800 */
[----:B------:R-:W-:Y:S04]  /*200c0*/  STL [R1+0x17e8], R29 ;  /* 0x0017e81d01007387 */ /* 0x000fe80000100800 */
[----:B0-----:R0:W-:Y:S04]  /*200d0*/  STL.64 [R1+0x400], R4 ;  /* 0x0004000401007387 */ /* 0x0011e80000100a00 */
[----:B------:R-:W-:Y:S01]  /*200e0*/  STL.64 [R1+0x408], R6 ;  /* 0x0004080601007387 */ /* 0x000fe20000100a00 */
[----:B0-----:R-:W-:Y:S01]  /*200f0*/  MOV R4, R3 ;  /* 0x0000000300047202 */ /* 0x001fe20000000f00 */
[----:B------:R-:W-:-:S05]  /*20100*/  IMAD.MOV.U32 R5, RZ, RZ, R0 ;  /* 0x000000ffff057224 */ /* 0x000fca00078e0000 */
[----:B------:R-:W-:Y:S04]  /*20110*/  STL.64 [R1+0x1820], R4 ;  /* 0x0018200401007387 */ /* 0x000fe80000100a00 */
[----:B------:R-:W0:Y:S01]  /*20120*/  LDSM.16.M88.4 R4, [R2+UR5+0x27800] ;  /* 0x027800050204783b */ /* 0x000e220008000200 */
[----:B------:R-:W-:Y:S01]  /*20130*/  MOV R24, R23 ;  /* 0x0000001700187202 */ /* 0x000fe20000000f00 */
[----:B------:R-:W-:Y:S01]  /*20140*/  IMAD.MOV.U32 R25, RZ, RZ, R22 ;  /* 0x000000ffff197224 */ /* 0x000fe200078e0016 */
[----:B0-----:R-:W-:Y:S01]  /*20150*/  MOV R3, R4 ;  /* 0x0000000400037202 */ /* 0x001fe20000000f00 */
[----:B------:R-:W-:Y:S01]  /*20160*/  IMAD.MOV.U32 R0, RZ, RZ, R5 ;  /* 0x000000ffff007224 */ /* 0x000fe200078e0005 */
[----:B------:R-:W-:Y:S01]  /*20170*/  MOV R4, R21 ;  /* 0x0000001500047202 */ /* 0x000fe20000000f00 */
[----:B------:R-:W-:-:S02]  /*20180*/  IMAD.MOV.U32 R5, RZ, RZ, R20 ;  /* 0x000000ffff057224 */ /* 0x000fc400078e0014 */
[----:B------:R-:W0:Y:S04]  /*20190*/  LDSM.16.M88.4 R20, [R2+UR5+0x28000] ;  /* 0x028000050214783b */ /* 0x000e280008000200 */
[----:B------:R-:W-:Y:S04]  /*201a0*/  STL.64 [R1+0x418], R6 ;  /* 0x0004180601007387 */ /* 0x000fe80000100a00 */
[----:B0-----:R0:W-:Y:S01]  /*201b0*/  STL.64 [R1+0x428], R22 ;  /* 0x0004281601007387 */ /* 0x0011e20000100a00 */
[----:B------:R-:W-:Y:S01]  /*201c0*/  MOV R28, R20 ;  /* 0x00000014001c7202 */ /* 0x000fe20000000f00 */
[----:B------:R-:W-:-:S02]  /*201d0*/  IMAD.MOV.U32 R29, RZ, RZ, R21 ;  /* 0x000000ffff1d7224 */ /* 0x000fc400078e0015 */
[----:B0-----:R-:W2:Y:S04]  /*201e0*/  LDL.LU.64 R22, [R1+0x1850] ;  /* 0x0018500001167983 */ /* 0x001ea80000300a00 */
[----:B------:R-:W2:Y:S02]  /*201f0*/  LDL.LU.64 R20, [R1+0x1848] ;  /* 0x0018480001147983 */ /* 0x000ea40000300a00 */
[----:B--2---:R-:W-:Y:S02]  /*20200*/  HMMA.16816.F32.BF16 R24, R20, R24, R8 ;  /* 0x000000181418723c */ /* 0x004fe40000041808 */
[----:B------:R-:W4:-:S15]  /*20210*/  LDL.LU.64 R8, [R1+0x1840] ;  /* 0x0018400001087983 */ /* 0x000f1e0000300a00 */
[----:B------:R-:W-:Y:S02]  /*20220*/  NOP ;  /* 0x0000000000007918 */ /* 0x000fe40000000000 */
[----:B------:R0:W-:Y:S04]  /*20230*/  STL.64 [R1+0x40], R24 ;  /* 0x0000401801007387 */ /* 0x0001e80000100a00 */
[----:B------:R-:W-:Y:S04]  /*20240*/  STL.64 [R1+0x48], R26 ;  /* 0x0000481a01007387 */ /* 0x000fe80000100a00 */
[----:B0-----:R-:W3:Y:S01]  /*20250*/  LDL.LU.64 R24, [R1+0x1838] ;  /* 0x0018380001187983 */ /* 0x001ee20000300a00 */
[----:B----4-:R-:W-:Y:S03]  /*20260*/  HMMA.16816.F32.BF16 R16, R20, R8, R16 ;  /* 0x000000081410723c */ /* 0x010fe60000041810 */
[----:B------:R-:W2:-:S15]  /*20270*/  LDL.LU R8, [R1+0x340] ;  /* 0x0003400001087983 */ /* 0x000e9e0000300800 */
[----:B------:R-:W-:Y:S01]  /*20280*/  NOP ;  /* 0x0000000000007918 */ /* 0x000fe20000000000 */
[----:B------:R-:W-:Y:S04]  /*20290*/  STL.64 [R1+0x30], R16 ;  /* 0x0000301001007387 */ /* 0x000fe80000100a00 */
[----:B------:R-:W-:Y:S04]  /*202a0*/  STL.64 [R1+0x38], R18 ;  /* 0x0000381201007387 */ /* 0x000fe80000100a00 */
[----:B------:R-:W2:Y:S04]  /*202b0*/  LDL.LU R9, [R1+0x344] ;  /* 0x0003440001097983 */ /* 0x000ea80000300800 */
[----:B------:R-:W4:Y:S04]  /*202c0*/  LDL.LU R10, [R1+0x348] ;  /* 0x00034800010a7983 */ /* 0x000f280000300800 */
[----:B------:R-:W4:Y:S01]  /*202d0*/  LDL.LU R11, [R1+0x34c] ;  /* 0x00034c00010b7983 */ /* 0x000f220000300800 */
[----:B---3--:R-:W-:Y:S03]  /*202e0*/  HMMA.16816.F32.BF16 R12, R20, R24, R12 ;  /* 0x00000018140c723c */ /* 0x008fe6000004180c */
[----:B----4-:R-:W-:Y:S04]  /*202f0*/  STL.64 [R1+0x1830], R10 ;  /* 0x0018300a01007387 */ /* 0x010fe80000100a00 */
[----:B--2---:R0:W-:Y:S04]  /*20300*/  STL.64 [R1+0x1828], R8 ;  /* 0x0018280801007387 */ /* 0x0041e80000100a00 */
[----:B0-----:R-:W2:Y:S04]  /*20310*/  LDL.LU R8, [R1+0x360] ;  /* 0x0003600001087983 */ /* 0x001ea80000300800 */
[----:B------:R-:W2:Y:S04]  /*20320*/  LDL.LU R9, [R1+0x364] ;  /* 0x0003640001097983 */ /* 0x000ea80000300800 */
[----:B------:R-:W2:Y:S04]  /*20330*/  LDL.LU R10, [R1+0x368] ;  /* 0x00036800010a7983 */ /* 0x000ea80000300800 */
[----:B------:R-:W2:Y:S01]  /*20340*/  LDL.LU R11, [R1+0x36c] ;  /* 0x00036c00010b7983 */ /* 0x000ea20000300800 */
[----:B------:R-:W-:Y:S01]  /*20350*/  MOV R24, R12 ;  /* 0x0000000c00187202 */ /* 0x000fe20000000f00 */
[----:B------:R-:W-:-:S02]  /*20360*/  IMAD.MOV.U32 R25, RZ, RZ, R13 ;  /* 0x000000ffff197224 */ /* 0x000fc400078e000d */
[----:B------:R-:W3:Y:S01]  /*20370*/  LDL.LU R12, [R1+0x320] ;  /* 0x00032000010c7983 */ /* 0x000ee20000300800 */
[----:B------:R-:W-:-:S03]  /*20380*/  MOV R26, R14 ;  /* 0x0000000e001a7202 */ /* 0x000fc60000000f00 */
[----:B------:R-:W3:Y:S01]  /*20390*/  LDL.LU R13, [R1+0x324] ;  /* 0x00032400010d7983 */ /* 0x000ee20000300800 */
[----:B------:R-:W-:-:S03]  /*203a0*/  IMAD.MOV.U32 R27, RZ, RZ, R15 ;  /* 0x000000ffff1b7224 */ /* 0x000fc600078e000f */
[----:B------:R-:W3:Y:S04]  /*203b0*/  LDL.LU R14, [R1+0x328] ;  /* 0x00032800010e7983 */ /* 0x000ee80000300800 */
[----:B------:R-:W3:Y:S04]  /*203c0*/  LDL.LU R15, [R1+0x32c] ;  /* 0x00032c00010f7983 */ /* 0x000ee80000300800 */
[----:B------:R-:W4:Y:S04]  /*203d0*/  LDL.LU R16, [R1+0x300] ;  /* 0x0003000001107983 */ /* 0x000f280000300800 */
[----:B------:R-:W4:Y:S04]  /*203e0*/  LDL.LU R17, [R1+0x304] ;  /* 0x0003040001117983 */ /* 0x000f280000300800 */
[----:B------:R-:W4:Y:S04]  /*203f0*/  LDL.LU R18, [R1+0x308] ;  /* 0x0003080001127983 */ /* 0x000f280000300800 */
[----:B------:R-:W4:Y:S04]  /*20400*/  LDL.LU R19, [R1+0x30c] ;  /* 0x00030c0001137983 */ /* 0x000f280000300800 */
[----:B------:R-:W-:Y:S04]  /*20410*/  STL [R1+0x169c], R27 ;  /* 0x00169c1b01007387 */ /* 0x000fe80000100800 */
[----:B------:R-:W-:Y:S04]  /*20420*/  STL [R1+0x1698], R26 ;  /* 0x0016981a01007387 */ /* 0x000fe80000100800 */
[----:B------:R-:W-:Y:S04]  /*20430*/  STL [R1+0x1694], R25 ;  /* 0x0016941901007387 */ /* 0x000fe80000100800 */
[----:B------:R0:W-:Y:S04]  /*20440*/  STL [R1+0x1690], R24 ;  /* 0x0016901801007387 */ /* 0x0001e80000100800 */
[----:B0-----:R-:W5:Y:S04]  /*20450*/  LDL.LU R24, [R1+0x350] ;  /* 0x0003500001187983 */ /* 0x001f680000300800 */
[----:B------:R-:W5:Y:S04]  /*20460*/  LDL.LU R25, [R1+0x354] ;  /* 0x0003540001197983 */ /* 0x000f680000300800 */
[----:B------:R-:W5:Y:S04]  /*20470*/  LDL.LU R26, [R1+0x358] ;  /* 0x00035800011a7983 */ /* 0x000f680000300800 */
[----:B------:R-:W5:Y:S01]  /*20480*/  LDL.LU R27, [R1+0x35c] ;  /* 0x00035c00011b7983 */ /* 0x000f620000300800 */
[----:B--2---:R-:W-:Y:S03]  /*20490*/  HMMA.16816.F32.BF16 R4, R20, R4, R8 ;  /* 0x000000041404723c */ /* 0x004fe60000041808 */
[----:B------:R-:W2:Y:S04]  /*204a0*/  LDL.LU.64 R10, [R1+0x1830] ;  /* 0x00183000010a7983 */ /* 0x000ea80000300a00 */
[----:B------:R-:W2:-:S12]  /*204b0*/  LDL.LU.64 R8, [R1+0x1828] ;  /* 0x0018280001087983 */ /* 0x000e980000300a00 */
[----:B------:R0:W-:Y:S04]  /*204c0*/  STL.64 [R1+0x10], R4 ;  /* 0x0000100401007387 */ /* 0x0001e80000100a00 */
[----:B------:R5:W-:Y:S04]  /*204d0*/  STL.64 [R1+0x18], R6 ;  /* 0x0000180601007387 */ /* 0x000be80000100a00 */
[----:B0-----:R-:W5:Y:S02]  /*204e0*/  LDL.LU.64 R4, [R1+0x1820] ;  /* 0x0018200001047983 */ /* 0x001f640000300a00 */
[----:B-----5:R-:W-:-:S15]  /*204f0*/  HMMA.16816.F32.BF16 R4, R20, R4, R24 ;  /* 0x000000041404723c */ /* 0x020fde0000041818 */
[----:B------:R-:W-:-:S04]  /*20500*/  NOP ;  /* 0x0000000000007918 */ /* 0x000fc80000000000 */
[----:B------:R-:W-:Y:S01]  /*20510*/  MOV R25, R6 ;  /* 0x0000000600197202 */ /* 0x000fe20000000f00 */
[----:B------:R-:W-:Y:S02]  /*20520*/  IMAD.MOV.U32 R24, RZ, RZ, R7 ;  /* 0x000000ffff187224 */ /* 0x000fe400078e0007 */
[----:B------:R-:W5:Y:S01]  /*20530*/  LDL.LU.64 R6, [R1+0x1818] ;  /* 0x0018180001067983 */ /* 0x000f620000300a00 */
[----:B------:R-:W-:Y:S01]  /*20540*/  MOV R27, R4 ;  /* 0x00000004001b7202 */ /* 0x000fe20000000f00 */
[----:B------:R-:W-:Y:S02]  /*20550*/  IMAD.MOV.U32 R26, RZ, RZ, R5 ;  /* 0x000000ffff1a7224 */ /* 0x000fe400078e0005 */
[----:B------:R-:W2:Y:S04]  /*20560*/  LDL.LU.64 R4, [R1+0x1810] ;  /* 0x0018100001047983 */ /* 0x000ea80000300a00 */
[----:B------:R-:W-:Y:S04]  /*20570*/  STL.64 [R1+0x16a8], R26 ;  /* 0x0016a81a01007387 */ /* 0x000fe80000100a00 */
[----:B------:R5:W-:Y:S02]  /*20580*/  STL.64 [R1+0x16a0], R24 ;  /* 0x0016a01801007387 */ /* 0x000be40000100a00 */
[----:B-----5:R-:W-:Y:S01]  /*20590*/  MOV R24, R7 ;  /* 0x0000000700187202 */ /* 0x020fe20000000f00 */
[----:B------:R-:W-:-:S05]  /*205a0*/  IMAD.MOV.U32 R25, RZ, RZ, R6 ;  /* 0x000000ffff197224 */ /* 0x000fca00078e0006 */
[----:B------:R0:W-:Y:S01]  /*205b0*/  STL.64 [R1+0x17f0], R24 ;  /* 0x0017f01801007387 */ /* 0x0001e20000100a00 */
[C---:B--2---:R-:W-:Y:S03]  /*205c0*/  HMMA.16816.F32.BF16 R4, R20.reuse, R4, R8 ;  /* 0x000000041404723c */ /* 0x044fe60000041808 */
[----:B0-----:R-:W2:Y:S04]  /*205d0*/  LDL.LU R24, [R1+0x2e0] ;  /* 0x0002e00001187983 */ /* 0x001ea80000300800 */
[----:B------:R-:W2:Y:S04]  /*205e0*/  LDL.LU R25, [R1+0x2e4] ;  /* 0x0002e40001197983 */ /* 0x000ea80000300800 */
[----:B------:R-:W2:Y:S04]  /*205f0*/  LDL.LU R26, [R1+0x2e8] ;  /* 0x0002e800011a7983 */ /* 0x000ea80000300800 */
[----:B------:R-:W2:Y:S04]  /*20600*/  LDL.LU R27, [R1+0x2ec] ;  /* 0x0002ec00011b7983 */ /* 0x000ea80000300800 */
[----:B------:R-:W3:Y:S04]  /*20610*/  LDL.LU.64 R8, [R1+0x1808] ;  /* 0x0018080001087983 */ /* 0x000ee80000300a00 */
[----:B------:R-:W-:Y:S04]  /*20620*/  STL.64 [R1+0x15e8], R6 ;  /* 0x0015e80601007387 */ /* 0x000fe80000100a00 */
[----:B------:R0:W-:Y:S04]  /*20630*/  STL.64 [R1+0x15e0], R4 ;  /* 0x0015e00401007387 */ /* 0x0001e80000100a00 */
[----:B0-----:R-:W5:Y:S04]  /*20640*/  LDL.LU R4, [R1+0x2a0] ;  /* 0x0002a00001047983 */ /* 0x001f680000300800 */
[----:B------:R-:W5:Y:S04]  /*20650*/  LDL.LU R5, [R1+0x2a4] ;  /* 0x0002a40001057983 */ /* 0x000f680000300800 */
[----:B------:R-:W5:Y:S04]  /*20660*/  LDL.LU R6, [R1+0x2a8] ;  /* 0x0002a80001067983 */ /* 0x000f680000300800 */
[----:B------:R-:W5:Y:S01]  /*20670*/  LDL.LU R7, [R1+0x2ac] ;  /* 0x0002ac0001077983 */ /* 0x000f620000300800 */
[----:B---3--:R-:W-:Y:S03]  /*20680*/  HMMA.16816.F32.BF16 R8, R20, R8, R12 ;  /* 0x000000081408723c */ /* 0x008fe6000004180c */
[----:B------:R-:W4:-:S15]  /*20690*/  LDL.LU.64 R12, [R1+0x1800] ;  /* 0x00180000010c7983 */ /* 0x000f1e0000300a00 */
[----:B------:R-:W-:Y:S01]  /*206a0*/  NOP ;  /* 0x0000000000007918 */ /* 0x000fe20000000000 */
[----:B------:R0:W-:Y:S04]  /*206b0*/  STL [R1+0x158c], R8 ;  /* 0x00158c0801007387 */ /* 0x0001e80000100800 */
[----:B------:R1:W-:Y:S04]  /*206c0*/  STL [R1+0x1588], R9 ;  /* 0x0015880901007387 */ /* 0x0003e80000100800 */
[----:B------:R-:W-:Y:S04]  /*206d0*/  STL [R1+0x1584], R10 ;  /* 0x0015840a01007387 */ /* 0x000fe80000100800 */
[----:B------:R-:W-:Y:S04]  /*206e0*/  STL [R1+0x1580], R11 ;  /* 0x0015800b01007387 */ /* 0x000fe80000100800 */
[----:B0-----:R-:W3:Y:S04]  /*206f0*/  LDL.LU R8, [R1+0x100] ;  /* 0x0001000001087983 */ /* 0x001ee80000300800 */
[----:B-1----:R-:W3:Y:S01]  /*20700*/  LDL.LU R9, [R1+0x104] ;  /* 0x0001040001097983 */ /* 0x002ee20000300800 */
        /* <DEDUP_REMOVED lines=9> */
[C---:B--2---:R-:W-:Y:S03]  /*207a0*/  HMMA.16816.F32.BF16 R16, R20.reuse, R16, R24 ;  /* 0x000000101410723c */ /* 0x044fe60000041818 */
[----:B------:R-:W5:Y:S05]  /*207b0*/  LDL.LU.64 R24, [R1+0x17f0] ;  /* 0x0017f00001187983 */ /* 0x000f6a0000300a00 */
[C---:B---3--:R-:W-:Y:S11]  /*207c0*/  HMMA.16816.F32.BF16 R8, R20.reuse, R8, R12 ;  /* 0x000000081408723c */ /* 0x048ff6000004180c */
[----:B------:R-:W-:Y:S04]  /*207d0*/  STL.64 [R1+0x1568], R18 ;  /* 0x0015681201007387 */ /* 0x000fe80000100a00 */
[----:B------:R0:W-:Y:S04]  /*207e0*/  STL.64 [R1+0x1560], R16 ;  /* 0x0015601001007387 */ /* 0x0001e80000100a00 */
[----:B------:R-:W-:Y:S01]  /*207f0*/  IMAD.MOV.U32 R12, RZ, RZ, R11 ;  /* 0x000000ffff0c7224 */ /* 0x000fe200078e000b */
[----:B------:R-:W-:Y:S01]  /*20800*/  MOV R13, R10 ;  /* 0x0000000a000d7202 */ /* 0x000fe20000000f00 */
[----:B------:R-:W-:Y:S04]  /*20810*/  STL.64 [R1+0xf0], R8 ;  /* 0x0000f00801007387 */ /* 0x000fe80000100a00 */
[----:B0-----:R-:W2:Y:S04]  /*20820*/  LDL.LU R16, [R1+0x400] ;  /* 0x0004000001107983 */ /* 0x001ea80000300800 */
[----:B------:R-:W2:Y:S04]  /*20830*/  LDL.LU R17, [R1+0x404] ;  /* 0x0004040001117983 */ /* 0x000ea80000300800 */
[----:B------:R0:W-:Y:S04]  /*20840*/  STL [R1+0x1594], R12 ;  /* 0x0015940c01007387 */ /* 0x0001e80000100800 */
[----:B------:R1:W-:Y:S04]  /*20850*/  STL [R1+0x1590], R13 ;  /* 0x0015900d01007387 */ /* 0x0003e80000100800 */
[----:B0-----:R-:W3:Y:S04]  /*20860*/  LDL.LU R12, [R1+0x3e0] ;  /* 0x0003e000010c7983 */ /* 0x001ee80000300800 */
[----:B-1----:R-:W3:Y:S01]  /*20870*/  LDL.LU R13, [R1+0x3e4] ;  /* 0x0003e400010d7983 */ /* 0x002ee20000300800 */
[----:B-----5:R-:W-:Y:S01]  /*20880*/  HMMA.16816.F32.BF16 R4, R20, R24, R4 ;  /* 0x000000181404723c */ /* 0x020fe20000041804 */
[----:B------:R-:W-:Y:S01]  /*20890*/  IMAD.MOV.U32 R24, RZ, RZ, R28 ;  /* 0x000000ffff187224 */ /* 0x000fe200078e001c */
[----:B------:R-:W-:-:S15]  /*208a0*/  MOV R25, R29 ;  /* 0x0000001d00197202 */ /* 0x000fde0000000f00 */
[----:B------:R-:W-:Y:S02]  /*208b0*/  NOP ;  /* 0x0000000000007918 */ /* 0x000fe40000000000 */
[----:B------:R-:W-:Y:S04]  /*208c0*/  STL [R1+0x11c], R7 ;  /* 0x00011c0701007387 */ /* 0x000fe80000100800 */
[----:B------:R-:W4:Y:S04]  /*208d0*/  LDL.LU R28, [R1+0x17ec] ;  /* 0x0017ec00011c7983 */ /* 0x000f280000300800 */
[----:B------:R-:W5:Y:S04]  /*208e0*/  LDL.LU R29, [R1+0x17e8] ;  /* 0x0017e800011d7983 */ /* 0x000f680000300800 */
[----:B------:R0:W-:Y:S01]  /*208f0*/  STL.64 [R1+0x17e0], R24 ;  /* 0x0017e01801007387 */ /* 0x0001e20000100a00 */
[----:B------:R-:W-:-:S02]  /*20900*/  MOV R9, R4 ;  /* 0x0000000400097202 */ /* 0x000fc40000000f00 */
[----:B------:R-:W-:Y:S01]  /*20910*/  MOV R11, R6 ;  /* 0x00000006000b7202 */ /* 0x000fe20000000f00 */
[----:B------:R-:W-:Y:S01]  /*20920*/  IMAD.MOV.U32 R10, RZ, RZ, R5 ;  /* 0x000000ffff0a7224 */ /* 0x000fe200078e0005 */
[----:B0-----:R-:W2:Y:S04]  /*20930*/  LDL.LU R24, [R1+0x260] ;  /* 0x0002600001187983 */ /* 0x001ea80000300800 */
[----:B------:R-:W2:Y:S04]  /*20940*/  LDL.LU R25, [R1+0x264] ;  /* 0x0002640001197983 */ /* 0x000ea80000300800 */
[----:B------:R-:W2:Y:S04]  /*20950*/  LDL.LU R26, [R1+0x268] ;  /* 0x00026800011a7983 */ /* 0x000ea80000300800 */
[----:B------:R-:W2:Y:S04]  /*20960*/  LDL.LU R27, [R1+0x26c] ;  /* 0x00026c00011b7983 */ /* 0x000ea80000300800 */
[----:B------:R-:W2:Y:S04]  /*20970*/  LDL.LU R4, [R1+0x240] ;  /* 0x0002400001047983 */ /* 0x000ea80000300800 */
[----:B------:R-:W2:Y:S04]  /*20980*/  LDL.LU R5, [R1+0x244] ;  /* 0x0002440001057983 */ /* 0x000ea80000300800 */
[----:B------:R-:W2:Y:S04]  /*20990*/  LDL.LU R6, [R1+0x248] ;  /* 0x0002480001067983 */ /* 0x000ea80000300800 */
[----:B------:R-:W2:Y:S04]  /*209a0*/  LDL.LU R7, [R1+0x24c] ;  /* 0x00024c0001077983 */ /* 0x000ea80000300800 */
[----:B------:R-:W-:Y:S04]  /*209b0*/  STL [R1+0x15a0], R11 ;  /* 0x0015a00b01007387 */ /* 0x000fe80000100800 */
[----:B------:R-:W-:Y:S04]  /*209c0*/  STL [R1+0x159c], R10 ;  /* 0x00159c0a01007387 */ /* 0x000fe80000100800 */
[----:B------:R0:W-:Y:S04]  /*209d0*/  STL [R1+0x1598], R9 ;  /* 0x0015980901007387 */ /* 0x0001e80000100800 */
[----:B------:R-:W3:Y:S04]  /*209e0*/  LDL.LU R8, [R1+0x280] ;  /* 0x0002800001087983 */ /* 0x000ee80000300800 */
[----:B0-----:R-:W3:Y:S04]  /*209f0*/  LDL.LU R9, [R1+0x284] ;  /* 0x0002840001097983 */ /* 0x001ee80000300800 */
[----:B------:R-:W3:Y:S04]  /*20a00*/  LDL.LU R10, [R1+0x288] ;  /* 0x00028800010a7983 */ /* 0x000ee80000300800 */
[----:B------:R-:W3:Y:S02]  /*20a10*/  LDL.LU R11, [R1+0x28c] ;  /* 0x00028c00010b7983 */ /* 0x000ee40000300800 */
[----:B---3--:R-:W-:-:S15]  /*20a20*/  HMMA.16816.F32.BF16 R8, R20, R12, R8 ;  /* 0x0000000c1408723c */ /* 0x008fde0000041808 */
[----:B------:R-:W-:-:S04]  /*20a30*/  NOP ;  /* 0x0000000000007918 */ /* 0x000fc80000000000 */
[----:B------:R0:W-:Y:S01]  /*20a40*/  STL [R1+0x140], R8 ;  /* 0x0001400801007387 */ /* 0x0001e20000100800 */
[----:B------:R-:W-:Y:S01]  /*20a50*/  MOV R13, R10 ;  /* 0x0000000a000d7202 */ /* 0x000fe20000000f00 */
[----:B------:R-:W-:Y:S02]  /*20a60*/  IMAD.MOV.U32 R12, RZ, RZ, R9 ;  /* 0x000000ffff0c7224 */ /* 0x000fe400078e0009 */
[----:B0-----:R-:W-:-:S05]  /*20a70*/  IMAD.MOV.U32 R8, RZ, RZ, R11 ;  /* 0x000000ffff087224 */ /* 0x001fca00078e000b */
[----:B------:R-:W-:Y:S04]  /*20a80*/  STL [R1+0x15ac], R8 ;  /* 0x0015ac0801007387 */ /* 0x000fe80000100800 */
[----:B------:R-:W-:Y:S04]  /*20a90*/  STL [R1+0x15a8], R13 ;  /* 0x0015a80d01007387 */ /* 0x000fe80000100800 */
[----:B------:R0:W-:Y:S04]  /*20aa0*/  STL [R1+0x15a4], R12 ;  /* 0x0015a40c01007387 */ /* 0x0001e80000100800 */
[----:B0-----:R-:W3:Y:S04]  /*20ab0*/  LDL.LU R12, [R1+0x270] ;  /* 0x00027000010c7983 */ /* 0x001ee80000300800 */
[----:B------:R-:W3:Y:S04]  /*20ac0*/  LDL.LU R13, [R1+0x274] ;  /* 0x00027400010d7983 */ /* 0x000ee80000300800 */
[----:B------:R-:W3:Y:S04]  /*20ad0*/  LDL.LU R14, [R1+0x278] ;  /* 0x00027800010e7983 */ /* 0x000ee80000300800 */
[----:B------:R-:W3:Y:S01]  /*20ae0*/  LDL.LU R15, [R1+0x27c] ;  /* 0x00027c00010f7983 */ /* 0x000ee20000300800 */
[----:B-----5:R-:W-:Y:S01]  /*20af0*/  MOV R8, R29 ;  /* 0x0000001d00087202 */ /* 0x020fe20000000f00 */
[----:B----4-:R-:W-:Y:S01]  /*20b00*/  IMAD.MOV.U32 R9, RZ, RZ, R28 ;  /* 0x000000ffff097224 */ /* 0x010fe200078e001c */
[----:B--2---:R-:W-:-:S15]  /*20b10*/  HMMA.16816.F32.BF16 R24, R20, R16, R24 ;  /* 0x000000101418723c */ /* 0x004fde0000041818 */
[----:B------:R-:W-:-:S04]  /*20b20*/  NOP ;  /* 0x0000000000007918 */ /* 0x000fc80000000000 */
[----:B------:R-:W-:Y:S01]  /*20b30*/  IMAD.MOV.U32 R19, RZ, RZ, R24 ;  /* 0x000000ffff137224 */ /* 0x000fe200078e0018 */
[----:B------:R-:W-:Y:S01]  /*20b40*/  MOV R18, R25 ;  /* 0x0000001900127202 */ /* 0x000fe20000000f00 */
[----:B---3--:R-:W-:-:S15]  /*20b50*/  HMMA.16816.F32.BF16 R12, R20, R8, R12 ;  /* 0x00000008140c723c */ /* 0x008fde000004180c */
[----:B------:R-:W-:-:S04]  /*20b60*/  NOP ;  /* 0x0000000000007918 */ /* 0x000fc80000000000 */
[----:B------:R-:W-:Y:S01]  /*20b70*/  MOV R9, R15 ;  /* 0x0000000f00097202 */ /* 0x000fe20000000f00 */
[----:B------:R-:W-:Y:S01]  /*20b80*/  IMAD.MOV.U32 R10, RZ, RZ, R14 ;  /* 0x000000ffff0a7224 */ /* 0x000fe200078e000e */
[----:B------:R-:W-:Y:S01]  /*20b90*/  MOV R11, R13 ;  /* 0x0000000d000b7202 */ /* 0x000fe20000000f00 */
[----:B------:R0:W-:Y:S01]  /*20ba0*/  STL [R1+0x160], R12 ;  /* 0x0001600c01007387 */ /* 0x0001e20000100800 */
[----:B------:R-:W-:-:S03]  /*20bb0*/  MOV R14, R27 ;  /* 0x0000001b000e7202 */ /* 0x000fc60000000f00 */
[----:B------:R-:W-:Y:S01]  /*20bc0*/  STL [R1+0x15b8], R9 ;  /* 0x0015b80901007387 */ /* 0x000fe20000100800 */
[----:B------:R-:W-:-:S03]  /*20bd0*/  IMAD.MOV.U32 R15, RZ, RZ, R26 ;  /* 0x000000ffff0f7224 */ /* 0x000fc600078e001a */
[----:B------:R-:W-:Y:S04]  /*20be0*/  STL [R1+0x15b4], R10 ;  /* 0x0015b40a01007387 */ /* 0x000fe80000100800 */
[----:B------:R-:W-:Y:S04]  /*20bf0*/  STL [R1+0x15b0], R11 ;  /* 0x0015b00b01007387 */ /* 0x000fe80000100800 */
[----:B------:R-:W2:Y:S04]  /*20c00*/  LDL.LU.64 R24, [R1+0x17e0] ;  /* 0x0017e00001187983 */ /* 0x000ea80000300a00 */
[----:B------:R1:W-:Y:S04]  /*20c10*/  STL [R1+0x15c8], R14 ;  /* 0x0015c80e01007387 */ /* 0x0003e80000100800 */
[----:B------:R3:W-:Y:S04]  /*20c20*/  STL [R1+0x15c4], R15 ;  /* 0x0015c40f01007387 */ /* 0x0007e80000100800 */
[----:B0-----:R-:W4:Y:S04]  /*20c30*/  LDL.LU R12, [R1+0x250] ;  /* 0x00025000010c7983 */ /* 0x001f280000300800 */
[----:B------:R-:W4:Y:S04]  /*20c40*/  LDL.LU R13, [R1+0x254] ;  /* 0x00025400010d7983 */ /* 0x000f280000300800 */
[----:B-1----:R-:W4:Y:S04]  /*20c50*/  LDL.LU R14, [R1+0x258] ;  /* 0x00025800010e7983 */ /* 0x002f280000300800 */
[----:B---3--:R-:W4:Y:S01]  /*20c60*/  LDL.LU R15, [R1+0x25c] ;  /* 0x00025c00010f7983 */ /* 0x008f220000300800 */
[----:B------:R-:W-:Y:S01]  /*20c70*/  IMAD.MOV.U32 R8, RZ, RZ, R3 ;  /* 0x000000ffff087224 */ /* 0x000fe200078e0003 */
[----:B------:R-:W-:-:S02]  /*20c80*/  MOV R9, R0 ;  /* 0x0000000000097202 */ /* 0x000fc40000000f00 */
[----:B------:R-:W-:Y:S04]  /*20c90*/  STL [R1+0x15c0], R18 ;  /* 0x0015c01201007387 */ /* 0x000fe80000100800 */
[----:B------:R4:W-:Y:S02]  /*20ca0*/  STL [R1+0x15bc], R19 ;  /* 0x0015bc1301007387 */ /* 0x0009e40000100800 */
[C---:B----4-:R-:W-:Y:S08]  /*20cb0*/  HMMA.16816.F32.BF16 R16, R20.reuse, R8, R12 ;  /* 0x000000081410723c */ /* 0x050ff0000004180c */
[----:B--2---:R-:W-:Y:S01]  /*20cc0*/  HMMA.16816.F32.BF16 R4, R20, R24, R4 ;  /* 0x000000181404723c */ /* 0x004fe20000041804 */
[----:B------:R-:W0:Y:S10]  /*20cd0*/  LDSM.16.M88.4 R24, [R2+UR5+0x28800] ;  /* 0x028800050218783b */ /* 0x000e340008000200 */
[----:B------:R-:W-:Y:S01]  /*20ce0*/  MOV R12, R19 ;  /* 0x00000013000c7202 */ /* 0x000fe20000000f00 */
[----:B------:R-:W-:Y:S01]  /*20cf0*/  IMAD.MOV.U32 R13, RZ, RZ, R18 ;  /* 0x000000ffff0d7224 */ /* 0x000fe200078e0012 */
[----:B------:R-:W-:Y:S01]  /*20d00*/  MOV R8, R17 ;  /* 0x0000001100087202 */ /* 0x000fe20000000f00 */
[----:B------:R-:W-:-:S02]  /*20d10*/  IMAD.MOV.U32 R11, RZ, RZ, R16 ;  /* 0x000000ffff0b7224 */ /* 0x000fc400078e0010 */
[----:B------:R-:W-:Y:S04]  /*20d20*/  STL [R1+0x15d8], R12 ;  /* 0x0015d80c01007387 */ /* 0x000fe80000100800 */
[----:B------:R-:W-:Y:S04]  /*20d30*/  STL [R1+0x15d4], R13 ;  /* 0x0015d40d01007387 */ /* 0x000fe80000100800 */
[----:B------:R-:W-:Y:S04]  /*20d40*/  STL [R1+0x15d0], R8 ;  /* 0x0015d00801007387 */ /* 0x000fe80000100800 */
[----:B------:R-:W-:Y:S04]  /*20d50*/  STL [R1+0x15cc], R11 ;  /* 0x0015cc0b01007387 */ /* 0x000fe80000100800 */
[----:B------:R-:W-:Y:S04]  /*20d60*/  STL.64 [R1+0x17d8], R22 ;  /* 0x0017d81601007387 */ /* 0x000fe80000100a00 */
[----:B------:R-:W-:Y:S04]  /*20d70*/  STL.64 [R1+0x17d0], R20 ;  /* 0x0017d01401007387 */ /* 0x000fe80000100a00 */
[----:B------:R-:W1:Y:S01]  /*20d80*/  LDSM.16.M88.4 R20, [R2+UR5+0x29000] ;  /* 0x029000050214783b */ /* 0x000e620008000200 */
[----:B------:R-:W-:Y:S01]  /*20d90*/  MOV R10, R7 ;  /* 0x00000007000a7202 */ /* 0x000fe20000000f00 */
[----:B------:R-:W-:-:S04]  /*20da0*/  IMAD.MOV.U32 R9, RZ, RZ, R6 ;  /* 0x000000ffff097224 */ /* 0x000fc800078e0006 */
[----:B------:R-:W-:Y:S04]  /*20db0*/  STL [R1+0x17b4], R10 ;  /* 0x0017b40a01007387 */ /* 0x000fe80000100800 */
[----:B------:R-:W-:Y:S04]  /*20dc0*/  STL [R1+0x17b0], R9 ;  /* 0x0017b00901007387 */ /* 0x000fe80000100800 */
[----:B------:R-:W2:Y:S04]  /*20dd0*/  LDSM.16.M88.4 R8, [R2+UR5+0x29800] ;  /* 0x029800050208783b */ /* 0x000ea80008000200 */
[----:B0-----:R-:W-:Y:S01]  /*20de0*/  STL.64 [R1+0x328], R26 ;  /* 0x0003281a01007387 */ /* 0x001fe20000100a00 */
[----:B-1----:R-:W-:Y:S01]  /*20df0*/  MOV R13, R23 ;  /* 0x00000017000d7202 */ /* 0x002fe20000000f00 */
[----:B------:R-:W-:-:S04]  /*20e00*/  IMAD.MOV.U32 R12, RZ, RZ, R22 ;  /* 0x000000ffff0c7224 */ /* 0x000fc800078e0016 */
[----:B------:R-:W-:Y:S04]  /*20e10*/  STL [R1+0x17c4], R13 ;  /* 0x0017c40d01007387 */ /* 0x000fe80000100800 */
[----:B------:R-:W-:Y:S04]  /*20e20*/  STL [R1+0x17c0], R12 ;  /* 0x0017c00c01007387 */ /* 0x000fe80000100800 */
[----:B------:R-:W0:Y:S01]  /*20e30*/  LDSM.16.M88.4 R12, [R2+UR5+0x2a000] ;  /* 0x02a00005020c783b */ /* 0x000e220008000200 */
[----:B------:R-:W-:Y:S01]  /*20e40*/  IMAD.MOV.U32 R18, RZ, RZ, R4 ;  /* 0x000000ffff127224 */ /* 0x000fe200078e0004 */
[----:B------:R-:W-:Y:S01]  /*20e50*/  MOV R4, R21 ;  /* 0x0000001500047202 */ /* 0x000fe20000000f00 */
[----:B------:R-:W-:-:S02]  /*20e60*/  IMAD.MOV.U32 R6, RZ, RZ, R20 ;  /* 0x000000ffff067224 */ /* 0x000fc400078e0014 */
[----:B--2---:R-:W-:Y:S01]  /*20e70*/  IMAD.MOV.U32 R0, RZ, RZ, R8 ;  /* 0x000000ffff007224 */ /* 0x004fe200078e0008 */
[----:B------:R-:W-:Y:S01]  /*20e80*/  MOV R19, R5 ;  /* 0x0000000500137202 */ /* 0x000fe20000000f00 */
[----:B------:R-:W-:Y:S01]  /*20e90*/  IMAD.MOV.U32 R17, RZ, RZ, R10 ;  /* 0x000000ffff117224 */ /* 0x000fe200078e000a */
[----:B------:R-:W-:Y:S01]  /*20ea0*/  MOV R16, R11 ;  /* 0x0000000b00107202 */ /* 0x000fe20000000f00 */
[----:B------:R-:W-:Y:S04]  /*20eb0*/  STL [R1+0x17bc], R4 ;  /* 0x0017bc0401007387 */ /* 0x000fe80000100800 */
[----:B------:R-:W-:Y:S04]  /*20ec0*/  STL [R1+0x17b8], R6 ;  /* 0x0017b80601007387 */ /* 0x000fe80000100800 */
[----:B------:R-:W-:Y:S04]  /*20ed0*/  STL [R1+0x17c8], R0 ;  /* 0x0017c80001007387 */ /* 0x000fe80000100800 */
[----:B------:R-:W-:Y:S04]  /*20ee0*/  STL.64 [R1+0x15f8], R18 ;  /* 0x0015f81201007387 */ /* 0x000fe80000100a00 */
[----:B------:R1:W-:Y:S01]  /*20ef0*/  STL.64 [R1+0x15f0], R16 ;  /* 0x0015f01001007387 */ /* 0x0003e20000100a00 */
[----:B------:R-:W-:-:S03]  /*20f00*/  MOV R7, R9 ;  /* 0x0000000900077202 */ /* 0x000fc60000000f00 */
[----:B------:R-:W2:Y:S04]  /*20f10*/  LDSM.16.M88.4 R20, [R2+UR5+0x2b000] ;  /* 0x02b000050214783b */ /* 0x000ea80008000200 */
[----:B-1----:R-:W3:Y:S04]  /*20f20*/  LDL.LU R16, [R1+0x230] ;  /* 0x0002300001107983 */ /* 0x002ee80000300800 */
[----:B------:R-:W3:Y:S04]  /*20f30*/  LDL.LU R17, [R1+0x234] ;  /* 0x0002340001117983 */ /* 0x000ee80000300800 */
[----:B------:R-:W3:Y:S04]  /*20f40*/  LDL.LU R18, [R1+0x238] ;  /* 0x0002380001127983 */ /* 0x000ee80000300800 */
[----:B------:R-:W3:Y:S01]  /*20f50*/  LDL.LU R19, [R1+0x23c] ;  /* 0x00023c0001137983 */ /* 0x000ee20000300800 */
[----:B0-----:R-:W-:-:S03]  /*20f60*/  IMAD.MOV.U32 R9, RZ, RZ, R12 ;  /* 0x000000ffff097224 */ /* 0x001fc600078e000c */
[----:B------:R-:W-:Y:S01]  /*20f70*/  STL.64 [R1+0x398], R14 ;  /* 0x0003980e01007387 */ /* 0x000fe20000100a00 */
[----:B------:R-:W-:-:S03]  /*20f80*/  MOV R29, R13 ;  /* 0x0000000d001d7202 */ /* 0x000fc60000000f00 */
[----:B------:R-:W0:Y:S01]  /*20f90*/  LDSM.16.M88.4 R12, [R2+UR5+0x2a800] ;  /* 0x02a80005020c783b */ /* 0x000e220008000200 */
[----:B--2---:R-:W-:Y:S01]  /*20fa0*/  MOV R4, R21 ;  /* 0x0000001500047202 */ /* 0x004fe20000000f00 */
[----:B0-----:R-:W-:Y:S02]  /*20fb0*/  IMAD.MOV.U32 R6, RZ, RZ, R12 ;  /* 0x000000ffff067224 */ /* 0x001fe400078e000c */
[----:B------:R-:W-:Y:S01]  /*20fc0*/  STL.64 [R1+0x3a8], R14 ;  /* 0x0003a80e01007387 */ /* 0x000fe20000100a00 */
[----:B------:R-:W-:-:S03]  /*20fd0*/  IMAD.MOV.U32 R12, RZ, RZ, R20 ;  /* 0x000000ffff0c7224 */ /* 0x000fc600078e0014 */
[----:B------:R-:W-:Y:S04]  /*20fe0*/  STL.64 [R1+0x3b8], R22 ;  /* 0x0003b81601007387 */ /* 0x000fe80000100a00 */
[----:B------:R-:W0:Y:S02]  /*20ff0*/  LDSM.16.M88.4 R20, [R2+UR5+0x2b800] ;  /* 0x02b800050214783b */ /* 0x000e240008000200 */
[----:B0-----:R-:W-:Y:S02]  /*21000*/  IMAD.MOV.U32 R5, RZ, RZ, R20 ;  /* 0x000000ffff057224 */ /* 0x001fe400078e0014 */
[----:B------:R-:W-:Y:S01]  /*21010*/  STL.64 [R1+0x3c8], R22 ;  /* 0x0003c81601007387 */ /* 0x000fe20000100a00 */
[----:B------:R-:W-:-:S03]  /*21020*/  MOV R3, R21 ;  /* 0x0000001500037202 */ /* 0x000fc60000000f00 */
[----:B------:R-:W0:Y:S01]  /*21030*/  LDSM.16.M88.4 R20, [R2+UR5+0x2c000] ;  /* 0x02c000050214783b */ /* 0x000e220008000200 */
[----:B------:R-:W-:-:S03]  /*21040*/  MOV R10, R13 ;  /* 0x0000000d000a7202 */ /* 0x000fc60000000f00 */
[----:B0-----:R0:W-:Y:S01]  /*21050*/  STL.64 [R1+0x3d8], R22 ;  /* 0x0003d81601007387 */ /* 0x0011e20000100a00 */
[----:B------:R-:W-:Y:S01]  /*21060*/  IMAD.MOV.U32 R0, RZ, RZ, R20 ;  /* 0x000000ffff007224 */ /* 0x000fe200078e0014 */
[----:B------:R-:W-:Y:S02]  /*21070*/  MOV R13, R21 ;  /* 0x00000015000d7202 */ /* 0x000fe40000000f00 */
[----:B0-----:R-:W3:Y:S04]  /*21080*/  LDL.LU.64 R22, [R1+0x17d8] ;  /* 0x0017d80001167983 */ /* 0x001ee80000300a00 */
[----:B------:R-:W3:Y:S04]  /*21090*/  LDL.LU.64 R20, [R1+0x17d0] ;  /* 0x0017d00001147983 */ /* 0x000ee80000300a00 */
[----:B------:R-:W2:Y:S01]  /*210a0*/  LDL.LU R28, [R1+0x450] ;  /* 0x00045000011c7983 */ /* 0x000ea20000300800 */
[----:B---3--:R-:W-:-:S15]  /*210b0*/  HMMA.16816.F32.BF16 R16, R20, R24, R16 ;  /* 0x000000181410723c */ /* 0x008fde0000041810 */
[----:B------:R-:W-:-:S04]  /*210c0*/  NOP ;  /* 0x0000000000007918 */ /* 0x000fc80000000000 */
[----:B------:R-:W-:Y:S02]  /*210d0*/  MOV R15, R19 ;  /* 0x00000013000f7202 */ /* 0x000fe40000000f00 */
[----:B------:R-:W3:Y:S01]  /*210e0*/  LDL.LU R19, [R1+0x454] ;  /* 0x0004540001137983 */ /* 0x000ee20000300800 */
[----:B------:R-:W-:Y:S01]  /*210f0*/  IMAD.MOV.U32 R8, RZ, RZ, R16 ;  /* 0x000000ffff087224 */ /* 0x000fe200078e0010 */
[----:B------:R-:W-:Y:S01]  /*21100*/  MOV R11, R17 ;  /* 0x00000011000b7202 */ /* 0x000fe20000000f00 */
[----:B------:R-:W-:Y:S01]  /*21110*/  IMAD.MOV.U32 R14, RZ, RZ, R18 ;  /* 0x000000ffff0e7224 */ /* 0x000fe200078e0012 */
[----:B---3--:R0:W-:Y:S04]  /*21120*/  STL [R1+0x16b0], R19 ;  /* 0x0016b01301007387 */ /* 0x0081e80000100800 */
[----:B------:R-:W3:Y:S04]  /*21130*/  LDL.LU R16, [R1+0x150] ;  /* 0x0001500001107983 */ /* 0x000ee80000300800 */
[----:B------:R-:W3:Y:S04]  /*21140*/  LDL.LU R17, [R1+0x154] ;  /* 0x0001540001117983 */ /* 0x000ee80000300800 */
[----:B------:R-:W4:Y:S04]  /*21150*/  LDL.LU R18, [R1+0x158] ;  /* 0x0001580001127983 */ /* 0x000f280000300800 */
[----:B0-----:R-:W4:Y:S04]  /*21160*/  LDL.LU R19, [R1+0x15c] ;  /* 0x00015c0001137983 */ /* 0x001f280000300800 */
[----:B----4-:R-:W-:Y:S04]  /*21170*/  STL.64 [R1+0x16c0], R18 ;  /* 0x0016c01201007387 */ /* 0x010fe80000100a00 */
[----:B---3--:R0:W-:Y:S04]  /*21180*/  STL.64 [R1+0x16b8], R16 ;  /* 0x0016b81001007387 */ /* 0x0081e80000100a00 */
[----:B------:R-:W3:Y:S04]  /*21190*/  LDL.LU R24, [R1+0x170] ;  /* 0x0001700001187983 */ /* 0x000ee80000300800 */
[----:B------:R-:W3:Y:S04]  /*211a0*/  LDL.LU R25, [R1+0x174] ;  /* 0x0001740001197983 */ /* 0x000ee80000300800 */
[----:B------:R-:W4:Y:S04]  /*211b0*/  LDL.LU R26, [R1+0x178] ;  /* 0x00017800011a7983 */ /* 0x000f280000300800 */
[----:B------:R-:W4:Y:S01]  /*211c0*/  LDL.LU R27, [R1+0x17c] ;  /* 0x00017c00011b7983 */ /* 0x000f220000300800 */
[----:B0-----:R-:W-:Y:S01]  /*211d0*/  IMAD.MOV.U32 R16, RZ, RZ, R0 ;  /* 0x000000ffff107224 */ /* 0x001fe200078e0000 */
[----:B------:R-:W-:-:S02]  /*211e0*/  MOV R17, R13 ;  /* 0x0000000d00117202 */ /* 0x000fc40000000f00 */
[----:B------:R-:W5:Y:S04]  /*211f0*/  LDL.LU R0, [R1+0x17c8] ;  /* 0x0017c80001007983 */ /* 0x000f680000300800 */
[----:B------:R-:W2:Y:S04]  /*21200*/  LDL.LU R13, [R1+0x17c4] ;  /* 0x0017c400010d7983 */ /* 0x000ea80000300800 */
[----:B------:R-:W-:Y:S04]  /*21210*/  STL.64 [R1+0x1720], R16 ;  /* 0x0017201001007387 */ /* 0x000fe80000100a00 */
[----:B----4-:R-:W-:Y:S04]  /*21220*/  STL.64 [R1+0x16d0], R26 ;  /* 0x0016d01a01007387 */ /* 0x010fe80000100a00 */
[----:B---3--:R0:W-:Y:S04]  /*21230*/  STL.64 [R1+0x16c8], R24 ;  /* 0x0016c81801007387 */ /* 0x0081e80000100a00 */
[----:B0-----:R-:W3:Y:S04]  /*21240*/  LDL.LU R24, [R1+0x190] ;  /* 0x0001900001187983 */ /* 0x001ee80000300800 */
[----:B------:R-:W3:Y:S04]  /*21250*/  LDL.LU R25, [R1+0x194] ;  /* 0x0001940001197983 */ /* 0x000ee80000300800 */
[----:B------:R-:W4:Y:S04]  /*21260*/  LDL.LU R26, [R1+0x198] ;  /* 0x00019800011a7983 */ /* 0x000f280000300800 */
[----:B------:R-:W4:Y:S01]  /*21270*/  LDL.LU R27, [R1+0x19c] ;  /* 0x00019c00011b7983 */ /* 0x000f220000300800 */
[----:B------:R-:W-:Y:S01]  /*21280*/  IMAD.MOV.U32 R16, RZ, RZ, R12 ;  /* 0x000000ffff107224 */ /* 0x000fe200078e000c */
[----:B------:R-:W-:-:S02]  /*21290*/  MOV R17, R4 ;  /* 0x0000000400117202 */ /* 0x000fc40000000f00 */
[----:B------:R-:W2:Y:S04]  /*212a0*/  LDL.LU R12, [R1+0x17c0] ;  /* 0x0017c000010c7983 */ /* 0x000ea80000300800 */
        /* <DEDUP_REMOVED lines=30> */
[----:B-----5:R-:W-:Y:S01]  /*21490*/  IMAD.MOV.U32 R16, RZ, RZ, R0 ;  /* 0x000000ffff107224 */ /* 0x020fe200078e0000 */
[----:B------:R-:W-:-:S02]  /*214a0*/  MOV R17, R7 ;  /* 0x0000000700117202 */ /* 0x000fc40000000f00 */
[----:B------:R-:W5:Y:S04]  /*214b0*/  LDL.LU R0, [R1+0x17a8] ;  /* 0x0017a80001007983 */ /* 0x000f680000300800 */
[----:B------:R-:W-:Y:S04]  /*214c0*/  STL.64 [R1+0x1780], R16 ;  /* 0x0017801001007387 */ /* 0x000fe80000100a00 */
        /* <DEDUP_REMOVED lines=11> */
[----:B------:R-:W4:Y:S01]  /*21580*/  LDL.LU R27, [R1+0x21c] ;  /* 0x00021c00011b7983 */ /* 0x000f220000300800 */
[----:B--2---:R-:W-:-:S03]  /*21590*/  MOV R17, R4 ;  /* 0x0000000400117202 */ /* 0x004fc60000000f00 */
[----:B----4-:R-:W-:Y:S04]  /*215a0*/  STL.64 [R1+0x1790], R26 ;  /* 0x0017901a01007387 */ /* 0x010fe80000100a00 */
[----:B---3--:R0:W-:Y:S04]  /*215b0*/  STL.64 [R1+0x1788], R24 ;  /* 0x0017881801007387 */ /* 0x0081e80000100a00 */
[----:B0-----:R-:W2:Y:S04]  /*215c0*/  LDL.LU R24, [R1+0x220] ;  /* 0x0002200001187983 */ /* 0x001ea80000300800 */
[----:B------:R-:W2:Y:S04]  /*215d0*/  LDL.LU R25, [R1+0x224] ;  /* 0x0002240001197983 */ /* 0x000ea80000300800 */
[----:B------:R-:W2:Y:S04]  /*215e0*/  LDL.LU R26, [R1+0x228] ;  /* 0x00022800011a7983 */ /* 0x000ea80000300800 */
[----:B------:R-:W2:Y:S04]  /*215f0*/  LDL.LU R27, [R1+0x22c] ;  /* 0x00022c00011b7983 */ /* 0x000ea80000300800 */
[----:B------:R-:W3:Y:S04]  /*21600*/  LDL.LU R4, [R1+0x440] ;  /* 0x0004400001047983 */ /* 0x000ee80000300800 */
[----:B------:R0:W-:Y:S04]  /*21610*/  STL.64 [R1+0x1618], R14 ;  /* 0x0016180e01007387 */ /* 0x0001e80000100a00 */
[----:B------:R1:W-:Y:S01]  /*21620*/  STL.64 [R1+0x1610], R12 ;  /* 0x0016100c01007387 */ /* 0x0003e20000100a00 */
[----:B0-----:R-:W-:-:S03]  /*21630*/  MOV R14, R29 ;  /* 0x0000001d000e7202 */ /* 0x001fc60000000f00 */
[----:B-1----:R-:W4:Y:S01]  /*21640*/  LDL.LU R12, [R1+0x120] ;  /* 0x00012000010c7983 */ /* 0x002f220000300800 */
[----:B-----5:R-:W-:-:S03]  /*21650*/  IMAD.MOV.U32 R13, RZ, RZ, R0 ;  /* 0x000000ffff0d7224 */ /* 0x020fc600078e0000 */
[----:B------:R-:W5:Y:S04]  /*21660*/  LDL.LU R0, [R1+0x17a4] ;  /* 0x0017a40001007983 */ /* 0x000f680000300800 */
[----:B------:R-:W2:Y:S04]  /*21670*/  LDL.LU R29, [R1+0x17a0] ;  /* 0x0017a000011d7983 */ /* 0x000ea80000300800 */
[----:B------:R-:W2:Y:S01]  /*21680*/  LDL.LU R15, [R1+0x12c] ;  /* 0x00012c00010f7983 */ /* 0x000ea20000300800 */
[----:B------:R-:W-:-:S03]  /*21690*/  IMAD.MOV.U32 R16, RZ, RZ, R6 ;  /* 0x000000ffff107224 */ /* 0x000fc600078e0006 */
[----:B--2---:R-:W-:Y:S04]  /*216a0*/  STL.64 [R1+0x16f0], R14 ;  /* 0x0016f00e01007387 */ /* 0x004fe80000100a00 */
[----:B----4-:R0:W-:Y:S04]  /*216b0*/  STL.64 [R1+0x16e8], R12 ;  /* 0x0016e80c01007387 */ /* 0x0101e80000100a00 */
[----:B0-----:R-:W2:Y:S04]  /*216c0*/  LDL.LU R12, [R1+0x1a0] ;  /* 0x0001a000010c7983 */ /* 0x001ea80000300800 */
[----:B------:R-:W2:Y:S01]  /*216d0*/  LDL.LU R13, [R1+0x1a4] ;  /* 0x0001a400010d7983 */ /* 0x000ea20000300800 */
[C---:B------:R-:W-:Y:S01]  /*216e0*/  HMMA.16816.F32.BF16 R16, R20.reuse, R16, R24 ;  /* 0x000000101410723c */ /* 0x040fe20000041818 */
[----:B-----5:R-:W-:Y:S01]  /*216f0*/  IMAD.MOV.U32 R14, RZ, RZ, R0 ;  /* 0x000000ffff0e7224 */ /* 0x020fe200078e0000 */
[----:B------:R-:W-:Y:S01]  /*21700*/  MOV R15, R29 ;  /* 0x0000001d000f7202 */ /* 0x000fe20000000f00 */
[----:B------:R-:W4:Y:S04]  /*21710*/  LDL.LU R0, [R1+0x179c] ;  /* 0x00179c0001007983 */ /* 0x000f280000300800 */
[----:B------:R-:W5:Y:S04]  /*21720*/  LDL.LU R29, [R1+0x1798] ;  /* 0x00179800011d7983 */ /* 0x000f680000300800 */
[----:B------:R-:W-:Y:S04]  /*21730*/  STL.64 [R1+0x1700], R14 ;  /* 0x0017000e01007387 */ /* 0x000fe80000100a00 */
[----:B--2---:R-:W-:Y:S04]  /*21740*/  STL.64 [R1+0x16f8], R12 ;  /* 0x0016f80c01007387 */ /* 0x004fe80000100a00 */
[----:B------:R-:W-:Y:S04]  /*21750*/  STL.64 [R1+0x1608], R10 ;  /* 0x0016080a01007387 */ /* 0x000fe80000100a00 */
[----:B------:R0:W-:Y:S04]  /*21760*/  STL.64 [R1+0x1600], R8 ;  /* 0x0016000801007387 */ /* 0x0001e80000100a00 */
[----:B0-----:R-:W2:Y:S04]  /*21770*/  LDL.LU R8, [R1+0x1d0] ;  /* 0x0001d00001087983 */ /* 0x001ea80000300800 */
[----:B------:R-:W2:Y:S04]  /*21780*/  LDL.LU R9, [R1+0x1d4] ;  /* 0x0001d40001097983 */ /* 0x000ea80000300800 */
[----:B------:R-:W2:Y:S04]  /*21790*/  LDL.LU R10, [R1+0x1d8] ;  /* 0x0001d800010a7983 */ /* 0x000ea80000300800 */
[----:B------:R-:W2:Y:S04]  /*217a0*/  LDL.LU R11, [R1+0x1dc] ;  /* 0x0001dc00010b7983 */ /* 0x000ea80000300800 */
[----:B------:R-:W2:Y:S04]  /*217b0*/  LDL.LU.64 R26, [R1+0x1790] ;  /* 0x00179000011a7983 */ /* 0x000ea80000300a00 */
[----:B------:R-:W2:Y:S04]  /*217c0*/  LDL.LU.64 R24, [R1+0x1788] ;  /* 0x0017880001187983 */ /* 0x000ea80000300a00 */
        /* <DEDUP_REMOVED lines=8> */
[----:B0-----:R-:W2:Y:S01]  /*21850*/  LDL.LU.64 R16, [R1+0x1768] ;  /* 0x0017680001107983 */ /* 0x001ea20000300a00 */
[----:B------:R-:W-:-:S03]  /*21860*/  IMAD.MOV.U32 R12, RZ, RZ, R5 ;  /* 0x000000ffff0c7224 */ /* 0x000fc600078e0005 */
[----:B------:R-:W3:Y:S01]  /*21870*/  LDL.LU R5, [R1+0x444] ;  /* 0x0004440001057983 */ /* 0x000ee20000300800 */
        /* <DEDUP_REMOVED lines=16> */
[----:B------:R-:W-:Y:S04]  /*21980*/  STL.64 [R1+0x288], R18 ;  /* 0x0002881201007387 */ /* 0x000fe80000100a00 */
[----:B0-----:R-:W2:Y:S04]  /*21990*/  LDL.LU.64 R16, [R1+0x1720] ;  /* 0x0017200001107983 */ /* 0x001ea80000300a00 */
[----:B------:R-:W3:Y:S04]  /*219a0*/  LDL.LU R6, [R1+0x458] ;  /* 0x0004580001067983 */ /* 0x000ee80000300800 */
[----:B------:R-:W3:Y:S01]  /*219b0*/  LDL.LU R7, [R1+0x45c] ;  /* 0x00045c0001077983 */ /* 0x000ee20000300800 */
[----:B------:R-:W-:-:S07]  /*219c0*/  MOV R13, R3 ;  /* 0x00000003000d7202 */ /* 0x000fce0000000f00 */
[----:B------:R-:W-:-:S15]  /*219d0*/  HMMA.16816.F32.BF16 R12, R20, R12, R8 ;  /* 0x0000000c140c723c */ /* 0x000fde0000041808 */
[----:B------:R-:W-:-:S04]  /*219e0*/  NOP ;  /* 0x0000000000007918 */ /* 0x000fc80000000000 */
[----:B------:R-:W-:Y:S04]  /*219f0*/  STL.64 [R1+0x270], R12 ;  /* 0x0002700c01007387 */ /* 0x000fe80000100a00 */
[----:B------:R-:W-:Y:S04]  /*21a00*/  STL.64 [R1+0x278], R14 ;  /* 0x0002780e01007387 */ /* 0x000fe80000100a00 */
[----:B------:R-:W0:Y:S01]  /*21a10*/  LDSM.16.M88.4 R12, [R2+UR5+0x2c800] ;  /* 0x02c80005020c783b */ /* 0x000e220008000200 */
[----:B--2---:R-:W-:Y:S03]  /*21a20*/  HMMA.16816.F32.BF16 R8, R20, R16, R24 ;  /* 0x000000101408723c */ /* 0x004fe60000041818 */
[----:B------:R-:W1:Y:S04]  /*21a30*/  LDSM.16.M88.4 R24, [R2+UR5+0x2d000] ;  /* 0x02d000050218783b */ /* 0x000e680008000200 */
[----:B---3--:R5:W-:Y:S04]  /*21a40*/  STL.64 [R1+0x1710], R6 ;  /* 0x0017100601007387 */ /* 0x008be80000100a00 */
[----:B------:R-:W2:Y:S08]  /*21a50*/  LDSM.16.M88.4 R16, [R2+UR5+0x2d800] ;  /* 0x02d800050210783b */ /* 0x000eb00008000200 */
[----:B------:R-:W-:Y:S04]  /*21a60*/  STL.64 [R1+0x260], R8 ;  /* 0x0002600801007387 */ /* 0x000fe80000100a00 */
[----:B------:R-:W-:Y:S04]  /*21a70*/  STL.64 [R1+0x268], R10 ;  /* 0x0002680a01007387 */ /* 0x000fe80000100a00 */
[----:B------:R3:W-:Y:S01]  /*21a80*/  STL.64 [R1+0x1708], R4 ;  /* 0x0017080401007387 */ /* 0x0007e20000100a00 */
[----:B-----5:R-:W-:Y:S01]  /*21a90*/  IMAD.MOV.U32 R6, RZ, RZ, R29 ;  /* 0x000000ffff067224 */ /* 0x020fe200078e001d */
[----:B----4-:R-:W-:-:S02]  /*21aa0*/  MOV R7, R0 ;  /* 0x0000000000077202 */ /* 0x010fc40000000f00 */
[----:B------:R-:W4:Y:S04]  /*21ab0*/  LDSM.16.M88.4 R8, [R2+UR5+0x2e000] ;  /* 0x02e000050208783b */ /* 0x000f280008000200 */
[----:B---3--:R-:W3:Y:S04]  /*21ac0*/  LDL.LU R4, [R1+0x1b0] ;  /* 0x0001b00001047983 */ /* 0x008ee80000300800 */
[----:B------:R-:W3:Y:S04]  /*21ad0*/  LDL.LU R5, [R1+0x1b4] ;  /* 0x0001b40001057983 */ /* 0x000ee80000300800 */
[----:B------:R-:W5:Y:S04]  /*21ae0*/  LDL.LU R29, [R1+0x1718] ;  /* 0x00171800011d7983 */ /* 0x000f680000300800 */
[----:B0-----:R3:W-:Y:S02]  /*21af0*/  STL.64 [R1+0x318], R14 ;  /* 0x0003180e01007387 */ /* 0x0017e40000100a00 */
[----:B---3--:R-:W-:Y:S02]  /*21b00*/  HMMA.16816.F32.BF16 R12, R20, R12, R4 ;  /* 0x0000000c140c723c */ /* 0x008fe40000041804 */
[----:B------:R-:W5:Y:S04]  /*21b10*/  LDL.LU.64 R6, [R1+0x1710] ;  /* 0x0017100001067983 */ /* 0x000f680000300a00 */
[----:B------:R-:W3:-:S13]  /*21b20*/  LDL.LU.64 R4, [R1+0x1708] ;  /* 0x0017080001047983 */ /* 0x000eda0000300a00 */
[----:B------:R-:W-:Y:S04]  /*21b30*/  STL.64 [R1+0x250], R12 ;  /* 0x0002500c01007387 */ /* 0x000fe80000100a00 */
[----:B------:R0:W-:Y:S01]  /*21b40*/  STL [R1+0x258], R14 ;  /* 0x0002580e01007387 */ /* 0x0001e20000100800 */
[----:B------:R-:W-:-:S03]  /*21b50*/  IMAD.MOV.U32 R0, RZ, RZ, R15 ;  /* 0x000000ffff007224 */ /* 0x000fc600078e000f */
[----:B0-----:R-:W3:Y:S04]  /*21b60*/  LDL.LU.64 R14, [R1+0x1700] ;  /* 0x00170000010e7983 */ /* 0x001ee80000300a00 */
[----:B------:R-:W3:Y:S04]  /*21b70*/  LDL.LU.64 R12, [R1+0x16f8] ;  /* 0x0016f800010c7983 */ /* 0x000ee80000300a00 */
[----:B-1----:R-:W-:Y:S04]  /*21b80*/  STL.64 [R1+0x348], R26 ;  /* 0x0003481a01007387 */ /* 0x002fe80000100a00 */
[----:B--2---:R-:W-:Y:S04]  /*21b90*/  STL.64 [R1+0x368], R18 ;  /* 0x0003681201007387 */ /* 0x004fe80000100a00 */
[----:B------:R0:W-:Y:S04]  /*21ba0*/  STL [R1+0x1484], R0 ;  /* 0x0014840001007387 */ /* 0x0001e80000100800 */
[----:B----4-:R-:W-:Y:S04]  /*21bb0*/  STL.64 [R1+0x388], R10 ;  /* 0x0003880a01007387 */ /* 0x010fe80000100a00 */
[----:B0-----:R-:W2:Y:S01]  /*21bc0*/  LDL R0, [R1+0x4b0] ;  /* 0x0004b00001007983 */ /* 0x001ea20000100800 */
[----:B---3--:R-:W-:Y:S03]  /*21bd0*/  HMMA.16816.F32.BF16 R24, R20, R24, R12 ;  /* 0x000000181418723c */ /* 0x008fe6000004180c */
[----:B------:R-:W3:Y:S04]  /*21be0*/  LDL.LU.64 R14, [R1+0x16f0] ;  /* 0x0016f000010e7983 */ /* 0x000ee80000300a00 */
[----:B------:R-:W3:-:S12]  /*21bf0*/  LDL.LU.64 R12, [R1+0x16e8] ;  /* 0x0016e800010c7983 */ /* 0x000ed80000300a00 */
        /* <DEDUP_REMOVED lines=9> */
[----:B0-----:R-:W2:Y:S04]  /*21c90*/  LDL.LU.64 R18, [R1+0x16c0] ;  /* 0x0016c00001127983 */ /* 0x001ea80000300a00 */
[----:B------:R-:W2:Y:S01]  /*21ca0*/  LDL.LU.64 R16, [R1+0x16b8] ;  /* 0x0016b80001107983 */ /* 0x000ea20000300a00 */
[----:B----4-:R-:W-:Y:S03]  /*21cb0*/  HMMA.16816.F32.BF16 R8, R20, R8, R24 ;  /* 0x000000081408723c */ /* 0x010fe60000041818 */
[----:B------:R-:W0:-:S15]  /*21cc0*/  LDSM.16.M88.4 R24, [R2+UR5+0x2e800] ;  /* 0x02e800050218783b */ /* 0x000e1e0008000200 */
[----:B------:R-:W-:Y:S01]  /*21cd0*/  NOP ;  /* 0x0000000000007918 */ /* 0x000fe20000000000 */
[----:B------:R-:W-:Y:S04]  /*21ce0*/  STL.64 [R1+0x220], R8 ;  /* 0x0002200801007387 */ /* 0x000fe80000100a00 */
[----:B------:R-:W-:Y:S04]  /*21cf0*/  STL.64 [R1+0x228], R10 ;  /* 0x0002280a01007387 */ /* 0x000fe80000100a00 */
[----:B------:R-:W1:Y:S04]  /*21d00*/  LDSM.16.M88.4 R8, [R2+UR5+0x2f000] ;  /* 0x02f000050208783b */ /* 0x000e680008000200 */
[----:B0-----:R2:W-:Y:S02]  /*21d10*/  STL.64 [R1+0x308], R26 ;  /* 0x0003081a01007387 */ /* 0x0015e40000100a00 */
[----:B--2---:R-:W-:Y:S02]  /*21d20*/  HMMA.16816.F32.BF16 R24, R20, R24, R16 ;  /* 0x000000181418723c */ /* 0x004fe40000041810 */
[----:B------:R-:W2:Y:S01]  /*21d30*/  LDL.LU R19, [R1+0x16b0] ;  /* 0x0016b00001137983 */ /* 0x000ea20000300800 */
[----:B------:R-:W-:-:S15]  /*21d40*/  FFMA R3, R28, UR10, -R0 ;  /* 0x0000000a1c037c23 */ /* 0x000fde0008000800 */
[----:B------:R-:W-:Y:S01]  /*21d50*/  NOP ;  /* 0x0000000000007918 */ /* 0x000fe20000000000 */
[----:B------:R-:W-:Y:S04]  /*21d60*/  STL.64 [R1+0x210], R24 ;  /* 0x0002101801007387 */ /* 0x000fe80000100a00 */
[----:B------:R0:W-:Y:S04]  /*21d70*/  STL.64 [R1+0x218], R26 ;  /* 0x0002181a01007387 */ /* 0x0001e80000100a00 */
[----:B0-----:R-:W4:Y:S04]  /*21d80*/  LDL.LU.64 R26, [R1+0x16a8] ;  /* 0x0016a800011a7983 */ /* 0x001f280000300a00 */
[----:B------:R-:W4:Y:S04]  /*21d90*/  LDL.LU.64 R24, [R1+0x16a0] ;  /* 0x0016a00001187983 */ /* 0x000f280000300a00 */
[----:B-1----:R3:W-:Y:S02]  /*21da0*/  STL.64 [R1+0x338], R10 ;  /* 0x0003380a01007387 */ /* 0x0027e40000100a00 */
[----:B---3--:R-:W-:Y:S01]  /*21db0*/  HMMA.16816.F32.BF16 R8, R20, R8, R12 ;  /* 0x000000081408723c */ /* 0x008fe2000004180c */
[----:B------:R-:W-:-:S15]  /*21dc0*/  FMUL R28, R3, 1.4426950216293334961 ;  /* 0x3fb8aa3b031c7820 */ /* 0x000fde0000400000 */
[----:B------:R-:W-:-:S03]  /*21dd0*/  NOP ;  /* 0x0000000000007918 */ /* 0x000fc60000000000 */
[----:B------:R0:W-:Y:S02]  /*21de0*/  STL.64 [R1+0x1f0], R8 ;  /* 0x0001f00801007387 */ /* 0x0001e40000100a00 */
[----:B0-----:R-:W0:Y:S02]  /*21df0*/  MUFU.EX2 R8, R28 ;  /* 0x0000001c00087308 */ /* 0x001e240000000800 */
[----:B------:R-:W-:Y:S04]  /*21e00*/  STL.64 [R1+0x1f8], R10 ;  /* 0x0001f80a01007387 */ /* 0x000fe80000100a00 */
[----:B0-----:R-:W-:Y:S04]  /*21e10*/  STL [R1+0x564], R8 ;  /* 0x0005640801007387 */ /* 0x001fe80000100800 */
[----:B------:R-:W0:Y:S01]  /*21e20*/  LDSM.16.M88.4 R8, [R2+UR5+0x2f800] ;  /* 0x02f800050208783b */ /* 0x000e220008000200 */
[----:B--2---:R-:W-:-:S04]  /*21e30*/  FFMA R3, R19, UR10, -R0 ;  /* 0x0000000a13037c23 */ /* 0x004fc80008000800 */
[----:B------:R-:W-:Y:S01]  /*21e40*/  FMUL R28, R3, 1.4426950216293334961 ;  /* 0x3fb8aa3b031c7820 */ /* 0x000fe20000400000 */
[----:B------:R-:W-:-:S03]  /*21e50*/  FFMA R3, R4, UR10, -R0 ;  /* 0x0000000a04037c23 */ /* 0x000fc60008000800 */
[----:B------:R1:W2:Y:S02]  /*21e60*/  MUFU.EX2 R4, R28 ;  /* 0x0000001c00047308 */ /* 0x0002a40000000800 */
[----:B-1----:R-:W-:Y:S01]  /*21e70*/  FMUL R28, R3, 1.4426950216293334961 ;  /* 0x3fb8aa3b031c7820 */ /* 0x002fe20000400000 */
[----:B------:R-:W-:Y:S01]  /*21e80*/  FFMA R3, R5, UR10, -R0 ;  /* 0x0000000a05037c23 */ /* 0x000fe20008000800 */
[----:B--2---:R-:W-:Y:S04]  /*21e90*/  STL [R1+0x560], R4 ;  /* 0x0005600401007387 */ /* 0x004fe80000100800 */
[----:B------:R1:W-:Y:S02]  /*21ea0*/  STL [R1+0x1668], R0 ;  /* 0x0016680001007387 */ /* 0x0003e40000100800 */
[----:B-1----:R1:W2:Y:S02]  /*21eb0*/  MUFU.EX2 R0, R28 ;  /* 0x0000001c00007308 */ /* 0x0022a40000000800 */
[----:B-1----:R-:W-:Y:S01]  /*21ec0*/  FMUL R28, R3, 1.4426950216293334961 ;  /* 0x3fb8aa3b031c7820 */ /* 0x002fe20000400000 */
[----:B--2---:R1:W-:Y:S05]  /*21ed0*/  STL [R1+0x55c], R0 ;  /* 0x00055c0001007387 */ /* 0x0043ea0000100800 */
[----:B-1----:R1:W2:Y:S01]  /*21ee0*/  MUFU.EX2 R0, R28 ;  /* 0x0000001c00007308 */ /* 0x0022a20000000800 */
[--C-:B-----5:R-:W-:Y:S01]  /*21ef0*/  FFMA R3, R6, UR10, -R29.reuse ;  /* 0x0000000a06037c23 */ /* 0x120fe2000800081d */
[----:B0-----:R0:W-:Y:S04]  /*21f00*/  STL.64 [R1+0x208], R10 ;  /* 0x0002080a01007387 */ /* 0x0011e80000100a00 */
[----:B------:R-:W-:Y:S01]  /*21f10*/  STL [R1+0xf54], R2 ;  /* 0x000f540201007387 */ /* 0x000fe20000100800 */
[----:B-1----:R-:W-:Y:S01]  /*21f20*/  FMUL R28, R3, 1.4426950216293334961 ;  /* 0x3fb8aa3b031c7820 */ /* 0x002fe20000400000 */
[----:B------:R-:W-:-:S02]  /*21f30*/  FFMA R3, R7, UR10, -R29 ;  /* 0x0000000a07037c23 */ /* 0x000fc4000800081d */
[----:B--2---:R-:W-:Y:S04]  /*21f40*/  STL [R1+0x558], R0 ;  /* 0x0005580001007387 */ /* 0x004fe80000100800 */
[----:B------:R-:W2:Y:S04]  /*21f50*/  LDL.LU R6, [R1+0xa8] ;  /* 0x0000a80001067983 */ /* 0x000ea80000300800 */
[----:B------:R-:W2:Y:S01]  /*21f60*/  LDL.LU R7, [R1+0xac] ;  /* 0x0000ac0001077983 */ /* 0x000ea20000300800 */
[----:B----4-:R-:W-:Y:S02]  /*21f70*/  MOV R16, R27 ;  /* 0x0000001b00107202 */ /* 0x010fe40000000f00 */
[----:B------:R-:W-:Y:S01]  /*21f80*/  MOV R18, R25 ;  /* 0x0000001900127202 */ /* 0x000fe20000000f00 */
[----:B------:R-:W-:-:S02]  /*21f90*/  IMAD.MOV.U32 R19, RZ, RZ, R24 ;  /* 0x000000ffff137224 */ /* 0x000fc400078e0018 */
[----:B------:R-:W-:Y:S01]  /*21fa0*/  IMAD.MOV.U32 R17, RZ, RZ, R26 ;  /* 0x000000ffff117224 */ /* 0x000fe200078e001a */
[----:B--2---:R-:W-:Y:S04]  /*21fb0*/  STL.64 [R1+0x1620], R6 ;  /* 0x0016200601007387 */ /* 0x004fe80000100a00 */
[----:B------:R-:W2:Y:S04]  /*21fc0*/  LDL.LU R27, [R1+0x169c] ;  /* 0x00169c00011b7983 */ /* 0x000ea80000300800 */
[----:B------:R-:W3:Y:S04]  /*21fd0*/  LDL.LU R26, [R1+0x1698] ;  /* 0x00169800011a7983 */ /* 0x000ee80000300800 */
[----:B------:R-:W4:Y:S04]  /*21fe0*/  LDL.LU R25, [R1+0x1694] ;  /* 0x0016940001197983 */ /* 0x000f280000300800 */
[----:B------:R-:W5:Y:S04]  /*21ff0*/  LDL.LU R24, [R1+0x1690] ;  /* 0x0016900001187983 */ /* 0x000f680000300800 */
[----:B------:R-:W-:Y:S04]  /*22000*/  STL.64 [R1+0x1630], R18 ;  /* 0x0016301201007387 */ /* 0x000fe80000100a00 */
[----:B------:R-:W-:Y:S04]  /*22010*/  STL.64 [R1+0x1628], R16 ;  /* 0x0016281001007387 */ /* 0x000fe80000100a00 */
[----:B0-----:R-:W2:Y:S04]  /*22020*/  LDL.LU R10, [R1+0xb8] ;  /* 0x0000b800010a7983 */ /* 0x001ea80000300800 */
[----:B------:R-:W2:Y:S04]  /*22030*/  LDL.LU R11, [R1+0xbc] ;  /* 0x0000bc00010b7983 */ /* 0x000ea80000300800 */
[----:B--2---:R-:W-:Y:S04]  /*22040*/  STL.64 [R1+0x1638], R10 ;  /* 0x0016380a01007387 */ /* 0x004fe80000100a00 */
[----:B------:R-:W2:Y:S04]  /*22050*/  LDL.LU R12, [R1+0x10] ;  /* 0x00001000010c7983 */ /* 0x000ea80000300800 */
[----:B------:R-:W2:Y:S04]  /*22060*/  LDL.LU R13, [R1+0x14] ;  /* 0x00001400010d7983 */ /* 0x000ea80000300800 */
[----:B------:R-:W2:Y:S04]  /*22070*/  LDL.LU R14, [R1+0x18] ;  /* 0x00001800010e7983 */ /* 0x000ea80000300800 */
[----:B------:R-:W2:Y:S04]  /*22080*/  LDL.LU R15, [R1+0x1c] ;  /* 0x00001c00010f7983 */ /* 0x000ea80000300800 */
[----:B--2---:R-:W-:Y:S04]  /*22090*/  STL.64 [R1+0x1648], R14 ;  /* 0x0016480e01007387 */ /* 0x004fe80000100a00 */
[----:B------:R0:W-:Y:S04]  /*220a0*/  STL.64 [R1+0x1640], R12 ;  /* 0x0016400c01007387 */ /* 0x0001e80000100a00 */
[----:B0-----:R-:W2:Y:S04]  /*220b0*/  LDL.LU R12, [R1+0x448] ;  /* 0x00044800010c7983 */ /* 0x001ea80000300800 */
[----:B------:R-:W2:Y:S04]  /*220c0*/  LDL.LU R6, [R1+0xc8] ;  /* 0x0000c80001067983 */ /* 0x000ea80000300800 */
[----:B------:R-:W2:Y:S04]  /*220d0*/  LDL.LU R7, [R1+0xcc] ;  /* 0x0000cc0001077983 */ /* 0x000ea80000300800 */
[----:B------:R-:W3:Y:S01]  /*220e0*/  LDL.LU R2, [R1+0x44c] ;  /* 0x00044c0001027983 */ /* 0x000ee20000300800 */
[----:B------:R-:W-:Y:S01]  /*220f0*/  MOV R5, R8 ;  /* 0x0000000800057202 */ /* 0x000fe20000000f00 */
[----:B------:R-:W-:-:S02]  /*22100*/  IMAD.MOV.U32 R4, RZ, RZ, R9 ;  /* 0x000000ffff047224 */ /* 0x000fc400078e0009 */
[----:B--2---:R-:W-:Y:S04]  /*22110*/  STL.64 [R1+0x1650], R6 ;  /* 0x0016500601007387 */ /* 0x004fe80000100a00 */
[----:B------:R-:W2:Y:S04]  /*22120*/  LDL.LU R8, [R1+0x30] ;  /* 0x0000300001087983 */ /* 0x000ea80000300800 */
[----:B------:R-:W2:Y:S04]  /*22130*/  LDL.LU R9, [R1+0x34] ;  /* 0x0000340001097983 */ /* 0x000ea80000300800 */
[----:B------:R-:W2:Y:S04]  /*22140*/  LDL.LU R10, [R1+0x38] ;  /* 0x00003800010a7983 */ /* 0x000ea80000300800 */
[----:B------:R-:W2:Y:S04]  /*22150*/  LDL.LU R11, [R1+0x3c] ;  /* 0x00003c00010b7983 */ /* 0x000ea80000300800 */
[----:B------:R-:W3:Y:S01]  /*22160*/  LDL R13, [R1+0x55c] ;  /* 0x00055c00010d7983 */ /* 0x000ee20000100800 */
[----:B------:R-:W-:Y:S01]  /*22170*/  IMAD.MOV.U32 R19, RZ, RZ, R4 ;  /* 0x000000ffff137224 */ /* 0x000fe200078e0004 */
[----:B------:R-:W-:-:S02]  /*22180*/  MOV R18, R5 ;  /* 0x0000000500127202 */ /* 0x000fc40000000f00 */
[----:B--2---:R0:W-:Y:S04]  /*22190*/  STL.64 [R1+0x1660], R10 ;  /* 0x0016600a01007387 */ /* 0x0041e80000100a00 */
[----:B------:R1:W-:Y:S04]  /*221a0*/  STL.64 [R1+0x1658], R8 ;  /* 0x0016580801007387 */ /* 0x0003e80000100a00 */
[----:B0-----:R-:W2:Y:S04]  /*221b0*/  LDL.LU R10, [R1+0x438] ;  /* 0x00043800010a7983 */ /* 0x001ea80000300800 */
[----:B------:R-:W2:Y:S04]  /*221c0*/  LDL.LU R11, [R1+0x43c] ;  /* 0x00043c00010b7983 */ /* 0x000ea80000300800 */
[----:B------:R-:W2:Y:S04]  /*221d0*/  LDL.LU R14, [R1+0xe8] ;  /* 0x0000e800010e7983 */ /* 0x000ea80000300800 */
[----:B------:R-:W2:Y:S04]  /*221e0*/  LDL.LU R15, [R1+0xec] ;  /* 0x0000ec00010f7983 */ /* 0x000ea80000300800 */
[----:B------:R-:W2:Y:S04]  /*221f0*/  LDL.LU R4, [R1+0x40] ;  /* 0x0000400001047983 */ /* 0x000ea80000300800 */
[----:B------:R-:W2:Y:S04]  /*22200*/  LDL.LU R5, [R1+0x44] ;  /* 0x0000440001057983 */ /* 0x000ea80000300800 */
[----:B------:R-:W2:Y:S04]  /*22210*/  LDL.LU R6, [R1+0x48] ;  /* 0x0000480001067983 */ /* 0x000ea80000300800 */
[----:B------:R-:W2:Y:S01]  /*22220*/  LDL.LU R7, [R1+0x4c] ;  /* 0x00004c0001077983 */ /* 0x000ea20000300800 */
[----:B-----5:R-:W-:Y:S01]  /*22230*/  MOV R16, R24 ;  /* 0x0000001800107202 */ /* 0x020fe20000000f00 */
[----:B----4-:R-:W-:Y:S01]  /*22240*/  IMAD.MOV.U32 R17, RZ, RZ, R25 ;  /* 0x000000ffff117224 */ /* 0x010fe200078e0019 */
[----:B-1----:R0:W1:Y:S01]  /*22250*/  MUFU.EX2 R9, R28 ;  /* 0x0000001c00097308 */ /* 0x0020620000000800 */
[----:B--2---:R-:W-:Y:S04]  /*22260*/  STL.64 [R1+0x1678], R6 ;  /* 0x0016780601007387 */ /* 0x004fe80000100a00 */
[----:B------:R2:W-:Y:S04]  /*22270*/  STL.64 [R1+0x1670], R4 ;  /* 0x0016700401007387 */ /* 0x0005e80000100a00 */
[----:B------:R-:W4:Y:S04]  /*22280*/  LDL.LU R24, [R1+0x168c] ;  /* 0x00168c0001187983 */ /* 0x000f280000300800 */
[----:B------:R-:W4:Y:S01]  /*22290*/  LDL.LU R25, [R1+0x1688] ;  /* 0x0016880001197983 */ /* 0x000f220000300800 */
[----:B--2---:R-:W-:Y:S01]  /*222a0*/  MOV R4, R18 ;  /* 0x0000001200047202 */ /* 0x004fe20000000f00 */
[----:B------:R-:W-:Y:S01]  /*222b0*/  IMAD.MOV.U32 R5, RZ, RZ, R19 ;  /* 0x000000ffff057224 */ /* 0x000fe200078e0013 */
[----:B---3--:R-:W-:Y:S01]  /*222c0*/  MOV R18, R26 ;  /* 0x0000001a00127202 */ /* 0x008fe20000000f00 */
[----:B------:R-:W-:Y:S01]  /*222d0*/  IMAD.MOV.U32 R19, RZ, RZ, R27 ;  /* 0x000000ffff137224 */ /* 0x000fe200078e001b */
[----:B------:R-:W4:Y:S04]  /*222e0*/  LDL.LU R26, [R1+0x1684] ;  /* 0x00168400011a7983 */ /* 0x000f280000300800 */
[----:B------:R-:W4:Y:S01]  /*222f0*/  LDL.LU R27, [R1+0x1680] ;  /* 0x00168000011b7983 */ /* 0x000f220000300800 */
[----:B0-----:R-:W-:Y:S01]  /*22300*/  FMUL R28, R3, 1.4426950216293334961 ;  /* 0x3fb8aa3b031c7820 */ /* 0x001fe20000400000 */
[----:B------:R-:W-:-:S03]  /*22310*/  FFMA R3, R12, UR10, -R29 ;  /* 0x0000000a0c037c23 */ /* 0x000fc6000800081d */
[----:B------:R0:W2:Y:S02]  /*22320*/  MUFU.EX2 R12, R28 ;  /* 0x0000001c000c7308 */ /* 0x0000a40000000800 */
[----:B0-----:R-:W-:Y:S01]  /*22330*/  FMUL R28, R3, 1.4426950216293334961 ;  /* 0x3fb8aa3b031c7820 */ /* 0x001fe20000400000 */
[----:B------:R-:W-:-:S05]  /*22340*/  FFMA R3, R2, UR10, -R29 ;  /* 0x0000000a02037c23 */ /* 0x000fca000800081d */
[----:B------:R0:W3:Y:S01]  /*22350*/  MUFU.EX2 R2, R28 ;  /* 0x0000001c00027308 */ /* 0x0000e20000000800 */
[----:B------:R-:W-:-:S07]  /*22360*/  FMUL R3, R3, 1.4426950216293334961 ;  /* 0x3fb8aa3b03037820 */ /* 0x000fce0000400000 */
[----:B------:R5:W3:Y:S01]  /*22370*/  MUFU.EX2 R8, R3 ;  /* 0x0000000300087308 */ /* 0x000ae20000000800 */
[----:B-1----:R-:W-:Y:S04]  /*22380*/  STL [R1+0x550], R9 ;  /* 0x0005500901007387 */ /* 0x002fe80000100800 */
[----:B--2---:R-:W-:Y:S04]  /*22390*/  STL [R1+0x54c], R12 ;  /* 0x00054c0c01007387 */ /* 0x004fe80000100800 */
[----:B0-----:R-:W2:Y:S04]  /*223a0*/  LDL R28, [R1+0x564] ;  /* 0x00056400011c7983 */ /* 0x001ea80000100800 */
[----:B-----5:R-:W2:Y:S04]  /*223b0*/  LDL R3, [R1+0x560] ;  /* 0x0005600001037983 */ /* 0x020ea80000100800 */
[----:B------:R-:W5:Y:S01]  /*223c0*/  LDL.LU.64 R6, [R1+0x1678] ;  /* 0x0016780001067983 */ /* 0x000f620000300a00 */
[----:B----4-:R-:W-:Y:S03]  /*223d0*/  HMMA.16816.F32.BF16 R24, R20, R4, R24 ;  /* 0x000000041418723c */ /* 0x010fe60000041818 */
[----:B------:R-:W5:Y:S04]  /*223e0*/  LDL.LU.64 R4, [R1+0x1670] ;  /* 0x0016700001047983 */ /* 0x000f680000300a00 */
[----:B---3--:R-:W-:Y:S04]  /*223f0*/  STL [R1+0x548], R2 ;  /* 0x0005480201007387 */ /* 0x008fe80000100800 */
[----:B------:R-:W3:Y:S08]  /*22400*/  LDL.LU R20, [R1+0x50] ;  /* 0x0000500001147983 */ /* 0x000ef00000300800 */
[----:B------:R2:W-:Y:S04]  /*22410*/  STL.64 [R1+0x1e0], R24 ;  /* 0x0001e01801007387 */ /* 0x0005e80000100a00 */
[----:B------:R0:W-:Y:S04]  /*22420*/  STL.64 [R1+0x1e8], R26 ;  /* 0x0001e81a01007387 */ /* 0x0001e80000100a00 */
[----:B------:R3:W-:Y:S04]  /*22430*/  STL [R1+0x554], R8 ;  /* 0x0005540801007387 */ /* 0x0007e80000100800 */
[----:B------:R-:W3:Y:S04]  /*22440*/  LDL.LU R21, [R1+0x54] ;  /* 0x0000540001157983 */ /* 0x000ee80000300800 */
[----:B------:R-:W3:Y:S04]  /*22450*/  LDL.LU R22, [R1+0x58] ;  /* 0x0000580001167983 */ /* 0x000ee80000300800 */
[----:B------:R-:W3:Y:S01]  /*22460*/  LDL.LU R23, [R1+0x5c] ;  /* 0x00005c0001177983 */ /* 0x000ee20000300800 */
[----:B--2---:R-:W-:-:S02]  /*22470*/  F2FP.BF16.F32.PACK_AB R24, R3, R28 ;  /* 0x0000001c0318723e */ /* 0x004fc400000010ff */
[----:B------:R-:W-:Y:S02]  /*22480*/  F2FP.BF16.F32.PACK_AB R25, R12, R9 ;  /* 0x000000090c19723e */ /* 0x000fe400000010ff */
[----:B0-----:R-:W-:Y:S02]  /*22490*/  F2FP.BF16.F32.PACK_AB R26, R0, R13 ;  /* 0x0000000d001a723e */ /* 0x001fe400000010ff */
[----:B------:R-:W-:Y:S01]  /*224a0*/  F2FP.BF16.F32.PACK_AB R27, R8, R2 ;  /* 0x00000002081b723e */ /* 0x000fe200000010ff */
[----:B------:R-:W2:Y:S04]  /*224b0*/  LDL.LU R0, [R1+0x1668] ;  /* 0x0016680001007983 */ /* 0x000ea80000300800 */
[----:B------:R-:W2:Y:S04]  /*224c0*/  LDL.LU R3, [R1+0x460] ;  /* 0x0004600001037983 */ /* 0x000ea80000300800 */
[----:B------:R-:W4:Y:S01]  /*224d0*/  LDL.LU R28, [R1+0x464] ;  /* 0x00046400011c7983 */ /* 0x000f220000300800 */
[----:B---3--:R-:W-:-:S15]  /*224e0*/  HMMA.16816.F32.BF16 R8, R24, R10, R20 ;  /* 0x0000000a1808723c */ /* 0x008fde0000041814 */
[----:B------:R-:W-:-:S04]  /*224f0*/  NOP ;  /* 0x0000000000007918 */ /* 0x000fc80000000000 */
[----:B------:R-:W-:Y:S01]  /*22500*/  MOV R21, R9 ;  /* 0x0000000900157202 */ /* 0x000fe20000000f00 */
[----:B------:R-:W-:Y:S01]  /*22510*/  IMAD.MOV.U32 R20, RZ, RZ, R10 ;  /* 0x000000ffff147224 */ /* 0x000fe200078e000a */
[----:B------:R0:W-:Y:S01]  /*22520*/  STL [R1+0x1d0], R8 ;  /* 0x0001d00801007387 */ /* 0x0001e20000100800 */
[----:B------:R-:W-:-:S03]  /*22530*/  MOV R2, R11 ;  /* 0x0000000b00027202 */ /* 0x000fc60000000f00 */
[----:B------:R-:W3:Y:S04]  /*22540*/  LDL.LU.64 R10, [R1+0x1660] ;  /* 0x00166000010a7983 */ /* 0x000ee80000300a00 */
[----:B0-----:R-:W3:Y:S04]  /*22550*/  LDL.LU.64 R8, [R1+0x1658] ;  /* 0x0016580001087983 */ /* 0x001ee80000300a00 */
[----:B------:R-:W-:Y:S04]  /*22560*/  STL.64 [R1+0x14a0], R20 ;  /* 0x0014a01401007387 */ /* 0x000fe80000100a00 */
[----:B------:R-:W2:Y:S04]  /*22570*/  LDL.LU R22, [R1+0x328] ;  /* 0x0003280001167983 */ /* 0x000ea80000300800 */
[----:B------:R-:W2:Y:S01]  /*22580*/  LDL.LU R23, [R1+0x32c] ;  /* 0x00032c0001177983 */ /* 0x000ea20000300800 */
[C---:B-----5:R-:W-:Y:S03]  /*22590*/  HMMA.16816.F32.BF16 R12, R24.reuse, R14, R4 ;  /* 0x0000000e180c723c */ /* 0x060fe60000041804 */
[----:B--2---:R0:W-:Y:S04]  /*225a0*/  STL.64 [R1+0x14b0], R22 ;  /* 0x0014b01601007387 */ /* 0x0041e80000100a00 */
[----:B0-----:R-:W3:Y:S04]  /*225b0*/  LDL.LU R22, [R1+0xd8] ;  /* 0x0000d80001167983 */ /* 0x001ee80000300800 */
[----:B------:R-:W3:Y:S04]  /*225c0*/  LDL.LU R23, [R1+0xdc] ;  /* 0x0000dc0001177983 */ /* 0x000ee80000300800 */
[----:B------:R-:W2:Y:S04]  /*225d0*/  LDL.LU.64 R6, [R1+0x1650] ;  /* 0x0016500001067983 */ /* 0x000ea80000300a00 */
[----:B------:R-:W-:Y:S04]  /*225e0*/  STL.64 [R1+0x1c0], R12 ;  /* 0x0001c00c01007387 */ /* 0x000fe80000100a00 */
[----:B------:R0:W-:Y:S04]  /*225f0*/  STL.64 [R1+0x1c8], R14 ;  /* 0x0001c80e01007387 */ /* 0x0001e80000100a00 */
[----:B0-----:R-:W5:Y:S04]  /*22600*/  LDL.LU.64 R14, [R1+0x1648] ;  /* 0x00164800010e7983 */ /* 0x001f680000300a00 */
[----:B------:R-:W5:Y:S01]  /*22610*/  LDL.LU.64 R12, [R1+0x1640] ;  /* 0x00164000010c7983 */ /* 0x000f620000300a00 */
[----:B---3--:R-:W-:Y:S03]  /*22620*/  HMMA.16816.F32.BF16 R20, R24, R22, R8 ;  /* 0x000000161814723c */ /* 0x008fe60000041808 */
[----:B------:R-:W5:-:S15]  /*22630*/  LDL.LU.64 R10, [R1+0x1638] ;  /* 0x00163800010a7983 */ /* 0x000f5e0000300a00 */
[----:B------:R-:W-:Y:S01]  /*22640*/  NOP ;  /* 0x0000000000007918 */ /* 0x000fe20000000000 */
[----:B------:R-:W-:Y:S04]  /*22650*/  STL.64 [R1+0x1b0], R20 ;  /* 0x0001b01401007387 */ /* 0x000fe80000100a00 */
[----:B------:R0:W-:Y:S04]  /*22660*/  STL.64 [R1+0x1b8], R22 ;  /* 0x0001b81601007387 */ /* 0x0001e80000100a00 */
[----:B0-----:R-:W3:Y:S04]  /*22670*/  LDL.LU R22, [R1+0x428] ;  /* 0x0004280001167983 */ /* 0x001ee80000300800 */
[----:B------:R-:W3:Y:S01]  /*22680*/  LDL.LU R23, [R1+0x42c] ;  /* 0x00042c0001177983 */ /* 0x000ee20000300800 */
[C---:B--2---:R-:W-:Y:S03]  /*22690*/  HMMA.16816.F32.BF16 R4, R24.reuse, R6, R16 ;  /* 0x000000061804723c */ /* 0x044fe60000041810 */
[----:B---3--:R0:W-:Y:S04]  /*226a0*/  STL.64 [R1+0x14c8], R22 ;  /* 0x0014c81601007387 */ /* 0x0081e80000100a00 */
[----:B0-----:R-:W2:Y:S04]  /*226b0*/  LDL.LU R22, [R1+0x98] ;  /* 0x0000980001167983 */ /* 0x001ea80000300800 */
[----:B------:R-:W2:Y:S04]  /*226c0*/  LDL.LU R23, [R1+0x9c] ;  /* 0x00009c0001177983 */ /* 0x000ea80000300800 */
[----:B------:R-:W3:Y:S04]  /*226d0*/  LDL.LU.64 R18, [R1+0x1630] ;  /* 0x0016300001127983 */ /* 0x000ee80000300a00 */
[----:B------:R-:W3:Y:S04]  /*226e0*/  LDL.LU.64 R16, [R1+0x1628] ;  /* 0x0016280001107983 */ /* 0x000ee80000300a00 */
[----:B------:R-:W-:Y:S04]  /*226f0*/  STL.64 [R1+0x1a0], R4 ;  /* 0x0001a00401007387 */ /* 0x000fe80000100a00 */
[----:B------:R0:W-:Y:S04]  /*22700*/  STL.64 [R1+0x1a8], R6 ;  /* 0x0001a80601007387 */ /* 0x0001e80000100a00 */
[----:B0-----:R-:W3:Y:S01]  /*22710*/  LDL.LU.64 R6, [R1+0x1620] ;  /* 0x0016200001067983 */ /* 0x001ee20000300a00 */
[----:B-----5:R-:W-:Y:S03]  /*22720*/  HMMA.16816.F32.BF16 R8, R24, R10, R12 ;  /* 0x0000000a1808723c */ /* 0x020fe6000004180c */
[----:B------:R-:W5:Y:S04]  /*22730*/  LDL.LU.64 R14, [R1+0x1618] ;  /* 0x00161800010e7983 */ /* 0x000f680000300a00 */
[----:B------:R-:W2:-:S12]  /*22740*/  LDL.LU.64 R12, [R1+0x1610] ;  /* 0x00161000010c7983 */ /* 0x000e980000300a00 */
[----:B------:R-:W-:Y:S04]  /*22750*/  STL.64 [R1+0x190], R8 ;  /* 0x0001900801007387 */ /* 0x000fe80000100a00 */
[----:B------:R0:W-:Y:S04]  /*22760*/  STL.64 [R1+0x198], R10 ;  /* 0x0001980a01007387 */ /* 0x0001e80000100a00 */
[----:B0-----:R-:W2:Y:S04]  /*22770*/  LDL.LU.64 R10, [R1+0x1608] ;  /* 0x00160800010a7983 */ /* 0x001ea80000300a00 */
[----:B------:R-:W2:Y:S01]  /*22780*/  LDL.LU.64 R8, [R1+0x1600] ;  /* 0x0016000001087983 */ /* 0x000ea20000300a00 */
[----:B---3--:R-:W-:Y:S03]  /*22790*/  HMMA.16816.F32.BF16 R4, R24, R6, R16 ;  /* 0x000000061804723c */ /* 0x008fe60000041810 */
[----:B------:R-:W3:Y:S04]  /*227a0*/  LDL.LU.64 R18, [R1+0x15f8] ;  /* 0x0015f80001127983 */ /* 0x000ee80000300a00 */
[----:B------:R-:W2:-:S12]  /*227b0*/  LDL.LU.64 R16, [R1+0x15f0] ;  /* 0x0015f00001107983 */ /* 0x000e980000300a00 */
[----:B------:R-:W-:Y:S04]  /*227c0*/  STL.64 [R1+0x170], R4 ;  /* 0x0001700401007387 */ /* 0x000fe80000100a00 */
[----:B------:R0:W-:Y:S04]  /*227d0*/  STL.64 [R1+0x178], R6 ;  /* 0x0001780601007387 */ /* 0x0001e80000100a00 */
[----:B0-----:R-:W2:Y:S04]  /*227e0*/  LDL.LU.64 R6, [R1+0x15e8] ;  /* 0x0015e80001067983 */ /* 0x001ea80000300a00 */
[----:B------:R-:W2:Y:S02]  /*227f0*/  LDL.LU.64 R4, [R1+0x15e0] ;  /* 0x0015e00001047983 */ /* 0x000ea40000300a00 */
[----:B--2---:R-:W-:Y:S02]  /*22800*/  HMMA.16816.F32.BF16 R4, R24, R22, R4 ;  /* 0x000000161804723c */ /* 0x004fe40000041804 */
[----:B------:R-:W2:-:S15]  /*22810*/  LDL.LU R22, [R1+0x418] ;  /* 0x0004180001167983 */ /* 0x000e9e0000300800 */
[----:B------:R-:W-:Y:S02]  /*22820*/  NOP ;  /* 0x0000000000007918 */ /* 0x000fe40000000000 */
[----:B------:R-:W-:Y:S04]  /*22830*/  STL.64 [R1+0x150], R4 ;  /* 0x0001500401007387 */ /* 0x000fe80000100a00 */
[----:B------:R0:W-:Y:S04]  /*22840*/  STL.64 [R1+0x158], R6 ;  /* 0x0001580601007387 */ /* 0x0001e80000100a00 */
[----:B------:R-:W2:Y:S01]  /*22850*/  LDL.LU R23, [R1+0x41c] ;  /* 0x00041c0001177983 */ /* 0x000ea20000300800 */
[----:B0-----:R-:W-:Y:S01]  /*22860*/  IMAD.MOV.U32 R6, RZ, RZ, R12 ;  /* 0x000000ffff067224 */ /* 0x001fe200078e000c */
[----:B------:R-:W-:-:S02]  /*22870*/  MOV R7, R13 ;  /* 0x0000000d00077202 */ /* 0x000fc40000000f00 */
[----:B--2---:R0:W-:Y:S04]  /*22880*/  STL.64 [R1+0x14e0], R22 ;  /* 0x0014e01601007387 */ /* 0x0041e80000100a00 */
[----:B------:R-:W2:Y:S04]  /*22890*/  LDL.LU R12, [R1+0x15d8] ;  /* 0x0015d800010c7983 */ /* 0x000ea80000300800 */
[----:B------:R-:W2:Y:S04]  /*228a0*/  LDL.LU R13, [R1+0x15d4] ;  /* 0x0015d400010d7983 */ /* 0x000ea80000300800 */
[----:B0-----:R-:W2:Y:S04]  /*228b0*/  LDL.LU R22, [R1+0x408] ;  /* 0x0004080001167983 */ /* 0x001ea80000300800 */
[----:B------:R-:W2:Y:S01]  /*228c0*/  LDL.LU R23, [R1+0x40c] ;  /* 0x00040c0001177983 */ /* 0x000ea20000300800 */
[----:B------:R-:W-:Y:S01]  /*228d0*/  IMAD.MOV.U32 R4, RZ, RZ, R8 ;  /* 0x000000ffff047224 */ /* 0x000fe200078e0008 */
[----:B------:R-:W-:-:S02]  /*228e0*/  MOV R5, R11 ;  /* 0x0000000b00057202 */ /* 0x000fc40000000f00 */
[----:B--2---:R-:W-:Y:S04]  /*228f0*/  STL.64 [R1+0x14f8], R22 ;  /* 0x0014f81601007387 */ /* 0x004fe80000100a00 */
[----:B------:R5:W-:Y:S04]  /*22900*/  STL.64 [R1+0x14a8], R6 ;  /* 0x0014a80601007387 */ /* 0x000be80000100a00 */
[----:B------:R-:W2:Y:S04]  /*22910*/  LDL.LU R8, [R1+0x15d0] ;  /* 0x0015d00001087983 */ /* 0x000ea80000300800 */
[----:B------:R-:W2:Y:S01]  /*22920*/  LDL.LU R11, [R1+0x15cc] ;  /* 0x0015cc00010b7983 */ /* 0x000ea20000300800 */
[----:B-----5:R-:W-:Y:S01]  /*22930*/  IMAD.MOV.U32 R6, RZ, RZ, R14 ;  /* 0x000000ffff067224 */ /* 0x020fe200078e000e */
[----:B------:R-:W-:-:S02]  /*22940*/  MOV R7, R15 ;  /* 0x0000000f00077202 */ /* 0x000fc40000000f00 */
[----:B------:R-:W5:Y:S04]  /*22950*/  LDL.LU R14, [R1+0x15c8] ;  /* 0x0015c800010e7983 */ /* 0x000f680000300800 */
[----:B------:R-:W2:Y:S04]  /*22960*/  LDL.LU R15, [R1+0x15c4] ;  /* 0x0015c400010f7983 */ /* 0x000ea80000300800 */
[----:B------:R-:W2:Y:S04]  /*22970*/  LDL.LU R22, [R1+0x3f8] ;  /* 0x0003f80001167983 */ /* 0x000ea80000300800 */
[----:B------:R-:W2:Y:S04]  /*22980*/  LDL.LU R23, [R1+0x3fc] ;  /* 0x0003fc0001177983 */ /* 0x000ea80000300800 */
[----:B--2---:R-:W-:Y:S04]  /*22990*/  STL.64 [R1+0x1510], R22 ;  /* 0x0015101601007387 */ /* 0x004fe80000100a00 */
[----:B------:R-:W-:Y:S04]  /*229a0*/  STL.64 [R1+0x14c0], R6 ;  /* 0x0014c00601007387 */ /* 0x000fe80000100a00 */
[----:B------:R3:W-:Y:S02]  /*229b0*/  STL.64 [R1+0x14b8], R4 ;  /* 0x0014b80401007387 */ /* 0x0007e40000100a00 */
[----:B---3--:R-:W-:Y:S01]  /*229c0*/  IMAD.MOV.U32 R4, RZ, RZ, R18 ;  /* 0x000000ffff047224 */ /* 0x008fe200078e0012 */
[----:B------:R-:W-:Y:S01]  /*229d0*/  MOV R5, R19 ;  /* 0x0000001300057202 */ /* 0x000fe20000000f00 */
[----:B------:R-:W2:Y:S04]  /*229e0*/  LDL.LU R18, [R1+0x15c0] ;  /* 0x0015c00001127983 */ /* 0x000ea80000300800 */
[----:B------:R-:W3:Y:S01]  /*229f0*/  LDL.LU R19, [R1+0x15bc] ;  /* 0x0015bc0001137983 */ /* 0x000ee20000300800 */
        /* <DEDUP_REMOVED lines=20> */
[----:B------:R5:W-:Y:S04]  /*22b40*/  STL.64 [R1+0x14f0], R6 ;  /* 0x0014f00601007387 */ /* 0x000be80000100a00 */
[----:B------:R0:W-:Y:S01]  /*22b50*/  STL.64 [R1+0x14e8], R4 ;  /* 0x0014e80401007387 */ /* 0x0001e20000100a00 */
[----:B-----5:R-:W-:Y:S01]  /*22b60*/  MOV R7, R14 ;  /* 0x0000000e00077202 */ /* 0x020fe20000000f00 */
[----:B------:R-:W-:-:S02]  /*22b70*/  IMAD.MOV.U32 R6, RZ, RZ, R15 ;  /* 0x000000ffff067224 */ /* 0x000fc400078e000f */
[----:B------:R-:W2:Y:S04]  /*22b80*/  LDL.LU R14, [R1+0x88] ;  /* 0x00008800010e7983 */ /* 0x000ea80000300800 */
[----:B------:R-:W2:Y:S04]  /*22b90*/  LDL.LU R15, [R1+0x8c] ;  /* 0x00008c00010f7983 */ /* 0x000ea80000300800 */
[----:B------:R-:W5:Y:S04]  /*22ba0*/  LDL.LU R22, [R1+0x108] ;  /* 0x0001080001167983 */ /* 0x000f680000300800 */
[----:B------:R-:W5:Y:S01]  /*22bb0*/  LDL.LU R23, [R1+0x10c] ;  /* 0x00010c0001177983 */ /* 0x000f620000300800 */
[----:B0-----:R-:W-:Y:S01]  /*22bc0*/  MOV R5, R18 ;  /* 0x0000001200057202 */ /* 0x001fe20000000f00 */
[----:B---3--:R-:W-:-:S02]  /*22bd0*/  IMAD.MOV.U32 R4, RZ, RZ, R19 ;  /* 0x000000ffff047224 */ /* 0x008fc400078e0013 */
[----:B------:R-:W3:Y:S04]  /*22be0*/  LDL.LU R18, [R1+0x78] ;  /* 0x0000780001127983 */ /* 0x000ee80000300800 */
[----:B------:R-:W3:Y:S04]  /*22bf0*/  LDL.LU R19, [R1+0x7c] ;  /* 0x00007c0001137983 */ /* 0x000ee80000300800 */
[----:B-----5:R0:W-:Y:S04]  /*22c00*/  STL.64 [R1+0x1558], R22 ;  /* 0x0015581601007387 */ /* 0x0201e80000100a00 */
[----:B0-----:R-:W5:Y:S04]  /*22c10*/  LDL.LU R22, [R1+0x68] ;  /* 0x0000680001167983 */ /* 0x001f680000300800 */
[----:B------:R-:W5:Y:S04]  /*22c20*/  LDL.LU R23, [R1+0x6c] ;  /* 0x00006c0001177983 */ /* 0x000f680000300800 */
[----:B------:R-:W-:Y:S04]  /*22c30*/  STL.64 [R1+0x1508], R6 ;  /* 0x0015080601007387 */ /* 0x000fe80000100a00 */
[----:B------:R0:W-:Y:S04]  /*22c40*/  STL.64 [R1+0x1500], R4 ;  /* 0x0015000401007387 */ /* 0x0001e80000100a00 */
[----:B0-----:R-:W2:Y:S01]  /*22c50*/  LDL.LU R4, [R1+0x160] ;  /* 0x0001600001047983 */ /* 0x001ea20000300800 */
[----:B------:R-:W-:Y:S01]  /*22c60*/  MOV R6, R10 ;  /* 0x0000000a00067202 */ /* 0x000fe20000000f00 */
[----:B------:R-:W-:-:S02]  /*22c70*/  IMAD.MOV.U32 R7, RZ, RZ, R9 ;  /* 0x000000ffff077224 */ /* 0x000fc400078e0009 */
[----:B------:R-:W-:Y:S02]  /*22c80*/  IMAD.MOV.U32 R5, RZ, RZ, R11 ;  /* 0x000000ffff057224 */ /* 0x000fe400078e000b */
[----:B------:R-:W3:Y:S04]  /*22c90*/  LDL.LU R11, [R1+0x15a0] ;  /* 0x0015a000010b7983 */ /* 0x000ee80000300800 */
[----:B------:R-:W3:Y:S04]  /*22ca0*/  LDL.LU R10, [R1+0x159c] ;  /* 0x00159c00010a7983 */ /* 0x000ee80000300800 */
[----:B------:R-:W3:Y:S04]  /*22cb0*/  LDL.LU R9, [R1+0x1598] ;  /* 0x0015980001097983 */ /* 0x000ee80000300800 */
[----:B------:R-:W-:Y:S04]  /*22cc0*/  STL.64 [R1+0x1520], R6 ;  /* 0x0015200601007387 */ /* 0x000fe80000100a00 */
[----:B--2---:R0:W-:Y:S04]  /*22cd0*/  STL.64 [R1+0x1518], R4 ;  /* 0x0015180401007387 */ /* 0x0041e80000100a00 */
[----:B0-----:R-:W2:Y:S01]  /*22ce0*/  LDL.LU R4, [R1+0x140] ;  /* 0x0001400001047983 */ /* 0x001ea20000300800 */
[----:B------:R-:W-:Y:S01]  /*22cf0*/  IMAD.MOV.U32 R6, RZ, RZ, R13 ;  /* 0x000000ffff067224 */ /* 0x000fe200078e000d */
[----:B------:R-:W-:-:S02]  /*22d00*/  MOV R7, R8 ;  /* 0x0000000800077202 */ /* 0x000fc40000000f00 */
[----:B------:R-:W-:Y:S02]  /*22d10*/  MOV R5, R12 ;  /* 0x0000000c00057202 */ /* 0x000fe40000000f00 */
[----:B------:R-:W4:Y:S04]  /*22d20*/  LDL.LU R12, [R1+0x1594] ;  /* 0x00159400010c7983 */ /* 0x000f280000300800 */
[----:B------:R-:W4:Y:S04]  /*22d30*/  LDL.LU R13, [R1+0x1590] ;  /* 0x00159000010d7983 */ /* 0x000f280000300800 */
[----:B------:R-:W4:Y:S04]  /*22d40*/  LDL.LU R8, [R1+0x158c] ;  /* 0x00158c0001087983 */ /* 0x000f280000300800 */
[----:B------:R3:W-:Y:S02]  /*22d50*/  STL.64 [R1+0x1538], R6 ;  /* 0x0015380601007387 */ /* 0x0007e40000100a00 */
[----:B---3--:R-:W-:-:S02]  /*22d60*/  IMAD.MOV.U32 R6, RZ, RZ, R11 ;  /* 0x000000ffff067224 */ /* 0x008fc400078e000b */
[----:B--2---:R0:W-:Y:S02]  /*22d70*/  STL.64 [R1+0x1530], R4 ;  /* 0x0015300401007387 */ /* 0x0041e40000100a00 */
[----:B0-----:R-:W-:Y:S01]  /*22d80*/  IMAD.MOV.U32 R4, RZ, RZ, R9 ;  /* 0x000000ffff047224 */ /* 0x001fe200078e0009 */
[----:B------:R-:W-:Y:S01]  /*22d90*/  MOV R5, R10 ;  /* 0x0000000a00057202 */ /* 0x000fe20000000f00 */
[----:B------:R-:W4:Y:S04]  /*22da0*/  LDL.LU R9, [R1+0x1588] ;  /* 0x0015880001097983 */ /* 0x000f280000300800 */
[----:B------:R-:W4:Y:S04]  /*22db0*/  LDL.LU R10, [R1+0x1584] ;  /* 0x00158400010a7983 */ /* 0x000f280000300800 */
[----:B------:R-:W4:Y:S04]  /*22dc0*/  LDL.LU R11, [R1+0x1580] ;  /* 0x00158000010b7983 */ /* 0x000f280000300800 */
[----:B------:R-:W2:Y:S04]  /*22dd0*/  LDL.LU R7, [R1+0x11c] ;  /* 0x00011c0001077983 */ /* 0x000ea80000300800 */
[----:B--2---:R-:W-:Y:S04]  /*22de0*/  STL.64 [R1+0x1550], R6 ;  /* 0x0015500601007387 */ /* 0x004fe80000100a00 */
[----:B------:R0:W-:Y:S01]  /*22df0*/  STL.64 [R1+0x1548], R4 ;  /* 0x0015480401007387 */ /* 0x0001e20000100a00 */
[----:B----4-:R-:W-:Y:S03]  /*22e00*/  HMMA.16816.F32.BF16 R8, R24, R14, R8 ;  /* 0x0000000e1808723c */ /* 0x010fe60000041808 */
[----:B0-----:R-:W2:Y:S04]  /*22e10*/  LDL.LU R4, [R1+0xf0] ;  /* 0x0000f00001047983 */ /* 0x001ea80000300800 */
[----:B------:R-:W2:Y:S01]  /*22e20*/  LDL.LU R5, [R1+0xf4] ;  /* 0x0000f40001057983 */ /* 0x000ea20000300800 */
[----:B------:R-:W-:Y:S01]  /*22e30*/  MOV R6, R13 ;  /* 0x0000000d00067202 */ /* 0x000fe20000000f00 */
[----:B------:R-:W-:-:S02]  /*22e40*/  IMAD.MOV.U32 R7, RZ, RZ, R12 ;  /* 0x000000ffff077224 */ /* 0x000fc400078e000c */
[----:B------:R-:W3:Y:S04]  /*22e50*/  LDL.LU.64 R14, [R1+0x1578] ;  /* 0x00157800010e7983 */ /* 0x000ee80000300a00 */
[----:B------:R-:W3:Y:S04]  /*22e60*/  LDL.LU.64 R12, [R1+0x1570] ;  /* 0x00157000010c7983 */ /* 0x000ee80000300a00 */
[----:B------:R-:W-:Y:S04]  /*22e70*/  STL.64 [R1+0x120], R8 ;  /* 0x0001200801007387 */ /* 0x000fe80000100a00 */
[----:B------:R0:W-:Y:S02]  /*22e80*/  STL.64 [R1+0x128], R10 ;  /* 0x0001280a01007387 */ /* 0x0001e40000100a00 */
[----:B0-----:R-:W-:Y:S01]  /*22e90*/  MOV R10, R17 ;  /* 0x00000011000a7202 */ /* 0x001fe20000000f00 */
[----:B------:R-:W-:Y:S01]  /*22ea0*/  IMAD.MOV.U32 R11, RZ, RZ, R16 ;  /* 0x000000ffff0b7224 */ /* 0x000fe200078e0010 */
[----:B---3--:R-:W-:Y:S01]  /*22eb0*/  HMMA.16816.F32.BF16 R12, R24, R18, R12 ;  /* 0x00000012180c723c */ /* 0x008fe2000004180c */
[----:B------:R-:W5:Y:S04]  /*22ec0*/  LDL.LU.64 R18, [R1+0x1568] ;  /* 0x0015680001127983 */ /* 0x000f680000300a00 */
[----:B------:R-:W5:-:S14]  /*22ed0*/  LDL.LU.64 R16, [R1+0x1560] ;  /* 0x0015600001107983 */ /* 0x000f5c0000300a00 */
[----:B------:R0:W-:Y:S04]  /*22ee0*/  STL.64 [R1+0xe0], R12 ;  /* 0x0000e00c01007387 */ /* 0x0001e80000100a00 */
[----:B------:R1:W-:Y:S04]  /*22ef0*/  STL.64 [R1+0xe8], R14 ;  /* 0x0000e80e01007387 */ /* 0x0003e80000100a00 */
[----:B0-----:R-:W3:Y:S04]  /*22f00*/  LDL.LU R12, [R1+0x2b0] ;  /* 0x0002b000010c7983 */ /* 0x001ee80000300800 */
[----:B------:R-:W3:Y:S04]  /*22f10*/  LDL.LU R13, [R1+0x2b4] ;  /* 0x0002b400010d7983 */ /* 0x000ee80000300800 */
[----:B-1----:R-:W3:Y:S04]  /*22f20*/  LDL.LU R14, [R1+0x2b8] ;  /* 0x0002b800010e7983 */ /* 0x002ee80000300800 */
[----:B------:R-:W3:Y:S01]  /*22f30*/  LDL.LU R15, [R1+0x2bc] ;  /* 0x0002bc00010f7983 */ /* 0x000ee20000300800 */
[----:B-----5:R-:W-:Y:S03]  /*22f40*/  HMMA.16816.F32.BF16 R16, R24, R22, R16 ;  /* 0x000000161810723c */ /* 0x020fe60000041810 */
[----:B------:R-:W2:-:S15]  /*22f50*/  LDL.LU.64 R22, [R1+0x1558] ;  /* 0x0015580001167983 */ /* 0x000e9e0000300a00 */
[----:B------:R-:W-:Y:S01]  /*22f60*/  NOP ;  /* 0x0000000000007918 */ /* 0x000fe20000000000 */
[----:B------:R0:W-:Y:S04]  /*22f70*/  STL.64 [R1+0xd0], R16 ;  /* 0x0000d01001007387 */ /* 0x0001e80000100a00 */
[----:B------:R1:W-:Y:S04]  /*22f80*/  STL.64 [R1+0xd8], R18 ;  /* 0x0000d81201007387 */ /* 0x0003e80000100a00 */
[----:B0-----:R-:W4:Y:S04]  /*22f90*/  LDL.LU R16, [R1+0x2c0] ;  /* 0x0002c00001107983 */ /* 0x001f280000300800 */
[----:B------:R-:W4:Y:S04]  /*22fa0*/  LDL.LU R17, [R1+0x2c4] ;  /* 0x0002c40001117983 */ /* 0x000f280000300800 */
[----:B-1----:R-:W4:Y:S04]  /*22fb0*/  LDL.LU R18, [R1+0x2c8] ;  /* 0x0002c80001127983 */ /* 0x002f280000300800 */
[----:B------:R-:W4:Y:S01]  /*22fc0*/  LDL.LU R19, [R1+0x2cc] ;  /* 0x0002cc0001137983 */ /* 0x000f220000300800 */
        /* <DEDUP_REMOVED lines=42> */
[----:B------:R-:W-:Y:S01]  /*23270*/  FFMA R3, R3, UR10, -R0 ;  /* 0x0000000a03037c23 */ /* 0x000fe20008000800 */
[----:B--2---:R-:W-:Y:S02]  /*23280*/  HMMA.16816.F32.BF16 R20, R24, R22, R4 ;  /* 0x000000161814723c */ /* 0x004fe40000041804 */
[----:B------:R-:W4:Y:S01]  /*23290*/  LDL.LU.64 R6, [R1+0x14a8] ;  /* 0x0014a80001067983 */ /* 0x000f220000300a00 */
[----:B------:R-:W-:-:S06]  /*232a0*/  FMUL R4, R3, 1.4426950216293334961 ;  /* 0x3fb8aa3b03047820 */ /* 0x000fcc0000400000 */
[----:B------:R-:W0:Y:S10]  /*232b0*/  MUFU.EX2 R4, R4 ;  /* 0x0000000400047308 */ /* 0x000e340000000800 */
[----:B------:R1:W-:Y:S04]  /*232c0*/  STL.64 [R1+0x50], R20 ;  /* 0x0000501401007387 */ /* 0x0003e80000100a00 */
[----:B------:R-:W-:Y:S04]  /*232d0*/  STL.64 [R1+0x58], R22 ;  /* 0x0000581601007387 */ /* 0x000fe80000100a00 */
[----:B-1----:R-:W2:Y:S01]  /*232e0*/  LDL.LU.64 R20, [R1+0x14a0] ;  /* 0x0014a00001147983 */ /* 0x002ea20000300a00 */
[----:B----4-:R-:W-:-:S15]  /*232f0*/  HMMA.16816.F32.BF16 R16, R24, R6, R16 ;  /* 0x000000061810723c */ /* 0x010fde0000041810 */
[----:B------:R-:W-:-:S04]  /*23300*/  NOP ;  /* 0x0000000000007918 */ /* 0x000fc80000000000 */
[----:B------:R-:W-:Y:S04]  /*23310*/  STL.64 [R1+0x40], R16 ;  /* 0x0000401001007387 */ /* 0x000fe80000100a00 */
[----:B------:R1:W-:Y:S04]  /*23320*/  STL.64 [R1+0x48], R18 ;  /* 0x0000481201007387 */ /* 0x0003e80000100a00 */
[----:B-1----:R-:W4:Y:S04]  /*23330*/  LDL.LU R18, [R1+0x3a8] ;  /* 0x0003a80001127983 */ /* 0x002f280000300800 */
[----:B0-----:R3:W-:Y:S04]  /*23340*/  STL [R1+0x544], R4 ;  /* 0x0005440401007387 */ /* 0x0017e80000100800 */
[----:B------:R-:W4:Y:S01]  /*23350*/  LDL.LU R19, [R1+0x3ac] ;  /* 0x0003ac0001137983 */ /* 0x000f220000300800 */
[----:B---3--:R-:W-:Y:S01]  /*23360*/  HMMA.16816.F32.BF16 R4, R24, R10, R12 ;  /* 0x0000000a1804723c */ /* 0x008fe2000004180c */
[----:B------:R-:W-:-:S02]  /*23370*/  FFMA R3, R28, UR10, -R0 ;  /* 0x0000000a1c037c23 */ /* 0x000fc40008000800 */
[----:B----4-:R0:W-:Y:S04]  /*23380*/  STL.64 [R1+0x1488], R18 ;  /* 0x0014881201007387 */ /* 0x0101e80000100a00 */
[----:B0-----:R-:W3:-:S12]  /*23390*/  LDL.LU R18, [R1+0x398] ;  /* 0x0003980001127983 */ /* 0x001ed80000300800 */
[----:B------:R-:W-:Y:S04]  /*233a0*/  STL.64 [R1+0x30], R4 ;  /* 0x0000300401007387 */ /* 0x000fe80000100a00 */
[----:B------:R0:W-:Y:S04]  /*233b0*/  STL.64 [R1+0x38], R6 ;  /* 0x0000380601007387 */ /* 0x0001e80000100a00 */
[----:B------:R-:W3:Y:S04]  /*233c0*/  LDL.LU R19, [R1+0x39c] ;  /* 0x00039c0001137983 */ /* 0x000ee80000300800 */
[----:B0-----:R-:W4:Y:S04]  /*233d0*/  LDL.LU R7, [R1+0x480] ;  /* 0x0004800001077983 */ /* 0x001f280000300800 */
[----:B------:R-:W5:Y:S04]  /*233e0*/  LDL.LU R28, [R1+0x484] ;  /* 0x00048400011c7983 */ /* 0x000f680000300800 */
[----:B------:R-:W2:Y:S04]  /*233f0*/  LDL.LU R23, [R1+0x468] ;  /* 0x0004680001177983 */ /* 0x000ea80000300800 */
[----:B--2---:R-:W-:Y:S04]  /*23400*/  STL [R1+0x1480], R23 ;  /* 0x0014801701007387 */ /* 0x004fe80000100800 */
        /* <DEDUP_REMOVED lines=12> */
[----:B------:R-:W2:Y:S04]  /*234d0*/  LDL.LU R15, [R1+0x3dc] ;  /* 0x0003dc00010f7983 */ /* 0x000ea80000300800 */
[----:B--2---:R-:W-:Y:S04]  /*234e0*/  STL.64 [R1+0x1450], R14 ;  /* 0x0014500e01007387 */ /* 0x004fe80000100a00 */
[----:B------:R-:W2:Y:S04]  /*234f0*/  LDL.LU R10, [R1+0x3c8] ;  /* 0x0003c800010a7983 */ /* 0x000ea80000300800 */
[----:B------:R-:W2:Y:S01]  /*23500*/  LDL.LU R11, [R1+0x3cc] ;  /* 0x0003cc00010b7983 */ /* 0x000ea20000300800 */
[----:B------:R-:W-:Y:S01]  /*23510*/  FMUL R4, R3, 1.4426950216293334961 ;  /* 0x3fb8aa3b03047820 */ /* 0x000fe20000400000 */
[----:B---3--:R-:W-:Y:S02]  /*23520*/  HMMA.16816.F32.BF16 R16, R24, R18, R20 ;  /* 0x000000121810723c */ /* 0x008fe40000041814 */
[----:B--2---:R0:W-:Y:S04]  /*23530*/  STL.64 [R1+0x1458], R10 ;  /* 0x0014580a01007387 */ /* 0x0041e80000100a00 */
[----:B0-----:R-:W2:Y:S04]  /*23540*/  LDL.LU R10, [R1+0x3b8] ;  /* 0x0003b800010a7983 */ /* 0x001ea80000300800 */
[----:B------:R-:W2:Y:S04]  /*23550*/  LDL.LU R11, [R1+0x3bc] ;  /* 0x0003bc00010b7983 */ /* 0x000ea80000300800 */
[----:B------:R-:W3:Y:S04]  /*23560*/  LDL.LU R5, [R1+0x46c] ;  /* 0x00046c0001057983 */ /* 0x000ee80000300800 */
[----:B------:R-:W2:Y:S04]  /*23570*/  LDL.LU R12, [R1+0x270] ;  /* 0x00027000010c7983 */ /* 0x000ea80000300800 */
[----:B------:R-:W2:Y:S04]  /*23580*/  LDL.LU R13, [R1+0x274] ;  /* 0x00027400010d7983 */ /* 0x000ea80000300800 */
[----:B------:R-:W2:Y:S04]  /*23590*/  LDL.LU R14, [R1+0x278] ;  /* 0x00027800010e7983 */ /* 0x000ea80000300800 */
[----:B------:R-:W2:Y:S01]  /*235a0*/  LDL.LU R15, [R1+0x27c] ;  /* 0x00027c00010f7983 */ /* 0x000ea20000300800 */
[----:B------:R-:W0:Y:S03]  /*235b0*/  MUFU.EX2 R4, R4 ;  /* 0x0000000400047308 */ /* 0x000e260000000800 */
[----:B--2---:R-:W-:Y:S04]  /*235c0*/  STL.64 [R1+0x1468], R14 ;  /* 0x0014680e01007387 */ /* 0x004fe80000100a00 */
[----:B------:R1:W-:Y:S04]  /*235d0*/  STL.64 [R1+0x1460], R12 ;  /* 0x0014600c01007387 */ /* 0x0003e80000100a00 */
[----:B-1----:R-:W2:Y:S04]  /*235e0*/  LDL.LU R12, [R1+0x280] ;  /* 0x00028000010c7983 */ /* 0x002ea80000300800 */
[----:B------:R-:W2:Y:S04]  /*235f0*/  LDL.LU R13, [R1+0x284] ;  /* 0x00028400010d7983 */ /* 0x000ea80000300800 */
[----:B------:R-:W2:Y:S04]  /*23600*/  LDL.LU R14, [R1+0x288] ;  /* 0x00028800010e7983 */ /* 0x000ea80000300800 */
[----:B------:R-:W2:Y:S04]  /*23610*/  LDL.LU R15, [R1+0x28c] ;  /* 0x00028c00010f7983 */ /* 0x000ea80000300800 */
[----:B------:R-:W2:Y:S04]  /*23620*/  LDL.LU.64 R22, [R1+0x1498] ;  /* 0x0014980001167983 */ /* 0x000ea80000300a00 */
[----:B0-----:R-:W-:Y:S04]  /*23630*/  STL [R1+0x540], R4 ;  /* 0x0005400401007387 */ /* 0x001fe80000100800 */
[----:B------:R-:W2:Y:S04]  /*23640*/  LDL.LU.64 R20, [R1+0x1490] ;  /* 0x0014900001147983 */ /* 0x000ea80000300a00 */
[----:B------:R-:W-:Y:S04]  /*23650*/  STL.64 [R1+0x20], R16 ;  /* 0x0000201001007387 */ /* 0x000fe80000100a00 */
[----:B------:R0:W-:Y:S04]  /*23660*/  STL.64 [R1+0x28], R18 ;  /* 0x0000281201007387 */ /* 0x0001e80000100a00 */
[----:B0-----:R-:W2:Y:S01]  /*23670*/  LDL.LU.64 R18, [R1+0x1488] ;  /* 0x0014880001127983 */ /* 0x001ea20000300a00 */
[----:B----4-:R-:W-:-:S03]  /*23680*/  FFMA R3, R7, UR10, -R0 ;  /* 0x0000000a07037c23 */ /* 0x010fc60008000800 */
[----:B------:R-:W4:Y:S04]  /*23690*/  LDL.LU R6, [R1+0x488] ;  /* 0x0004880001067983 */ /* 0x000f280000300800 */
[----:B------:R-:W3:Y:S01]  /*236a0*/  LDL.LU R7, [R1+0x48c] ;  /* 0x00048c0001077983 */ /* 0x000ee20000300800 */
[----:B------:R-:W-:Y:S01]  /*236b0*/  FMUL R4, R3, 1.4426950216293334961 ;  /* 0x3fb8aa3b03047820 */ /* 0x000fe20000400000 */
[----:B-----5:R-:W-:Y:S02]  /*236c0*/  FFMA R3, R28, UR10, -R0 ;  /* 0x0000000a1c037c23 */ /* 0x020fe40008000800 */
[----:B------:R-:W5:Y:S01]  /*236d0*/  LDL.LU R0, [R1+0x1484] ;  /* 0x0014840001007983 */ /* 0x000f620000300800 */
[----:B------:R0:W1:Y:S02]  /*236e0*/  MUFU.EX2 R28, R4 ;  /* 0x00000004001c7308 */ /* 0x0000640000000800 */
[----:B0-----:R-:W-:Y:S01]  /*236f0*/  FMUL R4, R3, 1.4426950216293334961 ;  /* 0x3fb8aa3b03047820 */ /* 0x001fe20000400000 */
[----:B--2---:R-:W-:Y:S01]  /*23700*/  HMMA.16816.F32.BF16 R16, R24, R18, R20 ;  /* 0x000000121810723c */ /* 0x004fe20000041814 */
[----:B------:R-:W2:Y:S04]  /*23710*/  LDL.LU R23, [R1+0x1480] ;  /* 0x0014800001177983 */ /* 0x000ea80000300800 */
[----:B------:R-:W0:Y:S01]  /*23720*/  MUFU.EX2 R4, R4 ;  /* 0x0000000400047308 */ /* 0x000e220000000800 */
[----:B------:R-:W3:-:S13]  /*23730*/  LDL.LU.64 R20, [R1+0x1478] ;  /* 0x0014780001147983 */ /* 0x000eda0000300a00 */
[----:B------:R-:W-:Y:S04]  /*23740*/  STL.64 [R1+0x10], R16 ;  /* 0x0000101001007387 */ /* 0x000fe80000100a00 */
[----:B------:R5:W-:Y:S04]  /*23750*/  STL.64 [R1+0x18], R18 ;  /* 0x0000181201007387 */ /* 0x000be80000100a00 */
[----:B-1----:R-:W-:Y:S04]  /*23760*/  STL [R1+0x53c], R28 ;  /* 0x00053c1c01007387 */ /* 0x002fe80000100800 */
[----:B------:R-:W3:Y:S04]  /*23770*/  LDL.LU R22, [R1+0x318] ;  /* 0x0003180001167983 */ /* 0x000ee80000300800 */
[----:B0-----:R-:W-:Y:S01]  /*23780*/  STL [R1+0x538], R4 ;  /* 0x0005380401007387 */ /* 0x001fe20000100800 */
[----:B--2---:R-:W-:-:S03]  /*23790*/  FFMA R3, R23, UR10, -R29 ;  /* 0x0000000a17037c23 */ /* 0x004fc6000800081d */
[----:B------:R-:W3:Y:S01]  /*237a0*/  LDL.LU R23, [R1+0x31c] ;  /* 0x00031c0001177983 */ /* 0x000ee20000300800 */
[----:B------:R-:W-:Y:S01]  /*237b0*/  HMMA.16816.F32.BF16 R8, R24, R10, R12 ;  /* 0x0000000a1808723c */ /* 0x000fe2000004180c */
[----:B-----5:R-:W-:Y:S02]  /*237c0*/  MOV R19, R0 ;  /* 0x0000000000137202 */ /* 0x020fe40000000f00 */
[----:B---3--:R-:W-:Y:S04]  /*237d0*/  STL.64 [R1+0x1448], R22 ;  /* 0x0014481601007387 */ /* 0x008fe80000100a00 */
[----:B------:R0:W-:Y:S04]  /*237e0*/  STL.64 [R1+0x1440], R20 ;  /* 0x0014401401007387 */ /* 0x0001e80000100a00 */
[----:B0-----:R-:W2:Y:S04]  /*237f0*/  LDL.LU R20, [R1+0x260] ;  /* 0x0002600001147983 */ /* 0x001ea80000300800 */
[----:B------:R-:W2:Y:S04]  /*23800*/  LDL.LU R21, [R1+0x264] ;  /* 0x0002640001157983 */ /* 0x000ea80000300800 */
[----:B------:R-:W2:Y:S04]  /*23810*/  LDL.LU R22, [R1+0x268] ;  /* 0x0002680001167983 */ /* 0x000ea80000300800 */
[----:B------:R-:W2:Y:S04]  /*23820*/  LDL.LU R23, [R1+0x26c] ;  /* 0x00026c0001177983 */ /* 0x000ea80000300800 */
[----:B------:R-:W3:Y:S04]  /*23830*/  LDL.LU R16, [R1+0x250] ;  /* 0x0002500001107983 */ /* 0x000ee80000300800 */
[----:B------:R-:W3:Y:S04]  /*23840*/  LDL.LU R17, [R1+0x254] ;  /* 0x0002540001117983 */ /* 0x000ee80000300800 */
[----:B------:R-:W3:Y:S04]  /*23850*/  LDL.LU R18, [R1+0x258] ;  /* 0x0002580001127983 */ /* 0x000ee80000300800 */
[----:B------:R-:W5:Y:S04]  /*23860*/  LDL.LU R0, [R1+0x1470] ;  /* 0x0014700001007983 */ /* 0x000f680000300800 */
[----:B------:R-:W2:Y:S04]  /*23870*/  LDL.LU.64 R14, [R1+0x1468] ;  /* 0x00146800010e7983 */ /* 0x000ea80000300a00 */
[----:B------:R-:W2:Y:S04]  /*23880*/  LDL.LU.64 R12, [R1+0x1460] ;  /* 0x00146000010c7983 */ /* 0x000ea80000300a00 */
[----:B------:R-:W-:Y:S04]  /*23890*/  STL.64 [R1], R8 ;  /* 0x0000000801007387 */ /* 0x000fe80000100a00 */
[----:B------:R0:W-:Y:S04]  /*238a0*/  STL.64 [R1+0x8], R10 ;  /* 0x0000080a01007387 */ /* 0x0001e80000100a00 */
[----:B0-----:R-:W2:Y:S01]  /*238b0*/  LDL.LU.64 R10, [R1+0x1458] ;  /* 0x00145800010a7983 */ /* 0x001ea20000300a00 */
[----:B------:R-:W-:-:S06]  /*238c0*/  FMUL R4, R3, 1.4426950216293334961 ;  /* 0x3fb8aa3b03047820 */ /* 0x000fcc0000400000 */
[----:B------:R-:W0:Y:S01]  /*238d0*/  MUFU.EX2 R4, R4 ;  /* 0x0000000400047308 */ /* 0x000e220000000800 */
[----:B------:R-:W-:Y:S01]  /*238e0*/  FFMA R3, R5, UR10, -R29 ;  /* 0x0000000a05037c23 */ /* 0x000fe2000800081d */
[----:B--2---:R-:W-:Y:S01]  /*238f0*/  HMMA.16816.F32.BF16 R8, R24, R10, R12 ;  /* 0x0000000a1808723c */ /* 0x004fe2000004180c */
[----:B------:R-:W2:Y:S04]  /*23900*/  LDL.LU.64 R14, [R1+0x1450] ;  /* 0x00145000010e7983 */ /* 0x000ea80000300a00 */
[----:B0-----:R0:W-:-:S14]  /*23910*/  STL [R1+0x534], R4 ;  /* 0x0005340401007387 */ /* 0x0011dc0000100800 */
[----:B------:R-:W-:Y:S04]  /*23920*/  STL.64 [R1+0x1200], R10 ;  /* 0x0012000a01007387 */ /* 0x000fe80000100a00 */
[----:B------:R-:W-:Y:S04]  /*23930*/  STL.64 [R1+0x11f8], R8 ;  /* 0x0011f80801007387 */ /* 0x000fe80000100a00 */
[----:B-----5:R-:W1:Y:S01]  /*23940*/  LDSM.16.M88.4 R8, [R0+UR5+0x20080] ;  /* 0x020080050008783b */ /* 0x020e620008000200 */
[----:B0-----:R-:W-:-:S06]  /*23950*/  FMUL R4, R3, 1.4426950216293334961 ;  /* 0x3fb8aa3b03047820 */ /* 0x001fcc0000400000 */
[----:B------:R-:W0:Y:S01]  /*23960*/  MUFU.EX2 R4, R4 ;  /* 0x0000000400047308 */ /* 0x000e220000000800 */
[----:B-1----:R-:W-:Y:S04]  /*23970*/  STL.64 [R1+0x478], R10 ;  /* 0x0004780a01007387 */ /* 0x002fe80000100a00 */
[----:B0-----:R-:W-:Y:S01]  /*23980*/  STL [R1+0x530], R4 ;  /* 0x0005300401007387 */ /* 0x001fe20000100800 */
[----:B--2---:R-:W-:Y:S03]  /*23990*/  HMMA.16816.F32.BF16 R12, R24, R14, R20 ;  /* 0x0000000e180c723c */ /* 0x004fe60000041814 */
[----:B------:R-:W3:Y:S04]  /*239a0*/  LDL.LU.64 R22, [R1+0x1448] ;  /* 0x0014480001167983 */ /* 0x000ee80000300a00 */
[----:B------:R-:W2:-:S12]  /*239b0*/  LDL.LU.64 R20, [R1+0x1440] ;  /* 0x0014400001147983 */ /* 0x000e980000300a00 */
[----:B------:R-:W-:Y:S04]  /*239c0*/  STL.64 [R1+0x1210], R14 ;  /* 0x0012100e01007387 */ /* 0x000fe80000100a00 */
[----:B------:R0:W-:Y:S04]  /*239d0*/  STL.64 [R1+0x1208], R12 ;  /* 0x0012080c01007387 */ /* 0x0001e80000100a00 */
[----:B0-----:R-:W5:Y:S01]  /*239e0*/  LDL.LU R12, [R1+0x1d0] ;  /* 0x0001d000010c7983 */ /* 0x001f620000300800 */
[----:B------:R-:W-:Y:S01]  /*239f0*/  IMAD.MOV.U32 R15, RZ, RZ, R2 ;  /* 0x000000ffff0f7224 */ /* 0x000fe200078e0002 */
[----:B--2---:R-:W-:Y:S01]  /*23a00*/  MOV R14, R20 ;  /* 0x00000014000e7202 */ /* 0x004fe20000000f00 */
[----:B------:R-:W-:-:S04]  /*23a10*/  IMAD.MOV.U32 R13, RZ, RZ, R21 ;  /* 0x000000ffff0d7224 */ /* 0x000fc800078e0015 */
[----:B------:R0:W-:Y:S04]  /*23a20*/  STL.64 [R1+0x13f8], R14 ;  /* 0x0013f80e01007387 */ /* 0x0001e80000100a00 */
[----:B-----5:R-:W-:Y:S04]  /*23a30*/  STL.64 [R1+0x13f0], R12 ;  /* 0x0013f00c01007387 */ /* 0x020fe80000100a00 */
[----:B------:R-:W2:Y:S04]  /*23a40*/  LDL R10, [R1+0x534] ;  /* 0x00053400010a7983 */ /* 0x000ea80000100800 */
[----:B------:R-:W2:Y:S01]  /*23a50*/  LDL R11, [R1+0x538] ;  /* 0x00053800010b7983 */ /* 0x000ea20000100800 */
[--C-:B----4-:R-:W-:Y:S01]  /*23a60*/  FFMA R3, R6, UR10, -R29.reuse ;  /* 0x0000000a06037c23 */ /* 0x110fe2000800081d */
[C---:B---3--:R-:W-:Y:S03]  /*23a70*/  HMMA.16816.F32.BF16 R16, R24.reuse, R22, R16 ;  /* 0x000000161810723c */ /* 0x048fe60000041810 */
[----:B------:R-:W-:Y:S01]  /*23a80*/  FMUL R4, R3, 1.4426950216293334961 ;  /* 0x3fb8aa3b03047820 */ /* 0x000fe20000400000 */
[----:B------:R-:W-:Y:S01]  /*23a90*/  FFMA R3, R7, UR10, -R29 ;  /* 0x0000000a07037c23 */ /* 0x000fe2000800081d */
[----:B--2---:R-:W-:Y:S04]  /*23aa0*/  STL.64 [R1+0x1408], R10 ;  /* 0x0014080a01007387 */ /* 0x004fe80000100a00 */
[----:B------:R-:W-:Y:S04]  /*23ab0*/  STL.64 [R1+0x1400], R8 ;  /* 0x0014000801007387 */ /* 0x000fe80000100a00 */
[----:B------:R-:W-:Y:S04]  /*23ac0*/  STL [R1+0x11a8], R29 ;  /* 0x0011a81d01007387 */ /* 0x000fe80000100800 */
[----:B0-----:R-:W2:Y:S04]  /*23ad0*/  LDL.LU R14, [R1+0x338] ;  /* 0x00033800010e7983 */ /* 0x001ea80000300800 */
[----:B------:R-:W2:Y:S04]  /*23ae0*/  LDL.LU R15, [R1+0x33c] ;  /* 0x00033c00010f7983 */ /* 0x000ea80000300800 */
[----:B------:R-:W3:Y:S04]  /*23af0*/  LDL.LU R22, [R1+0x348] ;  /* 0x0003480001167983 */ /* 0x000ee80000300800 */
[----:B------:R-:W3:Y:S04]  /*23b00*/  LDL.LU R23, [R1+0x34c] ;  /* 0x00034c0001177983 */ /* 0x000ee80000300800 */
[----:B------:R-:W4:Y:S04]  /*23b10*/  LDL.LU R6, [R1+0x368] ;  /* 0x0003680001067983 */ /* 0x000f280000300800 */
[----:B------:R-:W4:Y:S01]  /*23b20*/  LDL.LU R7, [R1+0x36c] ;  /* 0x00036c0001077983 */ /* 0x000f220000300800 */
[----:B------:R0:W1:Y:S03]  /*23b30*/  MUFU.EX2 R2, R4 ;  /* 0x0000000400027308 */ /* 0x0000660000000800 */
[----:B----4-:R4:W-:Y:S04]  /*23b40*/  STL.64 [R1+0x1438], R6 ;  /* 0x0014380601007387 */ /* 0x0109e80000100a00 */
[----:B0-----:R-:W3:Y:S04]  /*23b50*/  LDL.LU R4, [R1+0x240] ;  /* 0x0002400001047983 */ /* 0x001ee80000300800 */
[----:B------:R-:W3:Y:S04]  /*23b60*/  LDL.LU R5, [R1+0x244] ;  /* 0x0002440001057983 */ /* 0x000ee80000300800 */
[----:B----4-:R-:W3:Y:S04]  /*23b70*/  LDL.LU R6, [R1+0x248] ;  /* 0x0002480001067983 */ /* 0x010ee80000300800 */
[----:B------:R-:W3:Y:S04]  /*23b80*/  LDL.LU R7, [R1+0x24c] ;  /* 0x00024c0001077983 */ /* 0x000ee80000300800 */
[----:B--2---:R0:W-:Y:S04]  /*23b90*/  STL.64 [R1+0x1410], R14 ;  /* 0x0014100e01007387 */ /* 0x0041e80000100a00 */
        /* <DEDUP_REMOVED lines=8> */
[----:B0-----:R-:W2:Y:S04]  /*23c20*/  LDL.LU R14, [R1+0x238] ;  /* 0x00023800010e7983 */ /* 0x001ea80000300800 */
[----:B------:R-:W2:Y:S04]  /*23c30*/  LDL.LU R15, [R1+0x23c] ;  /* 0x00023c00010f7983 */ /* 0x000ea80000300800 */
[----:B------:R-:W4:Y:S04]  /*23c40*/  LDL.LU R8, [R1+0x1f0] ;  /* 0x0001f00001087983 */ /* 0x000f280000300800 */
[----:B------:R-:W4:Y:S04]  /*23c50*/  LDL.LU R9, [R1+0x1f4] ;  /* 0x0001f40001097983 */ /* 0x000f280000300800 */
[----:B------:R-:W5:Y:S04]  /*23c60*/  LDL.LU R10, [R1+0x1f8] ;  /* 0x0001f800010a7983 */ /* 0x000f680000300800 */
[----:B------:R-:W5:Y:S01]  /*23c70*/  LDL.LU R11, [R1+0x1fc] ;  /* 0x0001fc00010b7983 */ /* 0x000f620000300800 */
[----:B---3--:R-:W-:Y:S01]  /*23c80*/  HMMA.16816.F32.BF16 R20, R24, R22, R4 ;  /* 0x000000161814723c */ /* 0x008fe20000041804 */
[----:B------:R-:W-:-:S02]  /*23c90*/  FMUL R3, R3, 1.4426950216293334961 ;  /* 0x3fb8aa3b03037820 */ /* 0x000fc40000400000 */
[----:B-----5:R-:W-:Y:S04]  /*23ca0*/  STL.64 [R1+0x1428], R10 ;  /* 0x0014280a01007387 */ /* 0x020fe80000100a00 */
[----:B----4-:R0:W-:Y:S04]  /*23cb0*/  STL.64 [R1+0x1420], R8 ;  /* 0x0014200801007387 */ /* 0x0101e80000100a00 */
[----:B0-----:R-:W3:Y:S04]  /*23cc0*/  LDL.LU R8, [R1+0x220] ;  /* 0x0002200001087983 */ /* 0x001ee80000300800 */
[----:B------:R-:W3:Y:S04]  /*23cd0*/  LDL.LU R9, [R1+0x224] ;  /* 0x0002240001097983 */ /* 0x000ee80000300800 */
[----:B------:R-:W3:Y:S04]  /*23ce0*/  LDL.LU R10, [R1+0x228] ;  /* 0x00022800010a7983 */ /* 0x000ee80000300800 */
[----:B------:R-:W3:Y:S04]  /*23cf0*/  LDL.LU R11, [R1+0x22c] ;  /* 0x00022c00010b7983 */ /* 0x000ee80000300800 */
[----:B------:R-:W-:Y:S04]  /*23d00*/  STL.64 [R1+0x11f0], R18 ;  /* 0x0011f01201007387 */ /* 0x000fe80000100a00 */
[----:B-1----:R-:W-:Y:S04]  /*23d10*/  STL [R1+0x52c], R2 ;  /* 0x00052c0201007387 */ /* 0x002fe80000100800 */
[----:B------:R0:W-:Y:S04]  /*23d20*/  STL.64 [R1+0x11e8], R16 ;  /* 0x0011e81001007387 */ /* 0x0001e80000100a00 */
[----:B0-----:R-:W4:Y:S04]  /*23d30*/  LDL.LU R16, [R1+0x210] ;  /* 0x0002100001107983 */ /* 0x001f280000300800 */
[----:B------:R-:W4:Y:S04]  /*23d40*/  LDL.LU R17, [R1+0x214] ;  /* 0x0002140001117983 */ /* 0x000f280000300800 */
[----:B------:R-:W4:Y:S04]  /*23d50*/  LDL.LU R18, [R1+0x218] ;  /* 0x0002180001127983 */ /* 0x000f280000300800 */
[----:B------:R-:W4:Y:S04]  /*23d60*/  LDL.LU R19, [R1+0x21c] ;  /* 0x00021c0001137983 */ /* 0x000f280000300800 */
[----:B------:R-:W2:Y:S01]  /*23d70*/  LDL.LU.64 R6, [R1+0x1438] ;  /* 0x0014380001067983 */ /* 0x000ea20000300a00 */
[----:B------:R-:W0:Y:S03]  /*23d80*/  MUFU.EX2 R3, R3 ;  /* 0x0000000300037308 */ /* 0x000e260000000800 */
[----:B------:R1:W-:Y:S04]  /*23d90*/  STL.64 [R1+0x11e0], R22 ;  /* 0x0011e01601007387 */ /* 0x0003e80000100a00 */
[----:B-1----:R-:W5:Y:S04]  /*23da0*/  LDL R22, [R1+0x544] ;  /* 0x0005440001167983 */ /* 0x002f680000100800 */
[----:B------:R-:W3:Y:S04]  /*23db0*/  LDL R23, [R1+0x530] ;  /* 0x0005300001177983 */ /* 0x000ee80000100800 */
[----:B------:R1:W-:Y:S04]  /*23dc0*/  STL.64 [R1+0x11d8], R20 ;  /* 0x0011d81401007387 */ /* 0x0003e80000100a00 */
[----:B-1----:R-:W5:Y:S04]  /*23dd0*/  LDL R21, [R1+0x540] ;  /* 0x0005400001157983 */ /* 0x002f680000100800 */
[----:B0-----:R-:W-:Y:S01]  /*23de0*/  STL [R1+0x528], R3 ;  /* 0x0005280301007387 */ /* 0x001fe20000100800 */
[----:B--2---:R-:W-:Y:S03]  /*23df0*/  HMMA.16816.F32.BF16 R4, R24, R6, R12 ;  /* 0x000000061804723c */ /* 0x004fe6000004180c */
[----:B------:R-:W3:-:S15]  /*23e00*/  LDL.LU.64 R14, [R1+0x1430] ;  /* 0x00143000010e7983 */ /* 0x000ede0000300a00 */
[----:B------:R-:W-:Y:S01]  /*23e10*/  NOP ;  /* 0x0000000000007918 */ /* 0x000fe20000000000 */
[----:B------:R0:W-:Y:S04]  /*23e20*/  STL.64 [R1+0x11c8], R6 ;  /* 0x0011c80601007387 */ /* 0x0001e80000100a00 */
[----:B------:R-:W-:Y:S04]  /*23e30*/  STL.64 [R1+0x11c0], R4 ;  /* 0x0011c00401007387 */ /* 0x000fe80000100a00 */
[----:B0-----:R-:W2:Y:S04]  /*23e40*/  LDL.LU R6, [R1+0x208] ;  /* 0x0002080001067983 */ /* 0x001ea80000300800 */
[----:B------:R-:W2:Y:S01]  /*23e50*/  LDL.LU R7, [R1+0x20c] ;  /* 0x00020c0001077983 */ /* 0x000ea20000300800 */
[----:B---3--:R-:W-:Y:S03]  /*23e60*/  HMMA.16816.F32.BF16 R12, R24, R14, R8 ;  /* 0x0000000e180c723c */ /* 0x008fe60000041808 */
[----:B------:R-:W3:Y:S04]  /*23e70*/  LDL.LU.64 R10, [R1+0x1428] ;  /* 0x00142800010a7983 */ /* 0x000ee80000300a00 */
[----:B------:R-:W3:-:S12]  /*23e80*/  LDL.LU.64 R8, [R1+0x1420] ;  /* 0x0014200001087983 */ /* 0x000ed80000300a00 */
[----:B------:R-:W-:Y:S04]  /*23e90*/  STL.64 [R1+0xf0], R12 ;  /* 0x0000f00c01007387 */ /* 0x000fe80000100a00 */
[----:B------:R0:W-:Y:S01]  /*23ea0*/  STL [R1+0xf8], R14 ;  /* 0x0000f80e01007387 */ /* 0x0001e20000100800 */
[----:B------:R-:W-:-:S03]  /*23eb0*/  MOV R29, R15 ;  /* 0x0000000f001d7202 */ /* 0x000fc60000000f00 */
[----:B0-----:R-:W4:Y:S04]  /*23ec0*/  LDL.LU.64 R14, [R1+0x1418] ;  /* 0x00141800010e7983 */ /* 0x001f280000300a00 */
[----:B------:R-:W-:Y:S01]  /*23ed0*/  STL [R1+0x11d0], R29 ;  /* 0x0011d01d01007387 */ /* 0x000fe20000100800 */
[----:B----4-:R-:W-:-:S15]  /*23ee0*/  HMMA.16816.F32.BF16 R12, R24, R14, R16 ;  /* 0x0000000e180c723c */ /* 0x010fde0000041810 */
[----:B------:R-:W-:-:S04]  /*23ef0*/  NOP ;  /* 0x0000000000007918 */ /* 0x000fc80000000000 */
[----:B------:R-:W-:Y:S01]  /*23f00*/  IMAD.MOV.U32 R17, RZ, RZ, R14 ;  /* 0x000000ffff117224 */ /* 0x000fe200078e000e */
[----:B------:R-:W-:Y:S02]  /*23f10*/  MOV R16, R15 ;  /* 0x0000000f00107202 */ /* 0x000fe40000000f00 */
[----:B------:R-:W3:Y:S01]  /*23f20*/  LDL.LU.64 R14, [R1+0x1410] ;  /* 0x00141000010e7983 */ /* 0x000ee20000300a00 */
[----:B------:R-:W-:Y:S01]  /*23f30*/  IMAD.MOV.U32 R19, RZ, RZ, R12 ;  /* 0x000000ffff137224 */ /* 0x000fe200078e000c */
[----:B------:R-:W-:-:S05]  /*23f40*/  MOV R18, R13 ;  /* 0x0000000d00127202 */ /* 0x000fca0000000f00 */
[----:B------:R-:W-:Y:S04]  /*23f50*/  STL.64 [R1+0x1220], R18 ;  /* 0x0012201201007387 */ /* 0x000fe80000100a00 */
[----:B------:R0:W-:Y:S04]  /*23f60*/  STL.64 [R1+0x1218], R16 ;  /* 0x0012181001007387 */ /* 0x0001e80000100a00 */
[----:B0-----:R-:W2:Y:S04]  /*23f70*/  LDL.LU R16, [R1+0x1e0] ;  /* 0x0001e00001107983 */ /* 0x001ea80000300800 */
[----:B------:R-:W2:Y:S04]  /*23f80*/  LDL.LU R17, [R1+0x1e4] ;  /* 0x0001e40001117983 */ /* 0x000ea80000300800 */
[----:B------:R-:W2:Y:S04]  /*23f90*/  LDL.LU R18, [R1+0x1e8] ;  /* 0x0001e80001127983 */ /* 0x000ea80000300800 */
[----:B------:R-:W2:Y:S01]  /*23fa0*/  LDL.LU R19, [R1+0x1ec] ;  /* 0x0001ec0001137983 */ /* 0x000ea20000300800 */
[----:B---3--:R-:W-:Y:S03]  /*23fb0*/  HMMA.16816.F32.BF16 R12, R24, R14, R8 ;  /* 0x0000000e180c723c */ /* 0x008fe60000041808 */
[----:B------:R-:W3:Y:S04]  /*23fc0*/  LDL.LU.64 R10, [R1+0x1408] ;  /* 0x00140800010a7983 */ /* 0x000ee80000300a00 */
[----:B------:R-:W4:-:S12]  /*23fd0*/  LDL.LU.64 R8, [R1+0x1400] ;  /* 0x0014000001087983 */ /* 0x000f180000300a00 */
[----:B------:R-:W-:Y:S04]  /*23fe0*/  STL.64 [R1+0x370], R12 ;  /* 0x0003700c01007387 */ /* 0x000fe80000100a00 */
[----:B------:R0:W-:Y:S01]  /*23ff0*/  STL [R1+0x378], R14 ;  /* 0x0003780e01007387 */ /* 0x0001e20000100800 */
[----:B------:R-:W-:-:S03]  /*24000*/  IMAD.MOV.U32 R29, RZ, RZ, R15 ;  /* 0x000000ffff1d7224 */ /* 0x000fc600078e000f */
[----:B0-----:R-:W4:Y:S04]  /*24010*/  LDL.LU.64 R14, [R1+0x13f8] ;  /* 0x0013f800010e7983 */ /* 0x001f280000300a00 */
[----:B------:R-:W4:Y:S01]  /*24020*/  LDL.LU.64 R12, [R1+0x13f0] ;  /* 0x0013f000010c7983 */ /* 0x000f220000300a00 */
[----:B--2---:R-:W-:Y:S01]  /*24030*/  HMMA.16816.F32.BF16 R4, R24, R6, R16 ;  /* 0x000000061804723c */ /* 0x004fe20000041810 */
[----:B-----5:R-:W-:Y:S02]  /*24040*/  F2FP.BF16.F32.PACK_AB R24, R21, R22 ;  /* 0x000000161518723e */ /* 0x020fe400000010ff */
[----:B------:R-:W-:Y:S01]  /*24050*/  F2FP.BF16.F32.PACK_AB R27, R3, R2 ;  /* 0x00000002031b723e */ /* 0x000fe200000010ff */
[----:B------:R-:W-:Y:S04]  /*24060*/  STL [R1+0x13b8], R29 ;  /* 0x0013b81d01007387 */ /* 0x000fe80000100800 */
[----:B------:R-:W0:Y:S11]  /*24070*/  LDSM.16.M88.4 R16, [R0+UR5+0x21080] ;  /* 0x021080050010783b */ /* 0x000e360008000200 */
[----:B------:R-:W-:Y:S04]  /*24080*/  STL.64 [R1+0x2a0], R4 ;  /* 0x0002a00401007387 */ /* 0x000fe80000100a00 */
[----:B------:R4:W-:Y:S01]  /*24090*/  STL.64 [R1+0x2a8], R6 ;  /* 0x0002a80601007387 */ /* 0x0009e20000100a00 */
[----:B---3--:R-:W-:-:S02]  /*240a0*/  F2FP.BF16.F32.PACK_AB R25, R23, R10 ;  /* 0x0000000a1719723e */ /* 0x008fc400000010ff */
[----:B------:R-:W-:-:S07]  /*240b0*/  F2FP.BF16.F32.PACK_AB R26, R11, R28 ;  /* 0x0000001c0b1a723e */ /* 0x000fce00000010ff */
[----:B----4-:R-:W-:Y:S01]  /*240c0*/  HMMA.16816.F32.BF16 R4, R24, R8, R12 ;  /* 0x000000081804723c */ /* 0x010fe2000004180c */
[----:B------:R-:W1:Y:S04]  /*240d0*/  LDSM.16.M88.4 R8, [R0+UR5+0x20880] ;  /* 0x020880050008783b */ /* 0x000e680008000200 */
[----:B------:R-:W-:-:S14]  /*240e0*/  LDSM.16.M88.4 R12, [R0+UR5+0x22080] ;  /* 0x02208005000c783b */ /* 0x000fdc0008000200 */
[----:B------:R-:W-:Y:S04]  /*240f0*/  STL.64 [R1+0x360], R4 ;  /* 0x0003600401007387 */ /* 0x000fe80000100a00 */
[----:B------:R-:W-:Y:S04]  /*24100*/  STL.64 [R1+0x368], R6 ;  /* 0x0003680601007387 */ /* 0x000fe80000100a00 */
[----:B------:R-:W2:Y:S04]  /*24110*/  LDSM.16.M88.4 R4, [R0+UR5+0x21880] ;  /* 0x021880050004783b */ /* 0x000ea80008000200 */
[----:B0-----:R-:W-:Y:S04]  /*24120*/  STL.64 [R1+0x3a0], R16 ;  /* 0x0003a01001007387 */ /* 0x001fe80000100a00 */
[----:B------:R-:W-:Y:S04]  /*24130*/  STL.64 [R1+0x3a8], R18 ;  /* 0x0003a81201007387 */ /* 0x000fe80000100a00 */
[----:B------:R-:W-:Y:S04]  /*24140*/  LDSM.16.M88.4 R16, [R0+UR5+0x27880] ;  /* 0x027880050010783b */ /* 0x000fe80008000200 */
[----:B-1----:R-:W-:Y:S04]  /*24150*/  STL.64 [R1+0x398], R10 ;  /* 0x0003980a01007387 */ /* 0x002fe80000100a00 */
[----:B--2---:R-:W-:Y:S04]  /*24160*/  STL.64 [R1+0x3b0], R4 ;  /* 0x0003b00401007387 */ /* 0x004fe80000100a00 */
[----:B------:R-:W-:Y:S04]  /*24170*/  STL.64 [R1+0x3b8], R6 ;  /* 0x0003b80601007387 */ /* 0x000fe80000100a00 */
[----:B------:R-:W0:Y:S02]  /*24180*/  LDSM.16.M88.4 R4, [R0+UR5+0x22880] ;  /* 0x022880050004783b */ /* 0x000e240008000200 */
[----:B0-----:R-:W-:Y:S01]  /*24190*/  MOV R29, R5 ;  /* 0x00000005001d7202 */ /* 0x001fe20000000f00 */
[----:B------:R-:W-:Y:S01]  /*241a0*/  IMAD.MOV.U32 R28, RZ, RZ, R6 ;  /* 0x000000ffff1c7224 */ /* 0x000fe200078e0006 */
[----:B------:R-:W-:Y:S01]  /*241b0*/  STL [R1+0x3d0], R4 ;  /* 0x0003d00401007387 */ /* 0x000fe20000100800 */
[----:B------:R-:W-:-:S03]  /*241c0*/  MOV R2, R7 ;  /* 0x0000000700027202 */ /* 0x000fc60000000f00 */
[----:B------:R-:W0:Y:S04]  /*241d0*/  LDSM.16.M88.4 R4, [R0+UR5+0x23080] ;  /* 0x023080050004783b */ /* 0x000e280008000200 */
[----:B------:R-:W-:Y:S04]  /*241e0*/  STL [R1+0x13bc], R29 ;  /* 0x0013bc1d01007387 */ /* 0x000fe80000100800 */
[----:B------:R-:W-:Y:S04]  /*241f0*/  STL.64 [R1+0x3c8], R14 ;  /* 0x0003c80e01007387 */ /* 0x000fe80000100a00 */
[----:B------:R0:W-:Y:S04]  /*24200*/  STL.64 [R1+0x1388], R12 ;  /* 0x0013880c01007387 */ /* 0x0001e80000100a00 */
[----:B------:R-:W-:Y:S04]  /*24210*/  STL [R1+0x117c], R2 ;  /* 0x00117c0201007387 */ /* 0x000fe80000100800 */
[----:B------:R-:W-:Y:S01]  /*24220*/  STL [R1+0x1178], R28 ;  /* 0x0011781c01007387 */ /* 0x000fe20000100800 */
[----:B0-----:R-:W-:-:S03]  /*24230*/  IMAD.MOV.U32 R13, RZ, RZ, R4 ;  /* 0x000000ffff0d7224 */ /* 0x001fc600078e0004 */
[----:B------:R-:W-:Y:S01]  /*24240*/  STL.64 [R1+0x3e8], R6 ;  /* 0x0003e80601007387 */ /* 0x000fe20000100a00 */
[----:B------:R-:W-:-:S03]  /*24250*/  MOV R12, R5 ;  /* 0x00000005000c7202 */ /* 0x000fc60000000f00 */
[----:B------:R-:W0:Y:S04]  /*24260*/  LDSM.16.M88.4 R4, [R0+UR5+0x23880] ;  /* 0x023880050004783b */ /* 0x000e280008000200 */
[----:B------:R-:W-:Y:S04]  /*24270*/  STL [R1+0x13c4], R12 ;  /* 0x0013c40c01007387 */ /* 0x000fe80000100800 */
[----:B------:R-:W-:Y:S04]  /*24280*/  STL [R1+0x13c0], R13 ;  /* 0x0013c00d01007387 */ /* 0x000fe80000100800 */
[----:B0-----:R-:W-:Y:S04]  /*24290*/  STL.64 [R1+0x3f8], R6 ;  /* 0x0003f80601007387 */ /* 0x001fe80000100a00 */
[----:B------:R-:W2:Y:S04]  /*242a0*/  LDL.LU R20, [R1+0x1c0] ;  /* 0x0001c00001147983 */ /* 0x000ea80000300800 */
[----:B------:R-:W2:Y:S04]  /*242b0*/  LDL.LU R21, [R1+0x1c4] ;  /* 0x0001c40001157983 */ /* 0x000ea80000300800 */
[----:B------:R-:W2:Y:S04]  /*242c0*/  LDL.LU R22, [R1+0x1c8] ;  /* 0x0001c80001167983 */ /* 0x000ea80000300800 */
[----:B------:R-:W2:Y:S01]  /*242d0*/  LDL.LU R23, [R1+0x1cc] ;  /* 0x0001cc0001177983 */ /* 0x000ea20000300800 */
[----:B------:R-:W-:Y:S01]  /*242e0*/  IMAD.MOV.U32 R15, RZ, RZ, R4 ;  /* 0x000000ffff0f7224 */ /* 0x000fe200078e0004 */
[----:B------:R-:W-:-:S02]  /*242f0*/  MOV R14, R5 ;  /* 0x00000005000e7202 */ /* 0x000fc40000000f00 */
[----:B------:R-:W0:Y:S04]  /*24300*/  LDSM.16.M88.4 R4, [R0+UR5+0x24080] ;  /* 0x024080050004783b */ /* 0x000e280008000200 */
[----:B------:R-:W-:Y:S04]  /*24310*/  STL [R1+0x13cc], R14 ;  /* 0x0013cc0e01007387 */ /* 0x000fe80000100800 */
[----:B------:R-:W-:Y:S01]  /*24320*/  STL [R1+0x13c8], R15 ;  /* 0x0013c80f01007387 */ /* 0x000fe20000100800 */
[----:B0-----:R-:W-:-:S03]  /*24330*/  IMAD.MOV.U32 R13, RZ, RZ, R4 ;  /* 0x000000ffff0d7224 */ /* 0x001fc600078e0004 */
[----:B------:R-:W-:Y:S01]  /*24340*/  STL.64 [R1+0x408], R6 ;  /* 0x0004080601007387 */ /* 0x000fe20000100a00 */
[----:B------:R-:W-:-:S03]  /*24350*/  MOV R29, R5 ;  /* 0x00000005001d7202 */ /* 0x000fc60000000f00 */
        /* <DEDUP_REMOVED lines=19> */
[----:B------:R-:W-:Y:S01]  /*24490*/  STL [R1+0x13e8], R15 ;  /* 0x0013e80f01007387 */ /* 0x000fe20000100800 */
[----:B0-----:R-:W-:-:S03]  /*244a0*/  IMAD.MOV.U32 R13, RZ, RZ, R4 ;  /* 0x000000ffff0d7224 */ /* 0x001fc600078e0004 */
[----:B------:R-:W-:Y:S01]  /*244b0*/  STL.64 [R1+0x448], R6 ;  /* 0x0004480601007387 */ /* 0x000fe20000100a00 */
[----:B------:R-:W-:-:S03]  /*244c0*/  MOV R12, R5 ;  /* 0x00000005000c7202 */ /* 0x000fc60000000f00 */
[----:B------:R-:W0:Y:S02]  /*244d0*/  LDSM.16.M88.4 R4, [R0+UR5+0x26880] ;  /* 0x026880050004783b */ /* 0x000e240008000200 */
[----:B0-----:R-:W-:Y:S02]  /*244e0*/  IMAD.MOV.U32 R15, RZ, RZ, R4 ;  /* 0x000000ffff0f7224 */ /* 0x001fe400078e0004 */
[----:B------:R-:W-:Y:S01]  /*244f0*/  STL.64 [R1+0x458], R6 ;  /* 0x0004580601007387 */ /* 0x000fe20000100a00 */
[----:B------:R-:W-:-:S03]  /*24500*/  MOV R14, R5 ;  /* 0x00000005000e7202 */ /* 0x000fc60000000f00 */
[----:B------:R-:W0:Y:S01]  /*24510*/  LDSM.16.M88.4 R4, [R0+UR5+0x27080] ;  /* 0x027080050004783b */ /* 0x000e220008000200 */
[----:B--2---:R-:W-:Y:S03]  /*24520*/  HMMA.16816.F32.BF16 R8, R24, R8, R20 ;  /* 0x000000081808723c */ /* 0x004fe60000041814 */
[----:B0-----:R-:W-:-:S15]  /*24530*/  STL.64 [R1+0x468], R6 ;  /* 0x0004680601007387 */ /* 0x001fde0000100a00 */
[----:B------:R-:W-:Y:S01]  /*24540*/  NOP ;  /* 0x0000000000007918 */ /* 0x000fe20000000000 */
[----:B------:R0:W-:Y:S04]  /*24550*/  STL.64 [R1+0x350], R8 ;  /* 0x0003500801007387 */ /* 0x0001e80000100a00 */
[----:B------:R1:W-:Y:S04]  /*24560*/  STL [R1+0x358], R10 ;  /* 0x0003580a01007387 */ /* 0x0003e80000100800 */
[----:B------:R-:W-:Y:S04]  /*24570*/  STL.64 [R1+0x498], R18 ;  /* 0x0004981201007387 */ /* 0x000fe80000100a00 */
[----:B------:R2:W-:Y:S01]  /*24580*/  STL.64 [R1+0x1298], R16 ;  /* 0x0012981001007387 */ /* 0x0005e20000100a00 */
[----:B------:R-:W-:-:S03]  /*24590*/  IMAD.MOV.U32 R2, RZ, RZ, R11 ;  /* 0x000000ffff027224 */ /* 0x000fc600078e000b */
[----:B0-----:R-:W3:Y:S04]  /*245a0*/  LDL.LU R8, [R1+0x60] ;  /* 0x0000600001087983 */ /* 0x001ee80000300800 */
[----:B------:R-:W3:Y:S04]  /*245b0*/  LDL.LU R9, [R1+0x64] ;  /* 0x0000640001097983 */ /* 0x000ee80000300800 */
[----:B-1----:R-:W4:Y:S04]  /*245c0*/  LDL.LU R10, [R1+0x68] ;  /* 0x00006800010a7983 */ /* 0x002f280000300800 */
[----:B------:R-:W4:Y:S04]  /*245d0*/  LDL.LU R11, [R1+0x6c] ;  /* 0x00006c00010b7983 */ /* 0x000f280000300800 */
[----:B----4-:R-:W-:Y:S04]  /*245e0*/  STL.64 [R1+0x12a8], R10 ;  /* 0x0012a80a01007387 */ /* 0x010fe80000100a00 */
[----:B---3--:R0:W-:Y:S04]  /*245f0*/  STL.64 [R1+0x12a0], R8 ;  /* 0x0012a00801007387 */ /* 0x0081e80000100a00 */
[----:B------:R-:W3:Y:S04]  /*24600*/  LDL.LU R20, [R1+0x70] ;  /* 0x0000700001147983 */ /* 0x000ee80000300800 */
[----:B------:R-:W3:Y:S04]  /*24610*/  LDL.LU R21, [R1+0x74] ;  /* 0x0000740001157983 */ /* 0x000ee80000300800 */
[----:B------:R-:W4:Y:S04]  /*24620*/  LDL.LU R22, [R1+0x78] ;  /* 0x0000780001167983 */ /* 0x000f280000300800 */
[----:B------:R-:W4:Y:S04]  /*24630*/  LDL.LU R23, [R1+0x7c] ;  /* 0x00007c0001177983 */ /* 0x000f280000300800 */
[----:B----4-:R-:W-:Y:S04]  /*24640*/  STL.64 [R1+0x12b8], R22 ;  /* 0x0012b81601007387 */ /* 0x010fe80000100a00 */
[----:B---3--:R-:W-:Y:S04]  /*24650*/  STL.64 [R1+0x12b0], R20 ;  /* 0x0012b01401007387 */ /* 0x008fe80000100a00 */
[----:B--2---:R-:W2:Y:S04]  /*24660*/  LDL.LU R16, [R1+0x80] ;  /* 0x0000800001107983 */ /* 0x004ea80000300800 */
[----:B------:R-:W2:Y:S04]  /*24670*/  LDL.LU R17, [R1+0x84] ;  /* 0x0000840001117983 */ /* 0x000ea80000300800 */
[----:B------:R-:W3:Y:S04]  /*24680*/  LDL.LU R18, [R1+0x88] ;  /* 0x0000880001127983 */ /* 0x000ee80000300800 */
[----:B------:R-:W3:Y:S01]  /*24690*/  LDL.LU R19, [R1+0x8c] ;  /* 0x00008c0001137983 */ /* 0x000ee20000300800 */
[----:B0-----:R-:W-:Y:S01]  /*246a0*/  MOV R8, R15 ;  /* 0x0000000f00087202 */ /* 0x001fe20000000f00 */
[----:B------:R-:W-:-:S02]  /*246b0*/  IMAD.MOV.U32 R9, RZ, RZ, R14 ;  /* 0x000000ffff097224 */ /* 0x000fc400078e000e */
[----:B---3--:R-:W-:Y:S04]  /*246c0*/  STL.64 [R1+0x12c8], R18 ;  /* 0x0012c81201007387 */ /* 0x008fe80000100a00 */
[----:B--2---:R0:W-:Y:S04]  /*246d0*/  STL.64 [R1+0x12c0], R16 ;  /* 0x0012c01001007387 */ /* 0x0041e80000100a00 */
[----:B------:R-:W2:Y:S04]  /*246e0*/  LDL.LU R15, [R1+0x13e8] ;  /* 0x0013e800010f7983 */ /* 0x000ea80000300800 */
[----:B------:R-:W3:Y:S04]  /*246f0*/  LDL.LU R14, [R1+0x13e4] ;  /* 0x0013e400010e7983 */ /* 0x000ee80000300800 */
[----:B------:R1:W-:Y:S01]  /*24700*/  STL.64 [R1+0x12d0], R8 ;  /* 0x0012d00801007387 */ /* 0x0003e20000100a00 */
[----:B0-----:R-:W-:Y:S01]  /*24710*/  MOV R16, R13 ;  /* 0x0000000d00107202 */ /* 0x001fe20000000f00 */
[----:B------:R-:W-:-:S02]  /*24720*/  IMAD.MOV.U32 R17, RZ, RZ, R12 ;  /* 0x000000ffff117224 */ /* 0x000fc400078e000c */
[----:B------:R-:W4:Y:S04]  /*24730*/  LDL.LU R13, [R1+0x13e0] ;  /* 0x0013e000010d7983 */ /* 0x000f280000300800 */
[----:B------:R-:W5:Y:S04]  /*24740*/  LDL.LU R12, [R1+0x13dc] ;  /* 0x0013dc00010c7983 */ /* 0x000f680000300800 */
[----:B------:R0:W-:Y:S04]  /*24750*/  STL.64 [R1+0x12d8], R16 ;  /* 0x0012d81001007387 */ /* 0x0001e80000100a00 */
[----:B-1----:R-:W3:Y:S04]  /*24760*/  LDL.LU R8, [R1+0xa0] ;  /* 0x0000a00001087983 */ /* 0x002ee80000300800 */
[----:B------:R-:W3:Y:S04]  /*24770*/  LDL.LU R9, [R1+0xa4] ;  /* 0x0000a40001097983 */ /* 0x000ee80000300800 */
[----:B------:R-:W3:Y:S04]  /*24780*/  LDL.LU R10, [R1+0xa8] ;  /* 0x0000a800010a7983 */ /* 0x000ee80000300800 */
[----:B------:R-:W3:Y:S01]  /*24790*/  LDL.LU R11, [R1+0xac] ;  /* 0x0000ac00010b7983 */ /* 0x000ee20000300800 */
[----:B0-----:R-:W-:Y:S01]  /*247a0*/  IMAD.MOV.U32 R17, RZ, RZ, R29 ;  /* 0x000000ffff117224 */ /* 0x001fe200078e001d */
[----:B--2---:R-:W-:-:S02]  /*247b0*/  MOV R16, R15 ;  /* 0x0000000f00107202 */ /* 0x004fc40000000f00 */
[----:B---3--:R-:W-:Y:S04]  /*247c0*/  STL.64 [R1+0x12e8], R10 ;  /* 0x0012e80a01007387 */ /* 0x008fe80000100a00 */
[----:B------:R0:W-:Y:S04]  /*247d0*/  STL.64 [R1+0x12e0], R8 ;  /* 0x0012e00801007387 */ /* 0x0001e80000100a00 */
[----:B------:R-:W2:Y:S04]  /*247e0*/  LDL.LU R15, [R1+0x13d8] ;  /* 0x0013d800010f7983 */ /* 0x000ea80000300800 */
[----:B------:R-:W3:Y:S04]  /*247f0*/  LDL.LU R29, [R1+0x13d4] ;  /* 0x0013d400011d7983 */ /* 0x000ee80000300800 */
[----:B------:R4:W-:Y:S04]  /*24800*/  STL.64 [R1+0x12f0], R16 ;  /* 0x0012f01001007387 */ /* 0x0009e80000100a00 */
[----:B0-----:R-:W2:Y:S04]  /*24810*/  LDL.LU R8, [R1+0xb0] ;  /* 0x0000b00001087983 */ /* 0x001ea80000300800 */
[----:B------:R-:W2:Y:S04]  /*24820*/  LDL.LU R9, [R1+0xb4] ;  /* 0x0000b40001097983 */ /* 0x000ea80000300800 */
[----:B------:R-:W2:Y:S04]  /*24830*/  LDL.LU R10, [R1+0xb8] ;  /* 0x0000b800010a7983 */ /* 0x000ea80000300800 */
[----:B------:R-:W2:Y:S01]  /*24840*/  LDL.LU R11, [R1+0xbc] ;  /* 0x0000bc00010b7983 */ /* 0x000ea20000300800 */
[----:B----4-:R-:W-:Y:S01]  /*24850*/  MOV R16, R13 ;  /* 0x0000000d00107202 */ /* 0x010fe20000000f00 */
[----:B------:R-:W-:-:S02]  /*24860*/  IMAD.MOV.U32 R17, RZ, RZ, R14 ;  /* 0x000000ffff117224 */ /* 0x000fc400078e000e */
[----:B--2---:R-:W-:Y:S04]  /*24870*/  STL.64 [R1+0x1300], R10 ;  /* 0x0013000a01007387 */ /* 0x004fe80000100a00 */
[----:B------:R0:W-:Y:S04]  /*24880*/  STL.64 [R1+0x12f8], R8 ;  /* 0x0012f80801007387 */ /* 0x0001e80000100a00 */
[----:B------:R-:W2:Y:S04]  /*24890*/  LDL.LU R13, [R1+0x13d0] ;  /* 0x0013d000010d7983 */ /* 0x000ea80000300800 */
[----:B------:R-:W4:Y:S04]  /*248a0*/  LDL.LU R14, [R1+0x13cc] ;  /* 0x0013cc00010e7983 */ /* 0x000f280000300800 */
[----:B------:R1:W-:Y:S04]  /*248b0*/  STL.64 [R1+0x1308], R16 ;  /* 0x0013081001007387 */ /* 0x0003e80000100a00 */
[----:B0-----:R-:W2:Y:S04]  /*248c0*/  LDL.LU R8, [R1+0xc0] ;  /* 0x0000c00001087983 */ /* 0x001ea80000300800 */
[----:B------:R-:W2:Y:S04]  /*248d0*/  LDL.LU R9, [R1+0xc4] ;  /* 0x0000c40001097983 */ /* 0x000ea80000300800 */
[----:B------:R-:W2:Y:S04]  /*248e0*/  LDL.LU R10, [R1+0xc8] ;  /* 0x0000c800010a7983 */ /* 0x000ea80000300800 */
[----:B------:R-:W2:Y:S01]  /*248f0*/  LDL.LU R11, [R1+0xcc] ;  /* 0x0000cc00010b7983 */ /* 0x000ea20000300800 */
[----:B-1----:R-:W-:Y:S01]  /*24900*/  MOV R16, R15 ;  /* 0x0000000f00107202 */ /* 0x002fe20000000f00 */
[----:B-----5:R-:W-:-:S02]  /*24910*/  IMAD.MOV.U32 R17, RZ, RZ, R12 ;  /* 0x000000ffff117224 */ /* 0x020fc400078e000c */
[----:B--2---:R-:W-:Y:S04]  /*24920*/  STL.64 [R1+0x1318], R10 ;  /* 0x0013180a01007387 */ /* 0x004fe80000100a00 */
[----:B------:R-:W-:Y:S04]  /*24930*/  STL.64 [R1+0x1310], R8 ;  /* 0x0013100801007387 */ /* 0x000fe80000100a00 */
[----:B------:R-:W2:Y:S04]  /*24940*/  LDL.LU R15, [R1+0x13c8] ;  /* 0x0013c800010f7983 */ /* 0x000ea80000300800 */
[----:B------:R-:W5:Y:S04]  /*24950*/  LDL.LU R12, [R1+0x13c4] ;  /* 0x0013c400010c7983 */ /* 0x000f680000300800 */
[----:B------:R0:W-:Y:S02]  /*24960*/  STL.64 [R1+0x1320], R16 ;  /* 0x0013201001007387 */ /* 0x0001e40000100a00 */
[----:B0-----:R-:W-:Y:S01]  /*24970*/  MOV R16, R13 ;  /* 0x0000000d00107202 */ /* 0x001fe20000000f00 */
[----:B---3--:R-:W-:Y:S01]  /*24980*/  IMAD.MOV.U32 R17, RZ, RZ, R29 ;  /* 0x000000ffff117224 */ /* 0x008fe200078e001d */
[----:B------:R-:W3:Y:S04]  /*24990*/  LDL.LU R13, [R1+0x13c0] ;  /* 0x0013c000010d7983 */ /* 0x000ee80000300800 */
[----:B------:R-:W3:Y:S04]  /*249a0*/  LDL.LU R29, [R1+0x13bc] ;  /* 0x0013bc00011d7983 */ /* 0x000ee80000300800 */
[----:B------:R4:W-:Y:S04]  /*249b0*/  STL.64 [R1+0x1338], R16 ;  /* 0x0013381001007387 */ /* 0x0009e80000100a00 */
[----:B------:R-:W3:Y:S04]  /*249c0*/  LDL.LU R8, [R1+0xd0] ;  /* 0x0000d00001087983 */ /* 0x000ee80000300800 */
[----:B------:R-:W3:Y:S04]  /*249d0*/  LDL.LU R9, [R1+0xd4] ;  /* 0x0000d40001097983 */ /* 0x000ee80000300800 */
[----:B------:R-:W3:Y:S04]  /*249e0*/  LDL.LU R10, [R1+0xd8] ;  /* 0x0000d800010a7983 */ /* 0x000ee80000300800 */
[----:B------:R-:W3:Y:S01]  /*249f0*/  LDL.LU R11, [R1+0xdc] ;  /* 0x0000dc00010b7983 */ /* 0x000ee20000300800 */
[----:B----4-:R-:W-:Y:S01]  /*24a00*/  IMAD.MOV.U32 R17, RZ, RZ, R14 ;  /* 0x000000ffff117224 */ /* 0x010fe200078e000e */
[----:B--2---:R-:W-:-:S05]  /*24a10*/  MOV R16, R15 ;  /* 0x0000000f00107202 */ /* 0x004fca0000000f00 */
[----:B------:R5:W-:Y:S02]  /*24a20*/  STL.64 [R1+0x1350], R16 ;  /* 0x0013501001007387 */ /* 0x000be40000100a00 */
[----:B-----5:R-:W-:Y:S01]  /*24a30*/  IMAD.MOV.U32 R17, RZ, RZ, R12 ;  /* 0x000000ffff117224 */ /* 0x020fe200078e000c */
[----:B---3--:R-:W-:Y:S01]  /*24a40*/  MOV R16, R13 ;  /* 0x0000000d00107202 */ /* 0x008fe20000000f00 */
        /* <DEDUP_REMOVED lines=9> */
[----:B------:R-:W-:Y:S04]  /*24ae0*/  STL.64 [R1+0x1368], R16 ;  /* 0x0013681001007387 */ /* 0x000fe80000100a00 */
[----:B---3--:R-:W-:Y:S04]  /*24af0*/  STL.64 [R1+0x1348], R10 ;  /* 0x0013480a01007387 */ /* 0x008fe80000100a00 */
[----:B--2---:R0:W-:Y:S04]  /*24b00*/  STL.64 [R1+0x1340], R8 ;  /* 0x0013400801007387 */ /* 0x0041e80000100a00 */
[----:B0-----:R-:W2:Y:S04]  /*24b10*/  LDL.LU R8, [R1+0x120] ;  /* 0x0001200001087983 */ /* 0x001ea80000300800 */
[----:B------:R-:W2:Y:S04]  /*24b20*/  LDL.LU R9, [R1+0x124] ;  /* 0x0001240001097983 */ /* 0x000ea80000300800 */
[----:B------:R-:W3:Y:S04]  /*24b30*/  LDL.LU R10, [R1+0x128] ;  /* 0x00012800010a7983 */ /* 0x000ee80000300800 */
[----:B------:R-:W3:Y:S04]  /*24b40*/  LDL.LU R11, [R1+0x12c] ;  /* 0x00012c00010b7983 */ /* 0x000ee80000300800 */
[----:B------:R-:W4:Y:S04]  /*24b50*/  LDL.LU R12, [R1+0x3a0] ;  /* 0x0003a000010c7983 */ /* 0x000f280000300800 */
[----:B------:R-:W4:Y:S04]  /*24b60*/  LDL.LU R13, [R1+0x3a4] ;  /* 0x0003a400010d7983 */ /* 0x000f280000300800 */
[----:B------:R-:W5:Y:S01]  /*24b70*/  LDL.LU R16, [R1+0x3d0] ;  /* 0x0003d00001107983 */ /* 0x000f620000300800 */
[----:B------:R-:W-:-:S03]  /*24b80*/  MOV R17, R29 ;  /* 0x0000001d00117202 */ /* 0x000fc60000000f00 */
[----:B------:R-:W2:Y:S04]  /*24b90*/  LDL.LU R29, [R1+0x13b8] ;  /* 0x0013b800011d7983 */ /* 0x000ea80000300800 */
[----:B-----5:R0:W-:Y:S04]  /*24ba0*/  STL.64 [R1+0x1380], R16 ;  /* 0x0013801001007387 */ /* 0x0201e80000100a00 */
        /* <DEDUP_REMOVED lines=12> */
[----:B------:R-:W0:Y:S04]  /*24c70*/  LDSM.16.M88.4 R4, [R0+UR5+0x28080] ;  /* 0x028080050004783b */ /* 0x000e280008000200 */
[----:B-----5:R-:W-:Y:S04]  /*24c80*/  STL.64 [R1+0x13b0], R18 ;  /* 0x0013b01201007387 */ /* 0x020fe80000100a00 */
[----:B--2---:R1:W-:Y:S04]  /*24c90*/  STL.64 [R1+0x13a8], R16 ;  /* 0x0013a81001007387 */ /* 0x0043e80000100a00 */
[----:B-1----:R-:W4:Y:S04]  /*24ca0*/  LDL.LU R16, [R1+0x1b0] ;  /* 0x0001b00001107983 */ /* 0x002f280000300800 */
[----:B------:R-:W4:Y:S04]  /*24cb0*/  LDL.LU R17, [R1+0x1b4] ;  /* 0x0001b40001117983 */ /* 0x000f280000300800 */
[----:B------:R-:W4:Y:S04]  /*24cc0*/  LDL.LU R18, [R1+0x1b8] ;  /* 0x0001b80001127983 */ /* 0x000f280000300800 */
[----:B------:R-:W4:Y:S04]  /*24cd0*/  LDL.LU R19, [R1+0x1bc] ;  /* 0x0001bc0001137983 */ /* 0x000f280000300800 */
[----:B---3--:R-:W-:Y:S04]  /*24ce0*/  STL.64 [R1+0x1360], R10 ;  /* 0x0013600a01007387 */ /* 0x008fe80000100a00 */
[----:B------:R1:W-:Y:S04]  /*24cf0*/  STL.64 [R1+0x1358], R8 ;  /* 0x0013580801007387 */ /* 0x0003e80000100a00 */
[----:B-1----:R-:W2:Y:S04]  /*24d00*/  LDL.LU R8, [R1+0x150] ;  /* 0x0001500001087983 */ /* 0x002ea80000300800 */
[----:B------:R-:W2:Y:S04]  /*24d10*/  LDL.LU R9, [R1+0x154] ;  /* 0x0001540001097983 */ /* 0x000ea80000300800 */
[----:B------:R-:W3:Y:S04]  /*24d20*/  LDL.LU R10, [R1+0x158] ;  /* 0x00015800010a7983 */ /* 0x000ee80000300800 */
[----:B------:R-:W3:Y:S01]  /*24d30*/  LDL.LU R11, [R1+0x15c] ;  /* 0x00015c00010b7983 */ /* 0x000ee20000300800 */
[C---:B----4-:R-:W-:Y:S03]  /*24d40*/  HMMA.16816.F32.BF16 R12, R24.reuse, R12, R16 ;  /* 0x0000000c180c723c */ /* 0x050fe60000041810 */
[----:B---3--:R-:W-:Y:S04]  /*24d50*/  STL.64 [R1+0x1378], R10 ;  /* 0x0013780a01007387 */ /* 0x008fe80000100a00 */
[----:B--2---:R1:W-:Y:S04]  /*24d60*/  STL.64 [R1+0x1370], R8 ;  /* 0x0013700801007387 */ /* 0x0043e80000100a00 */
[----:B-1----:R-:W2:Y:S04]  /*24d70*/  LDL.LU R8, [R1+0x170] ;  /* 0x0001700001087983 */ /* 0x002ea80000300800 */
[----:B------:R-:W2:Y:S04]  /*24d80*/  LDL.LU R9, [R1+0x174] ;  /* 0x0001740001097983 */ /* 0x000ea80000300800 */
[----:B------:R-:W2:Y:S04]  /*24d90*/  LDL.LU R10, [R1+0x178] ;  /* 0x00017800010a7983 */ /* 0x000ea80000300800 */
[----:B------:R-:W2:Y:S04]  /*24da0*/  LDL.LU R11, [R1+0x17c] ;  /* 0x00017c00010b7983 */ /* 0x000ea80000300800 */
[----:B------:R-:W3:Y:S04]  /*24db0*/  LDL.LU R20, [R1+0x90] ;  /* 0x0000900001147983 */ /* 0x000ee80000300800 */
[----:B------:R-:W3:Y:S04]  /*24dc0*/  LDL.LU R21, [R1+0x94] ;  /* 0x0000940001157983 */ /* 0x000ee80000300800 */
[----:B------:R-:W3:Y:S04]  /*24dd0*/  LDL.LU R22, [R1+0x98] ;  /* 0x0000980001167983 */ /* 0x000ee80000300800 */
[----:B------:R-:W3:Y:S04]  /*24de0*/  LDL.LU R23, [R1+0x9c] ;  /* 0x00009c0001177983 */ /* 0x000ee80000300800 */
[----:B------:R-:W-:Y:S04]  /*24df0*/  STL [R1+0x1190], R2 ;  /* 0x0011900201007387 */ /* 0x000fe80000100800 */
[----:B0-----:R-:W-:Y:S04]  /*24e00*/  STL.64 [R1+0x4a8], R6 ;  /* 0x0004a80601007387 */ /* 0x001fe80000100a00 */
[----:B------:R-:W4:Y:S04]  /*24e10*/  LDL.LU.64 R18, [R1+0x13b0] ;  /* 0x0013b00001127983 */ /* 0x000f280000300a00 */
[----:B------:R-:W4:Y:S04]  /*24e20*/  LDL.LU.64 R16, [R1+0x13a8] ;  /* 0x0013a80001107983 */ /* 0x000f280000300a00 */
[----:B------:R0:W-:Y:S04]  /*24e30*/  STL.64 [R1+0x340], R12 ;  /* 0x0003400c01007387 */ /* 0x0001e80000100a00 */
[----:B------:R4:W-:Y:S04]  /*24e40*/  STL.64 [R1+0x348], R14 ;  /* 0x0003480e01007387 */ /* 0x0009e80000100a00 */
[----:B0-----:R-:W4:Y:S02]  /*24e50*/  LDL.LU.64 R12, [R1+0x13a0] ;  /* 0x0013a000010c7983 */ /* 0x001f240000300a00 */
[----:B----4-:R-:W-:Y:S02]  /*24e60*/  HMMA.16816.F32.BF16 R12, R24, R12, R16 ;  /* 0x0000000c180c723c */ /* 0x010fe40000041810 */
[----:B------:R-:W4:Y:S04]  /*24e70*/  LDL.LU.64 R18, [R1+0x1398] ;  /* 0x0013980001127983 */ /* 0x000f280000300a00 */
[----:B------:R-:W4:-:S13]  /*24e80*/  LDL.LU.64 R16, [R1+0x1390] ;  /* 0x0013900001107983 */ /* 0x000f1a0000300a00 */
[----:B------:R0:W-:Y:S04]  /*24e90*/  STL.64 [R1+0x330], R12 ;  /* 0x0003300c01007387 */ /* 0x0001e80000100a00 */
[----:B------:R4:W-:Y:S04]  /*24ea0*/  STL [R1+0x338], R14 ;  /* 0x0003380e01007387 */ /* 0x0009e80000100800 */
[----:B0-----:R-:W4:Y:S01]  /*24eb0*/  LDL.LU.64 R12, [R1+0x1388] ;  /* 0x00138800010c7983 */ /* 0x001f220000300a00 */
[----:B------:R-:W-:-:S05]  /*24ec0*/  IMAD.MOV.U32 R2, RZ, RZ, R15 ;  /* 0x000000ffff027224 */ /* 0x000fca00078e000f */
[----:B------:R-:W-:Y:S01]  /*24ed0*/  STL [R1+0x1194], R2 ;  /* 0x0011940201007387 */ /* 0x000fe20000100800 */
[----:B----4-:R-:W-:Y:S03]  /*24ee0*/  HMMA.16816.F32.BF16 R12, R24, R12, R16 ;  /* 0x0000000c180c723c */ /* 0x010fe60000041810 */
[----:B------:R-:W2:-:S15]  /*24ef0*/  LDL.LU.64 R16, [R1+0x1380] ;  /* 0x0013800001107983 */ /* 0x000e9e0000300a00 */
[----:B------:R-:W-:Y:S01]  /*24f00*/  NOP ;  /* 0x0000000000007918 */ /* 0x000fe20000000000 */
[----:B------:R0:W-:Y:S04]  /*24f10*/  STL.64 [R1+0x320], R12 ;  /* 0x0003200c01007387 */ /* 0x0001e80000100a00 */
[----:B------:R1:W-:Y:S04]  /*24f20*/  STL.64 [R1+0x328], R14 ;  /* 0x0003280e01007387 */ /* 0x0003e80000100a00 */
[----:B0-----:R-:W4:Y:S04]  /*24f30*/  LDL.LU R12, [R1] ;  /* 0x00000000010c7983 */ /* 0x001f280000300800 */
[----:B------:R-:W4:Y:S04]  /*24f40*/  LDL.LU R13, [R1+0x4] ;  /* 0x00000400010d7983 */ /* 0x000f280000300800 */
[----:B-1----:R-:W5:Y:S04]  /*24f50*/  LDL.LU R14, [R1+0x8] ;  /* 0x00000800010e7983 */ /* 0x002f680000300800 */
[----:B------:R-:W5:Y:S04]  /*24f60*/  LDL.LU R15, [R1+0xc] ;  /* 0x00000c00010f7983 */ /* 0x000f680000300800 */
[----:B-----5:R-:W-:Y:S04]  /*24f70*/  STL.64 [R1+0x1230], R14 ;  /* 0x0012300e01007387 */ /* 0x020fe80000100a00 */
[----:B----4-:R0:W-:Y:S04]  /*24f80*/  STL.64 [R1+0x1228], R12 ;  /* 0x0012280c01007387 */ /* 0x0101e80000100a00 */
[----:B0-----:R-:W4:Y:S04]  /*24f90*/  LDL.LU R12, [R1+0x10] ;  /* 0x00001000010c7983 */ /* 0x001f280000300800 */
[----:B------:R-:W4:Y:S04]  /*24fa0*/  LDL.LU R13, [R1+0x14] ;  /* 0x00001400010d7983 */ /* 0x000f280000300800 */
[----:B------:R-:W5:Y:S04]  /*24fb0*/  LDL.LU R14, [R1+0x18] ;  /* 0x00001800010e7983 */ /* 0x000f680000300800 */
[----:B------:R-:W5:Y:S01]  /*24fc0*/  LDL.LU R15, [R1+0x1c] ;  /* 0x00001c00010f7983 */ /* 0x000f620000300800 */
[----:B--2---:R-:W-:Y:S03]  /*24fd0*/  HMMA.16816.F32.BF16 R16, R24, R16, R8 ;  /* 0x000000101810723c */ /* 0x004fe60000041808 */
[----:B-----5:R-:W-:Y:S04]  /*24fe0*/  STL.64 [R1+0x1240], R14 ;  /* 0x0012400e01007387 */ /* 0x020fe80000100a00 */
[----:B----4-:R-:W-:Y:S04]  /*24ff0*/  STL.64 [R1+0x1238], R12 ;  /* 0x0012380c01007387 */ /* 0x010fe80000100a00 */
[----:B------:R-:W2:Y:S04]  /*25000*/  LDL.LU.64 R10, [R1+0x1378] ;  /* 0x00137800010a7983 */ /* 0x000ea80000300a00 */
[----:B------:R-:W2:Y:S04]  /*25010*/  LDL.LU.64 R8, [R1+0x1370] ;  /* 0x0013700001087983 */ /* 0x000ea80000300a00 */
[----:B------:R0:W-:Y:S04]  /*25020*/  STL.64 [R1+0x310], R16 ;  /* 0x0003101001007387 */ /* 0x0001e80000100a00 */
[----:B------:R2:W-:Y:S04]  /*25030*/  STL [R1+0x318], R18 ;  /* 0x0003181201007387 */ /* 0x0005e80000100800 */
[----:B0-----:R-:W2:Y:S01]  /*25040*/  LDL.LU.64 R16, [R1+0x1368] ;  /* 0x0013680001107983 */ /* 0x001ea20000300a00 */
[----:B------:R-:W-:-:S02]  /*25050*/  MOV R2, R19 ;  /* 0x0000001300027202 */ /* 0x000fc40000000f00 */
        /* <DEDUP_REMOVED lines=37> */
[----:B------:R-:W3:-:S15]  /*252b0*/  LDL.LU.64 R8, [R1+0x12d0] ;  /* 0x0012d00001087983 */ /* 0x000ede0000300a00 */
[----:B------:R-:W-:Y:S02]  /*252c0*/  NOP ;  /* 0x0000000000007918 */ /* 0x000fe40000000000 */
[----:B------:R-:W-:Y:S04]  /*252d0*/  STL.64 [R1+0x290], R16 ;  /* 0x0002901001007387 */ /* 0x000fe80000100a00 */
[----:B------:R0:W-:Y:S04]  /*252e0*/  STL.64 [R1+0x298], R18 ;  /* 0x0002981201007387 */ /* 0x0001e80000100a00 */
[----:B0-----:R-:W2:Y:S04]  /*252f0*/  LDL.LU.64 R18, [R1+0x12c8] ;  /* 0x0012c80001127983 */ /* 0x001ea80000300a00 */
[----:B------:R-:W2:Y:S01]  /*25300*/  LDL.LU.64 R16, [R1+0x12c0] ;  /* 0x0012c00001107983 */ /* 0x000ea20000300a00 */
[----:B------:R-:W-:Y:S01]  /*25310*/  MOV R12, R28 ;  /* 0x0000001c000c7202 */ /* 0x000fe20000000f00 */
[----:B------:R-:W-:Y:S01]  /*25320*/  IMAD.MOV.U32 R13, RZ, RZ, R3 ;  /* 0x000000ffff0d7224 */ /* 0x000fe200078e0003 */
[----:B---3--:R-:W-:Y:S01]  /*25330*/  HMMA.16816.F32.BF16 R8, R24, R8, R20 ;  /* 0x000000081808723c */ /* 0x008fe20000041814 */
[----:B------:R-:W3:Y:S04]  /*25340*/  LDL.LU.64 R22, [R1+0x12b8] ;  /* 0x0012b80001167983 */ /* 0x000ee80000300a00 */
[----:B------:R-:W3:-:S14]  /*25350*/  LDL.LU.64 R20, [R1+0x12b0] ;  /* 0x0012b00001147983 */ /* 0x000edc0000300a00 */
[----:B------:R-:W-:Y:S04]  /*25360*/  STL.64 [R1+0x280], R8 ;  /* 0x0002800801007387 */ /* 0x000fe80000100a00 */
[----:B------:R0:W-:Y:S04]  /*25370*/  STL.64 [R1+0x288], R10 ;  /* 0x0002880a01007387 */ /* 0x0001e80000100a00 */
[----:B0-----:R-:W4:Y:S04]  /*25380*/  LDL.LU.64 R10, [R1+0x12a8] ;  /* 0x0012a800010a7983 */ /* 0x001f280000300a00 */
[----:B------:R-:W4:Y:S01]  /*25390*/  LDL.LU.64 R8, [R1+0x12a0] ;  /* 0x0012a00001087983 */ /* 0x000f220000300a00 */
[----:B--2---:R-:W-:Y:S03]  /*253a0*/  HMMA.16816.F32.BF16 R12, R24, R12, R16 ;  /* 0x0000000c180c723c */ /* 0x004fe60000041810 */
[----:B------:R-:W3:-:S15]  /*253b0*/  LDL.LU.64 R16, [R1+0x1298] ;  /* 0x0012980001107983 */ /* 0x000ede0000300a00 */
[----:B------:R-:W-:Y:S01]  /*253c0*/  NOP ;  /* 0x0000000000007918 */ /* 0x000fe20000000000 */
[----:B------:R-:W-:Y:S04]  /*253d0*/  STL.64 [R1+0x270], R12 ;  /* 0x0002700c01007387 */ /* 0x000fe80000100a00 */
[----:B------:R3:W-:Y:S04]  /*253e0*/  STL.64 [R1+0x278], R14 ;  /* 0x0002780e01007387 */ /* 0x0007e80000100a00 */
[----:B------:R-:W2:Y:S01]  /*253f0*/  LDL.LU R3, [R1+0x4d0] ;  /* 0x0004d00001037983 */ /* 0x000ea20000300800 */
[C---:B----4-:R-:W-:Y:S08]  /*25400*/  HMMA.16816.F32.BF16 R8, R24.reuse, R4, R8 ;  /* 0x000000041808723c */ /* 0x050ff00000041808 */
[----:B---3--:R-:W-:Y:S01]  /*25410*/  HMMA.16816.F32.BF16 R12, R24, R16, R20 ;  /* 0x00000010180c723c */ /* 0x008fe20000041814 */
[----:B------:R-:W0:Y:S04]  /*25420*/  LDSM.16.M88.4 R4, [R0+UR5+0x28880] ;  /* 0x028880050004783b */ /* 0x000e280008000200 */
[----:B------:R-:W-:-:S14]  /*25430*/  LDSM.16.M88.4 R16, [R0+UR5+0x2a880] ;  /* 0x02a880050010783b */ /* 0x000fdc0008000200 */
[----:B------:R-:W-:Y:S04]  /*25440*/  STL.64 [R1+0x260], R12 ;  /* 0x0002600c01007387 */ /* 0x000fe80000100a00 */
[----:B------:R-:W-:Y:S04]  /*25450*/  STL.64 [R1+0x268], R14 ;  /* 0x0002680e01007387 */ /* 0x000fe80000100a00 */
[----:B------:R-:W-:Y:S04]  /*25460*/  STL.64 [R1+0x1d0], R8 ;  /* 0x0001d00801007387 */ /* 0x000fe80000100a00 */
[----:B------:R-:W-:Y:S04]  /*25470*/  STL.64 [R1+0x1d8], R10 ;  /* 0x0001d80a01007387 */ /* 0x000fe80000100a00 */
[----:B------:R-:W1:Y:S04]  /*25480*/  LDSM.16.M88.4 R8, [R0+UR5+0x29080] ;  /* 0x029080050008783b */ /* 0x000e680008000200 */
[----:B------:R-:W-:Y:S04]  /*25490*/  LDSM.16.M88.4 R12, [R0+UR5+0x2a080] ;  /* 0x02a08005000c783b */ /* 0x000fe80008000200 */
[----:B0-----:R1:W-:Y:S02]  /*254a0*/  STL.64 [R1+0x258], R6 ;  /* 0x0002580601007387 */ /* 0x0013e40000100a00 */
[----:B-1----:R-:W-:-:S02]  /*254b0*/  IMAD.MOV.U32 R7, RZ, RZ, R8 ;  /* 0x000000ffff077224 */ /* 0x002fc400078e0008 */
[----:B------:R-:W-:Y:S01]  /*254c0*/  STL.64 [R1+0x248], R10 ;  /* 0x0002480a01007387 */ /* 0x000fe20000100a00 */
[----:B------:R-:W-:-:S03]  /*254d0*/  MOV R6, R9 ;  /* 0x0000000900067202 */ /* 0x000fc60000000f00 */
[----:B------:R-:W0:Y:S01]  /*254e0*/  LDSM.16.M88.4 R8, [R0+UR5+0x29880] ;  /* 0x029880050008783b */ /* 0x000e220008000200 */
[----:B------:R-:W-:Y:S01]  /*254f0*/  IMAD.MOV.U32 R21, RZ, RZ, R4 ;  /* 0x000000ffff157224 */ /* 0x000fe200078e0004 */
[----:B------:R-:W-:Y:S01]  /*25500*/  MOV R20, R5 ;  /* 0x0000000500147202 */ /* 0x000fe20000000f00 */
[----:B0-----:R-:W-:Y:S01]  /*25510*/  IMAD.MOV.U32 R5, RZ, RZ, R8 ;  /* 0x000000ffff057224 */ /* 0x001fe200078e0008 */
[----:B------:R-:W-:Y:S01]  /*25520*/  STL.64 [R1+0x238], R10 ;  /* 0x0002380a01007387 */ /* 0x000fe20000100a00 */
[----:B------:R-:W-:-:S03]  /*25530*/  MOV R4, R9 ;  /* 0x0000000900047202 */ /* 0x000fc60000000f00 */
[----:B------:R-:W0:Y:S04]  /*25540*/  LDSM.16.M88.4 R8, [R0+UR5+0x2b080] ;  /* 0x02b080050008783b */ /* 0x000e280008000200 */
[----:B0-----:R-:W-:Y:S04]  /*25550*/  STL.64 [R1+0x1288], R10 ;  /* 0x0012880a01007387 */ /* 0x001fe80000100a00 */
[----:B------:R0:W-:Y:S02]  /*25560*/  STL.64 [R1+0x1280], R8 ;  /* 0x0012800801007387 */ /* 0x0001e40000100a00 */
[----:B0-----:R-:W-:Y:S01]  /*25570*/  IMAD.MOV.U32 R8, RZ, RZ, R21 ;  /* 0x000000ffff087224 */ /* 0x001fe200078e0015 */
[----:B------:R-:W-:-:S02]  /*25580*/  MOV R9, R20 ;  /* 0x0000001400097202 */ /* 0x000fc40000000f00 */
[----:B------:R-:W0:Y:S04]  /*25590*/  LDSM.16.M88.4 R20, [R0+UR5+0x2b880] ;  /* 0x02b880050014783b */ /* 0x000e280008000200 */
[----:B0-----:R-:W-:Y:S04]  /*255a0*/  STL.64 [R1+0x1270], R22 ;  /* 0x0012701601007387 */ /* 0x001fe80000100a00 */
[----:B------:R0:W-:Y:S02]  /*255b0*/  STL.64 [R1+0x1268], R20 ;  /* 0x0012681401007387 */ /* 0x0001e40000100a00 */
[----:B0-----:R-:W-:Y:S01]  /*255c0*/  IMAD.MOV.U32 R20, RZ, RZ, R7 ;  /* 0x000000ffff147224 */ /* 0x001fe200078e0007 */
[----:B------:R-:W-:-:S05]  /*255d0*/  MOV R21, R6 ;  /* 0x0000000600157202 */ /* 0x000fca0000000f00 */
[----:B------:R0:W-:Y:S04]  /*255e0*/  STL.64 [R1+0x1290], R20 ;  /* 0x0012901401007387 */ /* 0x0001e80000100a00 */
[----:B0-----:R-:W3:Y:S04]  /*255f0*/  LDL.LU R20, [R1+0x50] ;  /* 0x0000500001147983 */ /* 0x001ee80000300800 */
[----:B------:R-:W3:Y:S04]  /*25600*/  LDL.LU R21, [R1+0x54] ;  /* 0x0000540001157983 */ /* 0x000ee80000300800 */
[----:B------:R-:W3:Y:S04]  /*25610*/  LDL.LU R22, [R1+0x58] ;  /* 0x0000580001167983 */ /* 0x000ee80000300800 */
[----:B------:R-:W3:Y:S04]  /*25620*/  LDL.LU R23, [R1+0x5c] ;  /* 0x00005c0001177983 */ /* 0x000ee80000300800 */
[----:B------:R-:W-:Y:S04]  /*25630*/  STL.64 [R1+0x228], R14 ;  /* 0x0002280e01007387 */ /* 0x000fe80000100a00 */
[----:B------:R0:W-:Y:S02]  /*25640*/  STL.64 [R1+0x1250], R12 ;  /* 0x0012500c01007387 */ /* 0x0001e40000100a00 */
[----:B0-----:R-:W-:Y:S01]  /*25650*/  IMAD.MOV.U32 R12, RZ, RZ, R5 ;  /* 0x000000ffff0c7224 */ /* 0x001fe200078e0005 */
[----:B------:R-:W-:-:S02]  /*25660*/  MOV R13, R4 ;  /* 0x00000004000d7202 */ /* 0x000fc40000000f00 */
[----:B------:R-:W0:Y:S04]  /*25670*/  LDSM.16.M88.4 R4, [R0+UR5+0x2c080] ;  /* 0x02c080050004783b */ /* 0x000e280008000200 */
[----:B------:R1:W-:Y:S04]  /*25680*/  STL.64 [R1+0x1278], R12 ;  /* 0x0012780c01007387 */ /* 0x0003e80000100a00 */
[----:B-1----:R-:W4:Y:S04]  /*25690*/  LDL.LU R12, [R1+0x40] ;  /* 0x00004000010c7983 */ /* 0x002f280000300800 */
[----:B------:R-:W4:Y:S04]  /*256a0*/  LDL.LU R13, [R1+0x44] ;  /* 0x00004400010d7983 */ /* 0x000f280000300800 */
[----:B------:R-:W4:Y:S04]  /*256b0*/  LDL.LU R14, [R1+0x48] ;  /* 0x00004800010e7983 */ /* 0x000f280000300800 */
[----:B------:R-:W4:Y:S04]  /*256c0*/  LDL.LU R15, [R1+0x4c] ;  /* 0x00004c00010f7983 */ /* 0x000f280000300800 */
[----:B------:R-:W-:Y:S04]  /*256d0*/  STL.64 [R1+0x218], R18 ;  /* 0x0002181201007387 */ /* 0x000fe80000100a00 */
[----:B------:R1:W-:Y:S04]  /*256e0*/  STL.64 [R1+0x1248], R16 ;  /* 0x0012481001007387 */ /* 0x0003e80000100a00 */
[----:B-1----:R-:W5:Y:S04]  /*256f0*/  LDL.LU R16, [R1+0x20] ;  /* 0x0000200001107983 */ /* 0x002f680000300800 */
[----:B------:R-:W5:Y:S04]  /*25700*/  LDL.LU R17, [R1+0x24] ;  /* 0x0000240001117983 */ /* 0x000f680000300800 */
[----:B------:R-:W2:Y:S04]  /*25710*/  LDL.LU R18, [R1+0x28] ;  /* 0x0000280001127983 */ /* 0x000ea80000300800 */
[----:B------:R-:W2:Y:S01]  /*25720*/  LDL.LU R19, [R1+0x2c] ;  /* 0x00002c0001137983 */ /* 0x000ea20000300800 */
[C---:B---3--:R-:W-:Y:S03]  /*25730*/  HMMA.16816.F32.BF16 R8, R24.reuse, R8, R20 ;  /* 0x000000081808723c */ /* 0x048fe60000041814 */
[----:B--2---:R-:W-:Y:S04]  /*25740*/  STL.64 [R1+0x1260], R18 ;  /* 0x0012601201007387 */ /* 0x004fe80000100a00 */
[----:B-----5:R1:W-:Y:S04]  /*25750*/  STL.64 [R1+0x1258], R16 ;  /* 0x0012581001007387 */ /* 0x0203e80000100a00 */
[----:B-1----:R-:W2:Y:S04]  /*25760*/  LDL.LU R16, [R1+0x30] ;  /* 0x0000300001107983 */ /* 0x002ea80000300800 */
[----:B------:R-:W2:Y:S04]  /*25770*/  LDL.LU R17, [R1+0x34] ;  /* 0x0000340001117983 */ /* 0x000ea80000300800 */
[----:B------:R-:W2:Y:S04]  /*25780*/  LDL.LU R18, [R1+0x38] ;  /* 0x0000380001127983 */ /* 0x000ea80000300800 */
[----:B------:R-:W2:Y:S04]  /*25790*/  LDL.LU R19, [R1+0x3c] ;  /* 0x00003c0001137983 */ /* 0x000ea80000300800 */
[----:B------:R-:W4:Y:S04]  /*257a0*/  LDL.LU.64 R20, [R1+0x1290] ;  /* 0x0012900001147983 */ /* 0x000f280000300a00 */
[----:B------:R-:W-:Y:S04]  /*257b0*/  STL.64 [R1+0x1c0], R8 ;  /* 0x0001c00801007387 */ /* 0x000fe80000100a00 */
[----:B------:R1:W-:Y:S04]  /*257c0*/  STL.64 [R1+0x1c8], R10 ;  /* 0x0001c80a01007387 */ /* 0x0003e80000100a00 */
[----:B-1----:R-:W3:Y:S04]  /*257d0*/  LDL.LU.64 R10, [R1+0x1288] ;  /* 0x00128800010a7983 */ /* 0x002ee80000300a00 */
[----:B------:R-:W5:Y:S01]  /*257e0*/  LDL.LU.64 R8, [R1+0x1280] ;  /* 0x0012800001087983 */ /* 0x000f620000300a00 */
[----:B----4-:R-:W-:Y:S03]  /*257f0*/  HMMA.16816.F32.BF16 R20, R24, R20, R12 ;  /* 0x000000141814723c */ /* 0x010fe6000004180c */
[----:B---3--:R-:W-:Y:S04]  /*25800*/  STL.64 [R1+0x208], R10 ;  /* 0x0002080a01007387 */ /* 0x008fe80000100a00 */
[----:B------:R-:W2:-:S12]  /*25810*/  LDL.LU.64 R12, [R1+0x1278] ;  /* 0x00127800010c7983 */ /* 0x000e980000300a00 */
[----:B------:R-:W-:Y:S04]  /*25820*/  STL.64 [R1+0x1b0], R20 ;  /* 0x0001b01401007387 */ /* 0x000fe80000100a00 */
[----:B------:R1:W-:Y:S04]  /*25830*/  STL.64 [R1+0x1b8], R22 ;  /* 0x0001b81601007387 */ /* 0x0003e80000100a00 */
[----:B-1----:R-:W3:Y:S04]  /*25840*/  LDL.LU.64 R22, [R1+0x1270] ;  /* 0x0012700001167983 */ /* 0x002ee80000300a00 */
[----:B------:R-:W4:Y:S01]  /*25850*/  LDL.LU.64 R20, [R1+0x1268] ;  /* 0x0012680001147983 */ /* 0x000f220000300a00 */
[C---:B--2---:R-:W-:Y:S03]  /*25860*/  HMMA.16816.F32.BF16 R12, R24.reuse, R12, R16 ;  /* 0x0000000c180c723c */ /* 0x044fe60000041810 */
[----:B---3--:R-:W-:Y:S04]  /*25870*/  STL.64 [R1+0x1f8], R22 ;  /* 0x0001f81601007387 */ /* 0x008fe80000100a00 */
[----:B------:R-:W2:Y:S04]  /*25880*/  LDL.LU R28, [R1+0x4d8] ;  /* 0x0004d800011c7983 */ /* 0x000ea80000300800 */
[----:B0-----:R-:W-:Y:S04]  /*25890*/  STL.64 [R1+0x1e8], R6 ;  /* 0x0001e80601007387 */ /* 0x001fe80000100a00 */
[----:B------:R-:W3:Y:S04]  /*258a0*/  LDL.LU.64 R18, [R1+0x1260] ;  /* 0x0012600001127983 */ /* 0x000ee80000300a00 */
[----:B------:R-:W3:Y:S04]  /*258b0*/  LDL.LU.64 R16, [R1+0x1258] ;  /* 0x0012580001107983 */ /* 0x000ee80000300a00 */
[----:B------:R0:W-:Y:S04]  /*258c0*/  STL.64 [R1+0x1a0], R12 ;  /* 0x0001a00c01007387 */ /* 0x0001e80000100a00 */
        /* <DEDUP_REMOVED lines=8> */
[----:B------:R-:W3:Y:S02]  /*25950*/  LDL.LU.64 R12, [R1+0x1238] ;  /* 0x00123800010c7983 */ /* 0x000ee40000300a00 */
[----:B---3--:R-:W-:Y:S02]  /*25960*/  HMMA.16816.F32.BF16 R16, R24, R16, R12 ;  /* 0x000000101810723c */ /* 0x008fe4000004180c */
[----:B------:R-:W5:Y:S04]  /*25970*/  LDL.LU.64 R14, [R1+0x1230] ;  /* 0x00123000010e7983 */ /* 0x000f680000300a00 */
[----:B------:R-:W5:-:S13]  /*25980*/  LDL.LU.64 R12, [R1+0x1228] ;  /* 0x00122800010c7983 */ /* 0x000f5a0000300a00 */
[----:B------:R-:W-:Y:S04]  /*25990*/  STL.64 [R1+0x180], R16 ;  /* 0x0001801001007387 */ /* 0x000fe80000100a00 */
[----:B------:R0:W-:Y:S04]  /*259a0*/  STL.64 [R1+0x188], R18 ;  /* 0x0001881201007387 */ /* 0x0001e80000100a00 */
[----:B0-----:R-:W3:Y:S04]  /*259b0*/  LDL.LU.64 R18, [R1+0x1220] ;  /* 0x0012200001127983 */ /* 0x001ee80000300a00 */
[----:B------:R-:W2:Y:S01]  /*259c0*/  LDL.LU.64 R16, [R1+0x1218] ;  /* 0x0012180001107983 */ /* 0x000ea20000300a00 */
[----:B-----5:R-:W-:Y:S03]  /*259d0*/  HMMA.16816.F32.BF16 R8, R24, R8, R12 ;  /* 0x000000081808723c */ /* 0x020fe6000004180c */
[----:B------:R-:W5:Y:S04]  /*259e0*/  LDL.LU.64 R14, [R1+0x1210] ;  /* 0x00121000010e7983 */ /* 0x000f680000300a00 */
[----:B------:R-:W5:-:S12]  /*259f0*/  LDL.LU.64 R12, [R1+0x1208] ;  /* 0x00120800010c7983 */ /* 0x000f580000300a00 */
[----:B------:R-:W-:Y:S04]  /*25a00*/  STL.64 [R1+0x170], R8 ;  /* 0x0001700801007387 */ /* 0x000fe80000100a00 */
[----:B------:R0:W-:Y:S04]  /*25a10*/  STL.64 [R1+0x178], R10 ;  /* 0x0001780a01007387 */ /* 0x0001e80000100a00 */
[----:B0-----:R-:W4:Y:S04]  /*25a20*/  LDL.LU.64 R10, [R1+0x1200] ;  /* 0x00120000010a7983 */ /* 0x001f280000300a00 */
[----:B------:R-:W4:Y:S02]  /*25a30*/  LDL.LU.64 R8, [R1+0x11f8] ;  /* 0x0011f80001087983 */ /* 0x000f240000300a00 */
[----:B----4-:R-:W-:Y:S02]  /*25a40*/  HMMA.16816.F32.BF16 R20, R24, R20, R8 ;  /* 0x000000141814723c */ /* 0x010fe40000041808 */
[----:B------:R-:W4:Y:S04]  /*25a50*/  LDL.LU R8, [R1+0x4c0] ;  /* 0x0004c00001087983 */ /* 0x000f280000300800 */
[----:B------:R-:W4:-:S13]  /*25a60*/  LDL R9, [R1+0x4b0] ;  /* 0x0004b00001097983 */ /* 0x000f1a0000100800 */
[----:B------:R-:W-:Y:S04]  /*25a70*/  STL.64 [R1+0x160], R20 ;  /* 0x0001601401007387 */ /* 0x000fe80000100a00 */
[----:B------:R-:W-:Y:S04]  /*25a80*/  STL.64 [R1+0x168], R22 ;  /* 0x0001681601007387 */ /* 0x000fe80000100a00 */
[----:B------:R-:W2:Y:S04]  /*25a90*/  LDL.LU R10, [R1+0x4c4] ;  /* 0x0004c400010a7983 */ /* 0x000ea80000300800 */
[----:B------:R-:W2:Y:S01]  /*25aa0*/  LDL.LU R11, [R1+0x4dc] ;  /* 0x0004dc00010b7983 */ /* 0x000ea20000300800 */
[----:B-----5:R-:W-:Y:S03]  /*25ab0*/  HMMA.16816.F32.BF16 R4, R24, R4, R12 ;  /* 0x000000041804723c */ /* 0x020fe6000004180c */
[----:B------:R-:W-:Y:S04]  /*25ac0*/  LDSM.16.M88.4 R20, [R0+UR5+0x2c880] ;  /* 0x02c880050014783b */ /* 0x000fe80008000200 */
[----:B--2---:R0:W-:Y:S04]  /*25ad0*/  STL.64 [R1+0x11a0], R10 ;  /* 0x0011a00a01007387 */ /* 0x0041e80000100a00 */
[----:B----4-:R3:W-:Y:S01]  /*25ae0*/  STL.64 [R1+0x1198], R8 ;  /* 0x0011980801007387 */ /* 0x0107e20000100a00 */
[----:B0-----:R-:W-:-:S02]  /*25af0*/  IMAD.MOV.U32 R10, RZ, RZ, R17 ;  /* 0x000000ffff0a7224 */ /* 0x001fc400078e0011 */
[----:B---3--:R-:W-:Y:S01]  /*25b00*/  IMAD.MOV.U32 R8, RZ, RZ, R19 ;  /* 0x000000ffff087224 */ /* 0x008fe200078e0013 */
[----:B------:R-:W-:Y:S02]  /*25b10*/  MOV R9, R18 ;  /* 0x0000001200097202 */ /* 0x000fe40000000f00 */
[----:B------:R-:W-:Y:S02]  /*25b20*/  MOV R11, R16 ;  /* 0x00000010000b7202 */ /* 0x000fe40000000f00 */
[----:B------:R-:W0:Y:S04]  /*25b30*/  LDSM.16.M88.4 R16, [R0+UR5+0x2e080] ;  /* 0x02e080050010783b */ /* 0x000e280008000200 */
[----:B------:R-:W-:Y:S04]  /*25b40*/  STL.64 [R1+0x11b8], R10 ;  /* 0x0011b80a01007387 */ /* 0x000fe80000100a00 */
[----:B------:R-:W-:Y:S04]  /*25b50*/  STL.64 [R1+0x11b0], R8 ;  /* 0x0011b00801007387 */ /* 0x000fe80000100a00 */
[----:B------:R-:W2:Y:S04]  /*25b60*/  LDL.LU R15, [R1+0x4d4] ;  /* 0x0004d400010f7983 */ /* 0x000ea80000300800 */
[----:B------:R-:W-:Y:S04]  /*25b70*/  STL.64 [R1+0x110], R4 ;  /* 0x0001100401007387 */ /* 0x000fe80000100a00 */
[----:B------:R-:W-:Y:S04]  /*25b80*/  STL.64 [R1+0x118], R6 ;  /* 0x0001180601007387 */ /* 0x000fe80000100a00 */
[----:B------:R-:W1:Y:S04]  /*25b90*/  LDSM.16.M88.4 R4, [R0+UR5+0x2d080] ;  /* 0x02d080050004783b */ /* 0x000e680008000200 */
[----:B------:R-:W3:Y:S04]  /*25ba0*/  LDSM.16.M88.4 R8, [R0+UR5+0x2d880] ;  /* 0x02d880050008783b */ /* 0x000ee80008000200 */
[----:B0-----:R0:W-:Y:S01]  /*25bb0*/  STL.64 [R1+0x128], R18 ;  /* 0x0001281201007387 */ /* 0x0011e20000100a00 */
[----:B------:R-:W-:Y:S01]  /*25bc0*/  IMAD.MOV.U32 R13, RZ, RZ, R16 ;  /* 0x000000ffff0d7224 */ /* 0x000fe200078e0010 */
[----:B------:R-:W-:-:S02]  /*25bd0*/  MOV R12, R17 ;  /* 0x00000011000c7202 */ /* 0x000fc40000000f00 */
[----:B0-----:R-:W4:Y:S04]  /*25be0*/  LDL.LU.64 R18, [R1+0x11f0] ;  /* 0x0011f00001127983 */ /* 0x001f280000300a00 */
[----:B------:R-:W4:Y:S04]  /*25bf0*/  LDL.LU.64 R16, [R1+0x11e8] ;  /* 0x0011e80001107983 */ /* 0x000f280000300a00 */
[----:B------:R0:W-:Y:S04]  /*25c00*/  STL.64 [R1+0x158], R22 ;  /* 0x0001581601007387 */ /* 0x0001e80000100a00 */
[----:B-1----:R-:W-:Y:S04]  /*25c10*/  STL.64 [R1+0x148], R6 ;  /* 0x0001480601007387 */ /* 0x002fe80000100a00 */
[----:B0-----:R-:W5:Y:S01]  /*25c20*/  LDL.LU.64 R22, [R1+0x11e0] ;  /* 0x0011e00001167983 */ /* 0x001f620000300a00 */
[----:B----4-:R-:W-:Y:S03]  /*25c30*/  HMMA.16816.F32.BF16 R16, R24, R20, R16 ;  /* 0x000000141810723c */ /* 0x010fe60000041810 */
[----:B------:R-:W5:-:S15]  /*25c40*/  LDL.LU.64 R20, [R1+0x11d8] ;  /* 0x0011d80001147983 */ /* 0x000f5e0000300a00 */
[----:B------:R-:W-:Y:S01]  /*25c50*/  NOP ;  /* 0x0000000000007918 */ /* 0x000fe20000000000 */
[----:B------:R0:W-:Y:S04]  /*25c60*/  STL.64 [R1+0x100], R16 ;  /* 0x0001001001007387 */ /* 0x0001e80000100a00 */
[----:B------:R1:W-:Y:S04]  /*25c70*/  STL.64 [R1+0x108], R18 ;  /* 0x0001081201007387 */ /* 0x0003e80000100a00 */
[----:B0-----:R-:W4:Y:S04]  /*25c80*/  LDL.LU R16, [R1+0x370] ;  /* 0x0003700001107983 */ /* 0x001f280000300800 */
[----:B---3--:R0:W-:Y:S04]  /*25c90*/  STL.64 [R1+0x138], R10 ;  /* 0x0001380a01007387 */ /* 0x0081e80000100a00 */
[----:B------:R-:W4:Y:S04]  /*25ca0*/  LDL.LU R17, [R1+0x374] ;  /* 0x0003740001117983 */ /* 0x000f280000300800 */
[----:B-1----:R-:W4:Y:S01]  /*25cb0*/  LDL.LU R18, [R1+0x378] ;  /* 0x0003780001127983 */ /* 0x002f220000300800 */
[----:B------:R-:W-:-:S03]  /*25cc0*/  IMAD.MOV.U32 R19, RZ, RZ, R29 ;  /* 0x000000ffff137224 */ /* 0x000fc600078e001d */
[----:B------:R-:W3:Y:S04]  /*25cd0*/  LDL.LU R29, [R1+0x11d0] ;  /* 0x0011d000011d7983 */ /* 0x000ee80000300800 */
[----:B------:R-:W2:Y:S01]  /*25ce0*/  LDL.LU.64 R6, [R1+0x11c8] ;  /* 0x0011c80001067983 */ /* 0x000ea20000300a00 */
[----:B-----5:R-:W-:Y:S03]  /*25cf0*/  HMMA.16816.F32.BF16 R20, R24, R4, R20 ;  /* 0x000000041814723c */ /* 0x020fe60000041814 */
[----:B------:R-:W2:-:S15]  /*25d00*/  LDL.LU.64 R4, [R1+0x11c0] ;  /* 0x0011c00001047983 */ /* 0x000e9e0000300a00 */
[----:B------:R-:W-:Y:S01]  /*25d10*/  NOP ;  /* 0x0000000000007918 */ /* 0x000fe20000000000 */
[----:B------:R-:W-:Y:S04]  /*25d20*/  STL.64 [R1+0xe0], R20 ;  /* 0x0000e01401007387 */ /* 0x000fe80000100a00 */
[----:B------:R-:W-:Y:S04]  /*25d30*/  STL.64 [R1+0xe8], R22 ;  /* 0x0000e81601007387 */ /* 0x000fe80000100a00 */
[----:B0-----:R-:W5:Y:S01]  /*25d40*/  LDL.LU.64 R10, [R1+0x11b8] ;  /* 0x0011b800010a7983 */ /* 0x001f620000300a00 */
[----:B--2---:R-:W-:Y:S03]  /*25d50*/  HMMA.16816.F32.BF16 R4, R24, R8, R4 ;  /* 0x000000081804723c */ /* 0x004fe60000041804 */
[----:B------:R-:W5:-:S15]  /*25d60*/  LDL.LU.64 R8, [R1+0x11b0] ;  /* 0x0011b00001087983 */ /* 0x000f5e0000300a00 */
[----:B------:R-:W-:Y:S01]  /*25d70*/  NOP ;  /* 0x0000000000007918 */ /* 0x000fe20000000000 */
[----:B------:R0:W-:Y:S04]  /*25d80*/  STL.64 [R1+0xb0], R4 ;  /* 0x0000b00401007387 */ /* 0x0001e80000100a00 */
[----:B------:R1:W-:Y:S04]  /*25d90*/  STL.64 [R1+0xb8], R6 ;  /* 0x0000b80601007387 */ /* 0x0003e80000100a00 */
[----:B0-----:R-:W2:Y:S04]  /*25da0*/  LDL.LU R4, [R1+0xf0] ;  /* 0x0000f00001047983 */ /* 0x001ea80000300800 */
[----:B------:R-:W2:Y:S04]  /*25db0*/  LDL.LU R5, [R1+0xf4] ;  /* 0x0000f40001057983 */ /* 0x000ea80000300800 */
[----:B-1----:R-:W2:Y:S01]  /*25dc0*/  LDL.LU R6, [R1+0xf8] ;  /* 0x0000f80001067983 */ /* 0x002ea20000300800 */
[----:B------:R-:W-:Y:S01]  /*25dd0*/  MOV R20, R13 ;  /* 0x0000000d00147202 */ /* 0x000fe20000000f00 */
[----:B------:R-:W-:Y:S01]  /*25de0*/  IMAD.MOV.U32 R21, RZ, RZ, R12 ;  /* 0x000000ffff157224 */ /* 0x000fe200078e000c */
[----:B---3--:R-:W-:-:S02]  /*25df0*/  MOV R7, R29 ;  /* 0x0000001d00077202 */ /* 0x008fc40000000f00 */
[----:B------:R-:W3:Y:S05]  /*25e00*/  LDL.LU R29, [R1+0x11a8] ;  /* 0x0011a800011d7983 */ /* 0x000eea0000300800 */
[----:B--2---:R-:W-:Y:S01]  /*25e10*/  HMMA.16816.F32.BF16 R4, R24, R20, R4 ;  /* 0x000000141804723c */ /* 0x004fe20000041804 */
[----:B------:R-:W0:-:S15]  /*25e20*/  LDSM.16.M88.4 R20, [R0+UR5+0x2e880] ;  /* 0x02e880050014783b */ /* 0x000e1e0008000200 */
[----:B------:R-:W-:-:S03]  /*25e30*/  NOP ;  /* 0x0000000000007918 */ /* 0x000fc60000000000 */
[----:B------:R-:W-:Y:S04]  /*25e40*/  STL.64 [R1+0xa0], R4 ;  /* 0x0000a00401007387 */ /* 0x000fe80000100a00 */
[----:B------:R-:W-:Y:S04]  /*25e50*/  STL.64 [R1+0xa8], R6 ;  /* 0x0000a80601007387 */ /* 0x000fe80000100a00 */
[----:B------:R-:W4:Y:S04]  /*25e60*/  LDSM.16.M88.4 R4, [R0+UR5+0x2f080] ;  /* 0x02f080050004783b */ /* 0x000f280008000200 */
[----:B0-----:R5:W-:Y:S02]  /*25e70*/  STL.64 [R1+0xd8], R22 ;  /* 0x0000d81601007387 */ /* 0x001be40000100a00 */
[C---:B-----5:R-:W-:Y:S02]  /*25e80*/  HMMA.16816.F32.BF16 R20, R24.reuse, R20, R8 ;  /* 0x000000141814723c */ /* 0x060fe40000041808 */
[----:B------:R-:W2:Y:S04]  /*25e90*/  LDL.LU.64 R10, [R1+0x11a0] ;  /* 0x0011a000010a7983 */ /* 0x000ea80000300a00 */
[----:B------:R-:W5:Y:S02]  /*25ea0*/  LDL.LU.64 R8, [R1+0x1198] ;  /* 0x0011980001087983 */ /* 0x000f640000300a00 */
[----:B----4-:R-:W-:Y:S02]  /*25eb0*/  HMMA.16816.F32.BF16 R16, R24, R4, R16 ;  /* 0x000000041810723c */ /* 0x010fe40000041810 */
[----:B------:R-:W-:Y:S09]  /*25ec0*/  STL.64 [R1+0xc8], R6 ;  /* 0x0000c80601007387 */ /* 0x000ff20000100a00 */
[----:B------:R-:W-:Y:S04]  /*25ed0*/  STL.64 [R1+0x90], R20 ;  /* 0x0000901401007387 */ /* 0x000fe80000100a00 */
[----:B------:R-:W-:Y:S04]  /*25ee0*/  STL.64 [R1+0x98], R22 ;  /* 0x0000981601007387 */ /* 0x000fe80000100a00 */
[----:B------:R-:W0:Y:S04]  /*25ef0*/  LDSM.16.M88.4 R20, [R0+UR5+0x2f880] ;  /* 0x02f880050014783b */ /* 0x000e280008000200 */
[----:B------:R-:W-:Y:S04]  /*25f00*/  STL.64 [R1+0x80], R16 ;  /* 0x0000801001007387 */ /* 0x000fe80000100a00 */
[----:B------:R-:W-:Y:S01]  /*25f10*/  STL.64 [R1+0x88], R18 ;  /* 0x0000881201007387 */ /* 0x000fe20000100a00 */
[----:B-----5:R-:W-:-:S04]  /*25f20*/  FFMA R3, R3, UR10, -R9 ;  /* 0x0000000a03037c23 */ /* 0x020fc80008000809 */
[----:B------:R-:W-:-:S04]  /*25f30*/  FMUL R4, R3, 1.4426950216293334961 ;  /* 0x3fb8aa3b03047820 */ /* 0x000fc80000400000 */
[----:B------:R1:W4:Y:S01]  /*25f40*/  MUFU.EX2 R5, R4 ;  /* 0x0000000400057308 */ /* 0x0003220000000800 */
[----:B------:R-:W-:-:S04]  /*25f50*/  FFMA R3, R15, UR10, -R9 ;  /* 0x0000000a0f037c23 */ /* 0x000fc80008000809 */
[----:B-1----:R-:W-:Y:S01]  /*25f60*/  FMUL R4, R3, 1.4426950216293334961 ;  /* 0x3fb8aa3b03047820 */ /* 0x002fe20000400000 */
[--C-:B------:R-:W-:Y:S01]  /*25f70*/  FFMA R3, R8, UR10, -R9.reuse ;  /* 0x0000000a08037c23 */ /* 0x100fe20008000809 */
[----:B----4-:R1:W-:Y:S02]  /*25f80*/  STL [R1+0x4d0], R5 ;  /* 0x0004d00501007387 */ /* 0x0103e40000100800 */
[----:B-1----:R1:W4:Y:S02]  /*25f90*/  MUFU.EX2 R5, R4 ;  /* 0x0000000400057308 */ /* 0x0023240000000800 */
[----:B-1----:R-:W-:Y:S01]  /*25fa0*/  FMUL R4, R3, 1.4426950216293334961 ;  /* 0x3fb8aa3b03047820 */ /* 0x002fe20000400000 */
[----:B--2---:R-:W-:-:S05]  /*25fb0*/  FFMA R3, R10, UR10, -R9 ;  /* 0x0000000a0a037c23 */ /* 0x004fca0008000809 */
[----:B------:R1:W2:Y:S02]  /*25fc0*/  MUFU.EX2 R9, R4 ;  /* 0x0000000400097308 */ /* 0x0002a40000000800 */
[----:B-1----:R-:W-:Y:S01]  /*25fd0*/  FMUL R4, R3, 1.4426950216293334961 ;  /* 0x3fb8aa3b03047820 */ /* 0x002fe20000400000 */
[----:B---3--:R-:W-:-:S05]  /*25fe0*/  FFMA R3, R28, UR10, -R29 ;  /* 0x0000000a1c037c23 */ /* 0x008fca000800081d */
[----:B------:R-:W1:Y:S01]  /*25ff0*/  MUFU.EX2 R28, R4 ;  /* 0x00000004001c7308 */ /* 0x000e620000000800 */
[----:B----4-:R3:W-:Y:S04]  /*26000*/  STL [R1+0x524], R5 ;  /* 0x0005240501007387 */ /* 0x0107e80000100800 */
[----:B--2---:R-:W-:Y:S04]  /*26010*/  STL [R1+0x4d4], R9 ;  /* 0x0004d40901007387 */ /* 0x004fe80000100800 */
[----:B-1----:R-:W-:Y:S04]  /*26020*/  STL [R1+0x4d8], R28 ;  /* 0x0004d81c01007387 */ /* 0x002fe80000100800 */
[----:B0-----:R-:W-:Y:S04]  /*26030*/  STL.64 [R1+0x78], R22 ;  /* 0x0000781601007387 */ /* 0x001fe80000100a00 */
[----:B------:R-:W2:Y:S04]  /*26040*/  LDL.LU R18, [R1+0x3e8] ;  /* 0x0003e80001127983 */ /* 0x000ea80000300800 */
[----:B------:R-:W2:Y:S04]  /*26050*/  LDL.LU R19, [R1+0x3ec] ;  /* 0x0003ec0001137983 */ /* 0x000ea80000300800 */
[----:B--2---:R0:W-:Y:S04]  /*26060*/  STL.64 [R1+0x1100], R18 ;  /* 0x0011001201007387 */ /* 0x0041e80000100a00 */
[----:B------:R-:W2:Y:S04]  /*26070*/  LDL.LU R4, [R1+0x300] ;  /* 0x0003000001047983 */ /* 0x000ea80000300800 */
[----:B---3--:R-:W2:Y:S04]  /*26080*/  LDL.LU R5, [R1+0x304] ;  /* 0x0003040001057983 */ /* 0x008ea80000300800 */
[----:B------:R-:W3:Y:S04]  /*26090*/  LDL.LU R6, [R1+0x308] ;  /* 0x0003080001067983 */ /* 0x000ee80000300800 */
[----:B------:R-:W3:Y:S04]  /*260a0*/  LDL.LU R7, [R1+0x30c] ;  /* 0x00030c0001077983 */ /* 0x000ee80000300800 */
[----:B---3--:R1:W-:Y:S04]  /*260b0*/  STL.64 [R1+0x1110], R6 ;  /* 0x0011100601007387 */ /* 0x0083e80000100a00 */
[----:B--2---:R-:W-:Y:S04]  /*260c0*/  STL.64 [R1+0x1108], R4 ;  /* 0x0011080401007387 */ /* 0x004fe80000100a00 */
[----:B------:R-:W2:Y:S04]  /*260d0*/  LDL.LU R16, [R1+0x310] ;  /* 0x0003100001107983 */ /* 0x000ea80000300800 */
[----:B------:R-:W2:Y:S04]  /*260e0*/  LDL.LU R17, [R1+0x314] ;  /* 0x0003140001117983 */ /* 0x000ea80000300800 */
[----:B0-----:R-:W3:Y:S01]  /*260f0*/  LDL.LU R18, [R1+0x318] ;  /* 0x0003180001127983 */ /* 0x001ee20000300800 */
[----:B------:R-:W-:-:S03]  /*26100*/  IMAD.MOV.U32 R19, RZ, RZ, R2 ;  /* 0x000000ffff137224 */ /* 0x000fc600078e0002 */
[----:B------:R-:W4:Y:S04]  /*26110*/  LDL.LU R2, [R1+0x1194] ;  /* 0x0011940001027983 */ /* 0x000f280000300800 */
[----:B---3--:R-:W-:Y:S04]  /*26120*/  STL.64 [R1+0x1120], R18 ;  /* 0x0011201201007387 */ /* 0x008fe80000100a00 */
[----:B--2---:R0:W-:Y:S04]  /*26130*/  STL.64 [R1+0x1118], R16 ;  /* 0x0011181001007387 */ /* 0x0041e80000100a00 */
[----:B-1----:R-:W2:Y:S04]  /*26140*/  LDL.LU R6, [R1+0x3c8] ;  /* 0x0003c80001067983 */ /* 0x002ea80000300800 */
[----:B------:R-:W2:Y:S04]  /*26150*/  LDL.LU R7, [R1+0x3cc] ;  /* 0x0003cc0001077983 */ /* 0x000ea80000300800 */
[----:B--2---:R1:W-:Y:S04]  /*26160*/  STL.64 [R1+0x1128], R6 ;  /* 0x0011280601007387 */ /* 0x0043e80000100a00 */
[----:B0-----:R-:W2:Y:S04]  /*26170*/  LDL.LU R16, [R1+0x320] ;  /* 0x0003200001107983 */ /* 0x001ea80000300800 */
[----:B------:R-:W2:Y:S04]  /*26180*/  LDL.LU R17, [R1+0x324] ;  /* 0x0003240001117983 */ /* 0x000ea80000300800 */
[----:B------:R-:W3:Y:S04]  /*26190*/  LDL.LU R18, [R1+0x328] ;  /* 0x0003280001127983 */ /* 0x000ee80000300800 */
[----:B------:R-:W3:Y:S04]  /*261a0*/  LDL.LU R19, [R1+0x32c] ;  /* 0x00032c0001137983 */ /* 0x000ee80000300800 */
[----:B---3--:R-:W-:Y:S04]  /*261b0*/  STL.64 [R1+0x1138], R18 ;  /* 0x0011381201007387 */ /* 0x008fe80000100a00 */
[----:B--2---:R-:W-:Y:S04]  /*261c0*/  STL.64 [R1+0x1130], R16 ;  /* 0x0011301001007387 */ /* 0x004fe80000100a00 */
[----:B-1----:R-:W2:Y:S04]  /*261d0*/  LDL.LU R6, [R1+0x3b8] ;  /* 0x0003b80001067983 */ /* 0x002ea80000300800 */
[----:B------:R-:W2:Y:S04]  /*261e0*/  LDL.LU R7, [R1+0x3bc] ;  /* 0x0003bc0001077983 */ /* 0x000ea80000300800 */
[----:B--2---:R0:W-:Y:S04]  /*261f0*/  STL.64 [R1+0x1140], R6 ;  /* 0x0011400601007387 */ /* 0x0041e80000100a00 */
[----:B0-----:R-:W2:Y:S04]  /*26200*/  LDL.LU R6, [R1+0x3a8] ;  /* 0x0003a80001067983 */ /* 0x001ea80000300800 */
[----:B------:R-:W2:Y:S04]  /*26210*/  LDL.LU R7, [R1+0x3ac] ;  /* 0x0003ac0001077983 */ /* 0x000ea80000300800 */
[----:B------:R-:W3:Y:S01]  /*26220*/  LDL.LU R10, [R1+0x4c8] ;  /* 0x0004c800010a7983 */ /* 0x000ee20000300800 */
[----:B----4-:R-:W-:Y:S01]  /*26230*/  MOV R19, R2 ;  /* 0x0000000200137202 */ /* 0x010fe20000000f00 */
[----:B------:R-:W-:-:S02]  /*26240*/  FFMA R0, R11, UR10, -R29 ;  /* 0x0000000a0b007c23 */ /* 0x000fc4000800081d */
[----:B--2---:R0:W-:Y:S04]  /*26250*/  STL.64 [R1+0x1158], R6 ;  /* 0x0011580601007387 */ /* 0x0041e80000100a00 */
[----:B------:R-:W2:Y:S04]  /*26260*/  LDL.LU R16, [R1+0x330] ;  /* 0x0003300001107983 */ /* 0x000ea80000300800 */
[----:B------:R-:W2:Y:S04]  /*26270*/  LDL.LU R17, [R1+0x334] ;  /* 0x0003340001117983 */ /* 0x000ea80000300800 */
[----:B------:R-:W4:Y:S04]  /*26280*/  LDL.LU R18, [R1+0x338] ;  /* 0x0003380001127983 */ /* 0x000f280000300800 */
[----:B------:R-:W5:Y:S04]  /*26290*/  LDL.LU R2, [R1+0x1190] ;  /* 0x0011900001027983 */ /* 0x000f680000300800 */
[----:B------:R-:W2:Y:S04]  /*262a0*/  LDL.LU R11, [R1+0x4cc] ;  /* 0x0004cc00010b7983 */ /* 0x000ea80000300800 */
[----:B0-----:R-:W2:Y:S04]  /*262b0*/  LDL.LU R6, [R1+0x398] ;  /* 0x0003980001067983 */ /* 0x001ea80000300800 */
[----:B------:R-:W2:Y:S04]  /*262c0*/  LDL.LU R7, [R1+0x39c] ;  /* 0x00039c0001077983 */ /* 0x000ea80000300800 */
[----:B--2---:R-:W-:Y:S04]  /*262d0*/  STL.64 [R1+0x1170], R6 ;  /* 0x0011700601007387 */ /* 0x004fe80000100a00 */
[----:B----4-:R-:W-:Y:S04]  /*262e0*/  STL.64 [R1+0x1150], R18 ;  /* 0x0011501201007387 */ /* 0x010fe80000100a00 */
[----:B------:R0:W-:Y:S04]  /*262f0*/  STL.64 [R1+0x1148], R16 ;  /* 0x0011481001007387 */ /* 0x0001e80000100a00 */
[----:B0-----:R-:W2:Y:S04]  /*26300*/  LDL.LU R16, [R1+0x340] ;  /* 0x0003400001107983 */ /* 0x001ea80000300800 */
[----:B------:R-:W2:Y:S04]  /*26310*/  LDL.LU R17, [R1+0x344] ;  /* 0x0003440001117983 */ /* 0x000ea80000300800 */
[----:B------:R-:W4:Y:S04]  /*26320*/  LDL.LU R18, [R1+0x348] ;  /* 0x0003480001127983 */ /* 0x000f280000300800 */
[----:B------:R-:W4:Y:S04]  /*26330*/  LDL.LU R19, [R1+0x34c] ;  /* 0x00034c0001137983 */ /* 0x000f280000300800 */
[----:B------:R-:W2:Y:S04]  /*26340*/  LDL.LU R4, [R1+0x360] ;  /* 0x0003600001047983 */ /* 0x000ea80000300800 */
[----:B------:R-:W2:Y:S04]  /*26350*/  LDL.LU R5, [R1+0x364] ;  /* 0x0003640001057983 */ /* 0x000ea80000300800 */
[----:B------:R-:W2:Y:S04]  /*26360*/  LDL.LU R6, [R1+0x368] ;  /* 0x0003680001067983 */ /* 0x000ea80000300800 */
[----:B------:R-:W2:Y:S01]  /*26370*/  LDL.LU R7, [R1+0x36c] ;  /* 0x00036c0001077983 */ /* 0x000ea20000300800 */
[----:B------:R-:W-:-:S03]  /*26380*/  FMUL R3, R3, 1.4426950216293334961 ;  /* 0x3fb8aa3b03037820 */ /* 0x000fc60000400000 */
[----:B--2---:R-:W-:Y:S04]  /*26390*/  STL.64 [R1+0x1188], R6 ;  /* 0x0011880601007387 */ /* 0x004fe80000100a00 */
[----:B------:R0:W-:Y:S04]  /*263a0*/  STL.64 [R1+0x1180], R4 ;  /* 0x0011800401007387 */ /* 0x0001e80000100a00 */
[----:B0-----:R-:W2:Y:S04]  /*263b0*/  LDL.LU R4, [R1+0x2a0] ;  /* 0x0002a00001047983 */ /* 0x001ea80000300800 */
[----:B------:R-:W2:Y:S04]  /*263c0*/  LDL.LU R5, [R1+0x2a4] ;  /* 0x0002a40001057983 */ /* 0x000ea80000300800 */
[----:B------:R-:W2:Y:S04]  /*263d0*/  LDL.LU R6, [R1+0x2a8] ;  /* 0x0002a80001067983 */ /* 0x000ea80000300800 */
[----:B------:R-:W2:Y:S04]  /*263e0*/  LDL.LU R7, [R1+0x2ac] ;  /* 0x0002ac0001077983 */ /* 0x000ea80000300800 */
[----:B----4-:R5:W-:Y:S02]  /*263f0*/  STL.64 [R1+0x1168], R18 ;  /* 0x0011681201007387 */ /* 0x010be40000100a00 */
[----:B-----5:R-:W-:-:S02]  /*26400*/  IMAD.MOV.U32 R19, RZ, RZ, R2 ;  /* 0x000000ffff137224 */ /* 0x020fc400078e0002 */
[----:B------:R0:W1:Y:S02]  /*26410*/  MUFU.EX2 R2, R3 ;  /* 0x0000000300027308 */ /* 0x0000640000000800 */
[----:B0-----:R-:W-:-:S06]  /*26420*/  FMUL R3, R0, 1.4426950216293334961 ;  /* 0x3fb8aa3b00037820 */ /* 0x001fcc0000400000 */
[----:B------:R0:W4:Y:S01]  /*26430*/  MUFU.EX2 R8, R3 ;  /* 0x0000000300087308 */ /* 0x0001220000000800 */
[--C-:B---3--:R-:W-:Y:S01]  /*26440*/  FFMA R0, R10, UR10, -R29.reuse ;  /* 0x0000000a0a007c23 */ /* 0x108fe2000800081d */
[----:B------:R3:W-:Y:S03]  /*26450*/  STL.64 [R1+0x1160], R16 ;  /* 0x0011601001007387 */ /* 0x0007e60000100a00 */
[----:B0-----:R-:W-:Y:S01]  /*26460*/  FMUL R3, R0, 1.4426950216293334961 ;  /* 0x3fb8aa3b00037820 */ /* 0x001fe20000400000 */
[----:B------:R-:W-:Y:S01]  /*26470*/  FFMA R0, R11, UR10, -R29 ;  /* 0x0000000a0b007c23 */ /* 0x000fe2000800081d */
[----:B---3--:R-:W3:Y:S04]  /*26480*/  LDL.LU R16, [R1+0x350] ;  /* 0x0003500001107983 */ /* 0x008ee80000300800 */
[----:B------:R-:W3:Y:S01]  /*26490*/  LDL.LU R17, [R1+0x354] ;  /* 0x0003540001117983 */ /* 0x000ee20000300800 */
[----:B------:R-:W-:-:S03]  /*264a0*/  FMUL R0, R0, 1.4426950216293334961 ;  /* 0x3fb8aa3b00007820 */ /* 0x000fc60000400000 */
[----:B------:R-:W3:Y:S04]  /*264b0*/  LDL.LU R18, [R1+0x358] ;  /* 0x0003580001127983 */ /* 0x000ee80000300800 */
[----:B-1----:R-:W-:Y:S01]  /*264c0*/  STL [R1+0x4c4], R2 ;  /* 0x0004c40201007387 */ /* 0x002fe20000100800 */
[----:B------:R-:W0:Y:S03]  /*264d0*/  MUFU.EX2 R3, R3 ;  /* 0x0000000300037308 */ /* 0x000e260000000800 */
[----:B----4-:R1:W-:Y:S04]  /*264e0*/  STL [R1+0x4c0], R8 ;  /* 0x0004c00801007387 */ /* 0x0103e80000100800 */
[----:B------:R-:W4:Y:S04]  /*264f0*/  LDL.LU R10, [R1+0x3f8] ;  /* 0x0003f800010a7983 */ /* 0x000f280000300800 */
[----:B------:R-:W4:Y:S04]  /*26500*/  LDL.LU R11, [R1+0x3fc] ;  /* 0x0003fc00010b7983 */ /* 0x000f280000300800 */
[----:B------:R-:W4:Y:S04]  /*26510*/  LDL.LU R12, [R1+0x2f0] ;  /* 0x0002f000010c7983 */ /* 0x000f280000300800 */
[----:B------:R-:W4:Y:S04]  /*26520*/  LDL.LU R13, [R1+0x2f4] ;  /* 0x0002f400010d7983 */ /* 0x000f280000300800 */
[----:B------:R-:W4:Y:S04]  /*26530*/  LDL.LU R14, [R1+0x2f8] ;  /* 0x0002f800010e7983 */ /* 0x000f280000300800 */
[----:B------:R-:W4:Y:S01]  /*26540*/  LDL.LU R15, [R1+0x2fc] ;  /* 0x0002fc00010f7983 */ /* 0x000f220000300800 */
[----:B-1----:R1:W5:Y:S03]  /*26550*/  MUFU.EX2 R8, R0 ;  /* 0x0000000000087308 */ /* 0x0023660000000800 */
[----:B-1----:R-:W3:Y:S01]  /*26560*/  LDL R0, [R1+0x4c0] ;  /* 0x0004c00001007983 */ /* 0x002ee20000100800 */
[----:B--2---:R-:W-:Y:S03]  /*26570*/  HMMA.16816.F32.BF16 R20, R24, R20, R4 ;  /* 0x000000141814723c */ /* 0x004fe60000041804 */
[----:B------:R-:W2:Y:S04]  /*26580*/  LDL.LU.64 R6, [R1+0x1188] ;  /* 0x0011880001067983 */ /* 0x000ea80000300a00 */
[----:B------:R-:W2:Y:S04]  /*26590*/  LDL.LU.64 R4, [R1+0x1180] ;  /* 0x0011800001047983 */ /* 0x000ea80000300a00 */
[----:B------:R-:W2:Y:S04]  /*265a0*/  LDL R26, [R1+0x524] ;  /* 0x00052400011a7983 */ /* 0x000ea80000100800 */
[----:B------:R-:W2:Y:S04]  /*265b0*/  LDL R27, [R1+0x4d0] ;  /* 0x0004d000011b7983 */ /* 0x000ea80000100800 */
[----:B0-----:R-:W-:Y:S04]  /*265c0*/  STL [R1+0x4cc], R3 ;  /* 0x0004cc0301007387 */ /* 0x001fe80000100800 */
[----:B------:R0:W-:Y:S04]  /*265d0*/  STL.64 [R1+0xf60], R22 ;  /* 0x000f601601007387 */ /* 0x0001e80000100a00 */
[----:B-----5:R-:W-:Y:S04]  /*265e0*/  STL [R1+0x4c8], R8 ;  /* 0x0004c80801007387 */ /* 0x020fe80000100800 */
[----:B------:R1:W-:Y:S04]  /*265f0*/  STL.64 [R1+0xf58], R20 ;  /* 0x000f581401007387 */ /* 0x0003e80000100a00 */
[----:B0-----:R-:W1:Y:S04]  /*26600*/  LDL.LU R22, [R1+0x478] ;  /* 0x0004780001167983 */ /* 0x001e680000300800 */
[----:B------:R-:W1:Y:S01]  /*26610*/  LDL.LU R23, [R1+0x47c] ;  /* 0x00047c0001177983 */ /* 0x000e620000300800 */
[----:B---3--:R-:W-:-:S03]  /*26620*/  F2FP.BF16.F32.PACK_AB R25, R0, R2 ;  /* 0x000000020019723e */ /* 0x008fc600000010ff */
[----:B------:R-:W3:Y:S01]  /*26630*/  LDL.LU R2, [R1+0x117c] ;  /* 0x00117c0001027983 */ /* 0x000ee20000300800 */
[----:B--2---:R-:W-:Y:S02]  /*26640*/  F2FP.BF16.F32.PACK_AB R24, R26, R27 ;  /* 0x0000001b1a18723e */ /* 0x004fe400000010ff */
[----:B------:R-:W-:Y:S02]  /*26650*/  F2FP.BF16.F32.PACK_AB R26, R28, R9 ;  /* 0x000000091c1a723e */ /* 0x000fe400000010ff */
[----:B------:R-:W-:Y:S01]  /*26660*/  F2FP.BF16.F32.PACK_AB R27, R8, R3 ;  /* 0x00000003081b723e */ /* 0x000fe200000010ff */
[----:B------:R-:W2:Y:S06]  /*26670*/  LDL.LU R28, [R1+0x1178] ;  /* 0x00117800011c7983 */ /* 0x000eac0000300800 */
[----:B-1----:R-:W-:Y:S01]  /*26680*/  HMMA.16816.F32.BF16 R20, R24, R22, R4 ;  /* 0x000000161814723c */ /* 0x002fe20000041804 */
[----:B------:R-:W5:-:S15]  /*26690*/  LDL.LU.64 R6, [R1+0x1170] ;  /* 0x0011700001067983 */ /* 0x000f5e0000300a00 */
[----:B------:R-:W-:-:S03]  /*266a0*/  NOP ;  /* 0x0000000000007918 */ /* 0x000fc60000000000 */
[----:B------:R-:W-:Y:S04]  /*266b0*/  STL.64 [R1+0x60], R20 ;  /* 0x0000601401007387 */ /* 0x000fe80000100a00 */
[----:B------:R0:W-:Y:S04]  /*266c0*/  STL.64 [R1+0x68], R22 ;  /* 0x0000681601007387 */ /* 0x0001e80000100a00 */
[----:B0-----:R-:W2:Y:S04]  /*266d0*/  LDL.LU R22, [R1+0x238] ;  /* 0x0002380001167983 */ /* 0x001ea80000300800 */
[----:B------:R-:W2:Y:S01]  /*266e0*/  LDL.LU R23, [R1+0x23c] ;  /* 0x00023c0001177983 */ /* 0x000ea20000300800 */
[C---:B-----5:R-:W-:Y:S03]  /*266f0*/  HMMA.16816.F32.BF16 R4, R24.reuse, R6, R16 ;  /* 0x000000061804723c */ /* 0x060fe60000041810 */
[----:B--2---:R-:W-:Y:S04]  /*26700*/  STL.64 [R1+0x1048], R22 ;  /* 0x0010481601007387 */ /* 0x004fe80000100a00 */
[----:B------:R-:W2:Y:S04]  /*26710*/  LDL.LU.64 R18, [R1+0x1168] ;  /* 0x0011680001127983 */ /* 0x000ea80000300a00 */
[----:B------:R-:W2:Y:S08]  /*26720*/  LDL.LU.64 R16, [R1+0x1160] ;  /* 0x0011600001107983 */ /* 0x000eb00000300a00 */
        /* <DEDUP_REMOVED lines=10> */
[----:B--2---:R-:W-:Y:S02]  /*267d0*/  HMMA.16816.F32.BF16 R4, R24, R6, R16 ;  /* 0x000000061804723c */ /* 0x004fe40000041810 */
[----:B------:R-:W2:Y:S04]  /*267e0*/  LDL.LU.64 R18, [R1+0x1138] ;  /* 0x0011380001127983 */ /* 0x000ea80000300a00 */
[----:B------:R-:W2:-:S13]  /*267f0*/  LDL.LU.64 R16, [R1+0x1130] ;  /* 0x0011300001107983 */ /* 0x000e9a0000300a00 */
[----:B------:R-:W-:Y:S04]  /*26800*/  STL.64 [R1+0x30], R4 ;  /* 0x0000300401007387 */ /* 0x000fe80000100a00 */
[----:B------:R0:W-:Y:S01]  /*26810*/  STL [R1+0x38], R6 ;  /* 0x0000380601007387 */ /* 0x0001e20000100800 */
[----:B------:R-:W-:-:S03]  /*26820*/  MOV R28, R7 ;  /* 0x00000007001c7202 */ /* 0x000fc60000000f00 */
[----:B0-----:R-:W2:Y:S04]  /*26830*/  LDL.LU.64 R6, [R1+0x1128] ;  /* 0x0011280001067983 */ /* 0x001ea80000300a00 */
[----:B------:R-:W-:Y:S01]  /*26840*/  STL [R1+0xf50], R28 ;  /* 0x000f501c01007387 */ /* 0x000fe20000100800 */
[----:B---3--:R-:W-:Y:S01]  /*26850*/  IMAD.MOV.U32 R23, RZ, RZ, R2 ;  /* 0x000000ffff177224 */ /* 0x008fe200078e0002 */
[----:B--2---:R-:W-:Y:S02]  /*26860*/  HMMA.16816.F32.BF16 R4, R24, R6, R16 ;  /* 0x000000061804723c */ /* 0x004fe40000041810 */
[----:B------:R-:W2:Y:S04]  /*26870*/  LDL.LU.64 R18, [R1+0x1120] ;  /* 0x0011200001127983 */ /* 0x000ea80000300a00 */
[----:B------:R-:W2:-:S13]  /*26880*/  LDL.LU.64 R16, [R1+0x1118] ;  /* 0x0011180001107983 */ /* 0x000e9a0000300a00 */
[----:B------:R-:W-:Y:S04]  /*26890*/  STL.64 [R1+0x20], R4 ;  /* 0x0000200401007387 */ /* 0x000fe80000100a00 */
[----:B------:R0:W-:Y:S04]  /*268a0*/  STL.64 [R1+0x28], R6 ;  /* 0x0000280601007387 */ /* 0x0001e80000100a00 */
[----:B0-----:R-:W3:Y:S04]  /*268b0*/  LDL.LU.64 R6, [R1+0x1110] ;  /* 0x0011100001067983 */ /* 0x001ee80000300a00 */
[----:B------:R-:W3:Y:S01]  /*268c0*/  LDL.LU.64 R4, [R1+0x1108] ;  /* 0x0011080001047983 */ /* 0x000ee20000300a00 */
[----:B--2---:R-:W-:Y:S03]  /*268d0*/  HMMA.16816.F32.BF16 R20, R24, R22, R16 ;  /* 0x000000161814723c */ /* 0x004fe60000041810 */
[----:B------:R-:W3:-:S15]  /*268e0*/  LDL.LU.64 R18, [R1+0x1100] ;  /* 0x0011000001127983 */ /* 0x000ede0000300a00 */
[----:B------:R-:W-:Y:S01]  /*268f0*/  NOP ;  /* 0x0000000000007918 */ /* 0x000fe20000000000 */
[----:B------:R0:W-:Y:S04]  /*26900*/  STL.64 [R1+0x10], R20 ;  /* 0x0000101401007387 */ /* 0x0001e80000100a00 */
[----:B------:R1:W-:Y:S01]  /*26910*/  STL [R1+0x18], R22 ;  /* 0x0000181601007387 */ /* 0x0003e20000100800 */
[----:B------:R-:W-:Y:S01]  /*26920*/  IMAD.MOV.U32 R28, RZ, RZ, R23 ;  /* 0x000000ffff1c7224 */ /* 0x000fe200078e0017 */
[----:B---3--:R-:W-:-:S15]  /*26930*/  HMMA.16816.F32.BF16 R4, R24, R18, R4 ;  /* 0x000000121804723c */ /* 0x008fde0000041804 */
[----:B------:R-:W-:-:S04]  /*26940*/  NOP ;  /* 0x0000000000007918 */ /* 0x000fc80000000000 */
[----:B------:R-:W-:Y:S04]  /*26950*/  STL [R1+0x4], R5 ;  /* 0x0000040501007387 */ /* 0x000fe80000100800 */
[----:B------:R-:W-:Y:S04]  /*26960*/  STL.64 [R1+0x8], R6 ;  /* 0x0000080601007387 */ /* 0x000fe80000100a00 */
[----:B0-----:R-:W2:Y:S04]  /*26970*/  LDL.LU R20, [R1+0x1c0] ;  /* 0x0001c00001147983 */ /* 0x001ea80000300800 */
[----:B------:R-:W2:Y:S04]  /*26980*/  LDL.LU R21, [R1+0x1c4] ;  /* 0x0001c40001157983 */ /* 0x000ea80000300800 */
[----:B-1----:R-:W3:Y:S04]  /*26990*/  LDL.LU R22, [R1+0x1c8] ;  /* 0x0001c80001167983 */ /* 0x002ee80000300800 */
[----:B------:R-:W3:Y:S04]  /*269a0*/  LDL.LU R23, [R1+0x1cc] ;  /* 0x0001cc0001177983 */ /* 0x000ee80000300800 */
[----:B---3--:R0:W-:Y:S04]  /*269b0*/  STL.64 [R1+0x1058], R22 ;  /* 0x0010581601007387 */ /* 0x0081e80000100a00 */
[----:B--2---:R-:W-:Y:S04]  /*269c0*/  STL.64 [R1+0x1050], R20 ;  /* 0x0010501401007387 */ /* 0x004fe80000100a00 */
[----:B0-----:R-:W2:Y:S04]  /*269d0*/  LDL.LU R22, [R1+0x4a8] ;  /* 0x0004a80001167983 */ /* 0x001ea80000300800 */
[----:B------:R-:W2:Y:S01]  /*269e0*/  LDL.LU R23, [R1+0x4ac] ;  /* 0x0004ac0001177983 */ /* 0x000ea20000300800 */
[----:B------:R-:W-:-:S02]  /*269f0*/  MOV R2, R4 ;  /* 0x0000000400027202 */ /* 0x000fc40000000f00 */
[C---:B----4-:R-:W-:Y:S01]  /*26a00*/  HMMA.16816.F32.BF16 R4, R24.reuse, R10, R12 ;  /* 0x0000000a1804723c */ /* 0x050fe2000004180c */
[----:B--2---:R0:W-:Y:S04]  /*26a10*/  STL.64 [R1+0x1070], R22 ;  /* 0x0010701601007387 */ /* 0x0041e80000100a00 */
[----:B0-----:R-:W2:Y:S04]  /*26a20*/  LDL.LU R22, [R1+0x498] ;  /* 0x0004980001167983 */ /* 0x001ea80000300800 */
[----:B------:R-:W2:Y:S04]  /*26a30*/  LDL.LU R23, [R1+0x49c] ;  /* 0x00049c0001177983 */ /* 0x000ea80000300800 */
[----:B--2---:R-:W-:Y:S06]  /*26a40*/  STL.64 [R1+0x1088], R22 ;  /* 0x0010881601007387 */ /* 0x004fec0000100a00 */
        /* <DEDUP_REMOVED lines=26> */
[----:B----4-:R0:W-:Y:S04]  /*26bf0*/  STL.64 [R1+0x10d0], R22 ;  /* 0x0010d01601007387 */ /* 0x0101e80000100a00 */
[----:B0-----:R-:W4:Y:S04]  /*26c00*/  LDL.LU R22, [R1+0x438] ;  /* 0x0004380001167983 */ /* 0x001f280000300800 */
[----:B------:R-:W4:Y:S04]  /*26c10*/  LDL.LU R23, [R1+0x43c] ;  /* 0x00043c0001177983 */ /* 0x000f280000300800 */
[----:B------:R-:W5:Y:S04]  /*26c20*/  LDL.LU R14, [R1+0x418] ;  /* 0x00041800010e7983 */ /* 0x000f680000300800 */
[----:B------:R-:W5:Y:S04]  /*26c30*/  LDL.LU R15, [R1+0x41c] ;  /* 0x00041c00010f7983 */ /* 0x000f680000300800 */
[----:B-----5:R0:W-:Y:S04]  /*26c40*/  STL.64 [R1+0x10f8], R14 ;  /* 0x0010f80e01007387 */ /* 0x0201e80000100a00 */
[----:B------:R-:W5:Y:S04]  /*26c50*/  LDL.LU R10, [R1+0x408] ;  /* 0x00040800010a7983 */ /* 0x000f680000300800 */
[----:B------:R-:W5:Y:S04]  /*26c60*/  LDL.LU R11, [R1+0x40c] ;  /* 0x00040c00010b7983 */ /* 0x000f680000300800 */
[----:B------:R-:W5:Y:S04]  /*26c70*/  LDL.LU R12, [R1+0x2e0] ;  /* 0x0002e000010c7983 */ /* 0x000f680000300800 */
[----:B------:R-:W5:Y:S04]  /*26c80*/  LDL.LU R13, [R1+0x2e4] ;  /* 0x0002e400010d7983 */ /* 0x000f680000300800 */
[----:B0-----:R-:W5:Y:S04]  /*26c90*/  LDL.LU R14, [R1+0x2e8] ;  /* 0x0002e800010e7983 */ /* 0x001f680000300800 */
[----:B------:R-:W5:Y:S04]  /*26ca0*/  LDL.LU R15, [R1+0x2ec] ;  /* 0x0002ec00010f7983 */ /* 0x000f680000300800 */
        /* <DEDUP_REMOVED lines=10> */
[----:B------:R-:W4:Y:S04]  /*26d50*/  LDL.LU R16, [R1+0x2d0] ;  /* 0x0002d00001107983 */ /* 0x000f280000300800 */
[----:B------:R-:W4:Y:S04]  /*26d60*/  LDL.LU R17, [R1+0x2d4] ;  /* 0x0002d40001117983 */ /* 0x000f280000300800 */
[----:B0-----:R-:W4:Y:S04]  /*26d70*/  LDL.LU R18, [R1+0x2d8] ;  /* 0x0002d80001127983 */ /* 0x001f280000300800 */
[----:B------:R-:W4:Y:S04]  /*26d80*/  LDL.LU R19, [R1+0x2dc] ;  /* 0x0002dc0001137983 */ /* 0x000f280000300800 */
[----:B------:R-:W4:Y:S04]  /*26d90*/  LDL.LU R20, [R1+0x2c0] ;  /* 0x0002c00001147983 */ /* 0x000f280000300800 */
[----:B------:R-:W4:Y:S04]  /*26da0*/  LDL.LU R21, [R1+0x2c4] ;  /* 0x0002c40001157983 */ /* 0x000f280000300800 */
[----:B------:R-:W4:Y:S04]  /*26db0*/  LDL.LU R22, [R1+0x2c8] ;  /* 0x0002c80001167983 */ /* 0x000f280000300800 */
[----:B------:R-:W4:Y:S04]  /*26dc0*/  LDL.LU R23, [R1+0x2cc] ;  /* 0x0002cc0001177983 */ /* 0x000f280000300800 */
[----:B---3--:R-:W-:Y:S04]  /*26dd0*/  STL.64 [R1+0x10b0], R6 ;  /* 0x0010b00601007387 */ /* 0x008fe80000100a00 */
[----:B--2---:R0:W-:Y:S04]  /*26de0*/  STL.64 [R1+0x10a8], R4 ;  /* 0x0010a80401007387 */ /* 0x0041e80000100a00 */
        /* <DEDUP_REMOVED lines=8> */
[----:B------:R-:W3:Y:S04]  /*26e70*/  LDL.LU R6, [R1+0x298] ;  /* 0x0002980001067983 */ /* 0x000ee80000300800 */
[----:B------:R-:W3:Y:S01]  /*26e80*/  LDL.LU R7, [R1+0x29c] ;  /* 0x00029c0001077983 */ /* 0x000ee20000300800 */
[C---:B-----5:R-:W-:Y:S03]  /*26e90*/  HMMA.16816.F32.BF16 R8, R24.reuse, R10, R12 ;  /* 0x0000000a1808723c */ /* 0x060fe6000004180c */
[----:B---3--:R-:W-:Y:S04]  /*26ea0*/  STL.64 [R1+0x10e0], R6 ;  /* 0x0010e00601007387 */ /* 0x008fe80000100a00 */
[----:B--2---:R0:W-:Y:S04]  /*26eb0*/  STL.64 [R1+0x10d8], R4 ;  /* 0x0010d80401007387 */ /* 0x0041e80000100a00 */
[----:B0-----:R-:W2:Y:S04]  /*26ec0*/  LDL.LU R4, [R1+0x2b0] ;  /* 0x0002b00001047983 */ /* 0x001ea80000300800 */
[----:B------:R-:W2:Y:S04]  /*26ed0*/  LDL.LU R5, [R1+0x2b4] ;  /* 0x0002b40001057983 */ /* 0x000ea80000300800 */
[----:B------:R-:W2:Y:S04]  /*26ee0*/  LDL.LU R6, [R1+0x2b8] ;  /* 0x0002b80001067983 */ /* 0x000ea80000300800 */
[----:B------:R-:W2:Y:S04]  /*26ef0*/  LDL.LU R7, [R1+0x2bc] ;  /* 0x0002bc0001077983 */ /* 0x000ea80000300800 */
[----:B------:R-:W4:Y:S04]  /*26f00*/  LDL.LU.64 R14, [R1+0x10f8] ;  /* 0x0010f800010e7983 */ /* 0x000f280000300a00 */
[----:B------:R0:W-:Y:S04]  /*26f10*/  STL.64 [R1+0xe98], R10 ;  /* 0x000e980a01007387 */ /* 0x0001e80000100a00 */
[----:B------:R-:W-:Y:S04]  /*26f20*/  STL.64 [R1+0xe90], R8 ;  /* 0x000e900801007387 */ /* 0x000fe80000100a00 */
[----:B0-----:R-:W3:Y:S04]  /*26f30*/  LDL.LU R10, [R1+0x248] ;  /* 0x00024800010a7983 */ /* 0x001ee80000300800 */
[----:B------:R-:W3:Y:S01]  /*26f40*/  LDL.LU R11, [R1+0x24c] ;  /* 0x00024c00010b7983 */ /* 0x000ee20000300800 */
[----:B----4-:R-:W-:Y:S03]  /*26f50*/  HMMA.16816.F32.BF16 R12, R24, R14, R16 ;  /* 0x0000000e180c723c */ /* 0x010fe60000041810 */
[----:B------:R-:W4:-:S15]  /*26f60*/  LDL.LU.64 R18, [R1+0x10f0] ;  /* 0x0010f00001127983 */ /* 0x000f1e0000300a00 */
[----:B------:R-:W-:Y:S01]  /*26f70*/  NOP ;  /* 0x0000000000007918 */ /* 0x000fe20000000000 */
[----:B------:R-:W-:Y:S04]  /*26f80*/  STL.64 [R1+0xe88], R14 ;  /* 0x000e880e01007387 */ /* 0x000fe80000100a00 */
[----:B------:R0:W-:Y:S04]  /*26f90*/  STL.64 [R1+0xe80], R12 ;  /* 0x000e800c01007387 */ /* 0x0001e80000100a00 */
[----:B0-----:R-:W3:Y:S04]  /*26fa0*/  LDL.LU R12, [R1+0x1b0] ;  /* 0x0001b000010c7983 */ /* 0x001ee80000300800 */
[----:B------:R-:W3:Y:S04]  /*26fb0*/  LDL.LU R13, [R1+0x1b4] ;  /* 0x0001b400010d7983 */ /* 0x000ee80000300800 */
[----:B------:R-:W3:Y:S04]  /*26fc0*/  LDL.LU R14, [R1+0x1b8] ;  /* 0x0001b800010e7983 */ /* 0x000ee80000300800 */
[----:B------:R-:W3:Y:S01]  /*26fd0*/  LDL.LU R15, [R1+0x1bc] ;  /* 0x0001bc00010f7983 */ /* 0x000ee20000300800 */
[----:B----4-:R-:W-:Y:S03]  /*26fe0*/  HMMA.16816.F32.BF16 R16, R24, R18, R20 ;  /* 0x000000121810723c */ /* 0x010fe60000041814 */
[----:B------:R-:W2:-:S15]  /*26ff0*/  LDL.LU.64 R22, [R1+0x10e8] ;  /* 0x0010e80001167983 */ /* 0x000e9e0000300a00 */
[----:B------:R-:W-:Y:S01]  /*27000*/  NOP ;  /* 0x0000000000007918 */ /* 0x000fe20000000000 */
[----:B------:R0:W-:Y:S04]  /*27010*/  STL.64 [R1+0xeb8], R18 ;  /* 0x000eb81201007387 */ /* 0x0001e80000100a00 */
[----:B------:R-:W-:Y:S04]  /*27020*/  STL.64 [R1+0xeb0], R16 ;  /* 0x000eb01001007387 */ /* 0x000fe80000100a00 */
[----:B0-----:R-:W4:Y:S04]  /*27030*/  LDL.LU R18, [R1+0x258] ;  /* 0x0002580001127983 */ /* 0x001f280000300800 */
        /* <DEDUP_REMOVED lines=36> */
[----:B0-----:R-:W4:Y:S04]  /*27280*/  LDL.LU.64 R22, [R1+0x1058] ;  /* 0x0010580001167983 */ /* 0x001f280000300a00 */
[----:B------:R-:W4:Y:S01]  /*27290*/  LDL.LU.64 R20, [R1+0x1050] ;  /* 0x0010500001147983 */ /* 0x000f220000300a00 */
[C---:B---3--:R-:W-:Y:S08]  /*272a0*/  HMMA.16816.F32.BF16 R12, R24.reuse, R10, R12 ;  /* 0x0000000a180c723c */ /* 0x048ff0000004180c */
[----:B----4-:R-:W-:Y:S01]  /*272b0*/  HMMA.16816.F32.BF16 R16, R24, R18, R20 ;  /* 0x000000121810723c */ /* 0x010fe20000041814 */
[----:B------:R-:W2:-:S15]  /*272c0*/  LDL.LU.64 R22, [R1+0x1048] ;  /* 0x0010480001167983 */ /* 0x000e9e0000300a00 */
[----:B------:R-:W-:-:S03]  /*272d0*/  NOP ;  /* 0x0000000000007918 */ /* 0x000fc60000000000 */
[----:B------:R0:W-:Y:S04]  /*272e0*/  STL.64 [R1+0x430], R16 ;  /* 0x0004301001007387 */ /* 0x0001e80000100a00 */
[----:B------:R1:W-:Y:S04]  /*272f0*/  STL.64 [R1+0x438], R18 ;  /* 0x0004381201007387 */ /* 0x0003e80000100a00 */
[----:B------:R-:W3:Y:S04]  /*27300*/  LDL.LU R10, [R1+0xc8] ;  /* 0x0000c800010a7983 */ /* 0x000ee80000300800 */
[----:B------:R-:W-:Y:S04]  /*27310*/  STL.64 [R1+0x410], R12 ;  /* 0x0004100c01007387 */ /* 0x000fe80000100a00 */
[----:B------:R-:W-:Y:S01]  /*27320*/  STL.64 [R1+0x418], R14 ;  /* 0x0004180e01007387 */ /* 0x000fe20000100a00 */
[----:B--2---:R-:W-:-:S15]  /*27330*/  HMMA.16816.F32.BF16 R4, R24, R22, R4 ;  /* 0x000000161804723c */ /* 0x004fde0000041804 */
[----:B------:R-:W-:-:S04]  /*27340*/  NOP ;  /* 0x0000000000007918 */ /* 0x000fc80000000000 */
[----:B------:R-:W-:Y:S04]  /*27350*/  STL.64 [R1+0x3f0], R4 ;  /* 0x0003f00401007387 */ /* 0x000fe80000100a00 */
[----:B------:R-:W-:Y:S04]  /*27360*/  STL.64 [R1+0x3f8], R6 ;  /* 0x0003f80601007387 */ /* 0x000fe80000100a00 */
[----:B------:R-:W3:Y:S04]  /*27370*/  LDL.LU R11, [R1+0xcc] ;  /* 0x0000cc00010b7983 */ /* 0x000ee80000300800 */
[----:B0-----:R-:W2:Y:S04]  /*27380*/  LDL R16, [R1+0x4b0] ;  /* 0x0004b00001107983 */ /* 0x001ea80000100800 */
[----:B-1----:R-:W4:Y:S04]  /*27390*/  LDL.LU R18, [R1+0xd8] ;  /* 0x0000d80001127983 */ /* 0x002f280000300800 */
[----:B------:R-:W4:Y:S04]  /*273a0*/  LDL.LU R19, [R1+0xdc] ;  /* 0x0000dc0001137983 */ /* 0x000f280000300800 */
[----:B----4-:R0:W-:Y:S04]  /*273b0*/  STL.64 [R1+0xf68], R18 ;  /* 0x000f681201007387 */ /* 0x0101e80000100a00 */
[----:B0-----:R-:W4:Y:S04]  /*273c0*/  LDL.LU R18, [R1+0x128] ;  /* 0x0001280001127983 */ /* 0x001f280000300800 */
[----:B------:R-:W4:Y:S04]  /*273d0*/  LDL.LU R19, [R1+0x12c] ;  /* 0x00012c0001137983 */ /* 0x000f280000300800 */
[----:B------:R-:W5:Y:S04]  /*273e0*/  LDL.LU R8, [R1+0x4f8] ;  /* 0x0004f80001087983 */ /* 0x000f680000300800 */
[----:B------:R-:W2:Y:S04]  /*273f0*/  LDL.LU R20, [R1+0x90] ;  /* 0x0000900001147983 */ /* 0x000ea80000300800 */
[----:B------:R-:W2:Y:S04]  /*27400*/  LDL.LU R21, [R1+0x94] ;  /* 0x0000940001157983 */ /* 0x000ea80000300800 */
[----:B------:R-:W2:Y:S04]  /*27410*/  LDL.LU R22, [R1+0x98] ;  /* 0x0000980001167983 */ /* 0x000ea80000300800 */
[----:B------:R-:W2:Y:S04]  /*27420*/  LDL.LU R23, [R1+0x9c] ;  /* 0x00009c0001177983 */ /* 0x000ea80000300800 */
[----:B------:R-:W2:Y:S04]  /*27430*/  LDL.LU R17, [R1+0x4e4] ;  /* 0x0004e40001117983 */ /* 0x000ea80000300800 */
[----:B----4-:R-:W-:Y:S04]  /*27440*/  STL.64 [R1+0xfe8], R18 ;  /* 0x000fe81201007387 */ /* 0x010fe80000100a00 */
[----:B--2---:R-:W-:Y:S04]  /*27450*/  STL.64 [R1+0xfe0], R16 ;  /* 0x000fe01001007387 */ /* 0x004fe80000100a00 */
[----:B------:R-:W-:Y:S04]  /*27460*/  STL.64 [R1+0xf78], R22 ;  /* 0x000f781601007387 */ /* 0x000fe80000100a00 */
[----:B------:R0:W-:Y:S04]  /*27470*/  STL.64 [R1+0xf70], R20 ;  /* 0x000f701401007387 */ /* 0x0001e80000100a00 */
[----:B0-----:R-:W2:Y:S04]  /*27480*/  LDL.LU R20, [R1+0xa0] ;  /* 0x0000a00001147983 */ /* 0x001ea80000300800 */
[----:B------:R-:W2:Y:S04]  /*27490*/  LDL.LU R21, [R1+0xa4] ;  /* 0x0000a40001157983 */ /* 0x000ea80000300800 */
[----:B------:R-:W4:Y:S04]  /*274a0*/  LDL.LU R22, [R1+0xa8] ;  /* 0x0000a80001167983 */ /* 0x000f280000300800 */
[----:B------:R-:W4:Y:S04]  /*274b0*/  LDL.LU R23, [R1+0xac] ;  /* 0x0000ac0001177983 */ /* 0x000f280000300800 */
[----:B----4-:R-:W-:Y:S04]  /*274c0*/  STL.64 [R1+0xf88], R22 ;  /* 0x000f881601007387 */ /* 0x010fe80000100a00 */
[----:B--2---:R0:W-:Y:S04]  /*274d0*/  STL.64 [R1+0xf80], R20 ;  /* 0x000f801401007387 */ /* 0x0041e80000100a00 */
[----:B0-----:R-:W2:Y:S04]  /*274e0*/  LDL.LU R21, [R1+0x4e0] ;  /* 0x0004e00001157983 */ /* 0x001ea80000300800 */
[----:B------:R-:W4:Y:S04]  /*274f0*/  LDL.LU R22, [R1+0x138] ;  /* 0x0001380001167983 */ /* 0x000f280000300800 */
[----:B------:R-:W4:Y:S04]  /*27500*/  LDL.LU R23, [R1+0x13c] ;  /* 0x00013c0001177983 */ /* 0x000f280000300800 */
[----:B------:R-:W2:Y:S04]  /*27510*/  LDL.LU R20, [R1+0x4f4] ;  /* 0x0004f40001147983 */ /* 0x000ea80000300800 */
[----:B----4-:R0:W-:Y:S04]  /*27520*/  STL.64 [R1+0xfa8], R22 ;  /* 0x000fa81601007387 */ /* 0x0101e80000100a00 */
[----:B--2---:R-:W-:Y:S04]  /*27530*/  STL [R1+0xfa0], R21 ;  /* 0x000fa01501007387 */ /* 0x004fe80000100800 */
[----:B0-----:R-:W2:Y:S04]  /*27540*/  LDL.LU R22, [R1+0x148] ;  /* 0x0001480001167983 */ /* 0x001ea80000300800 */
[----:B------:R-:W2:Y:S04]  /*27550*/  LDL.LU R23, [R1+0x14c] ;  /* 0x00014c0001177983 */ /* 0x000ea80000300800 */
[----:B--2---:R0:W-:Y:S04]  /*27560*/  STL.64 [R1+0xfc8], R22 ;  /* 0x000fc81601007387 */ /* 0x0041e80000100a00 */
[----:B------:R1:W-:Y:S04]  /*27570*/  STL [R1+0xfc0], R20 ;  /* 0x000fc01401007387 */ /* 0x0003e80000100800 */
[----:B0-----:R-:W2:Y:S04]  /*27580*/  LDL.LU R22, [R1+0x158] ;  /* 0x0001580001167983 */ /* 0x001ea80000300800 */
[----:B------:R-:W2:Y:S04]  /*27590*/  LDL.LU R23, [R1+0x15c] ;  /* 0x00015c0001177983 */ /* 0x000ea80000300800 */
[----:B--2---:R0:W-:Y:S04]  /*275a0*/  STL.64 [R1+0xff0], R22 ;  /* 0x000ff01601007387 */ /* 0x0041e80000100a00 */
[----:B------:R-:W2:Y:S04]  /*275b0*/  LDL.LU R18, [R1+0x1e8] ;  /* 0x0001e80001127983 */ /* 0x000ea80000300800 */
[----:B------:R-:W2:Y:S04]  /*275c0*/  LDL.LU R19, [R1+0x1ec] ;  /* 0x0001ec0001137983 */ /* 0x000ea80000300800 */
[----:B--2---:R2:W-:Y:S04]  /*275d0*/  STL.64 [R1+0xff8], R18 ;  /* 0x000ff81201007387 */ /* 0x0045e80000100a00 */
[----:B-1----:R-:W4:Y:S04]  /*275e0*/  LDL.LU R20, [R1+0x110] ;  /* 0x0001100001147983 */ /* 0x002f280000300800 */
[----:B------:R-:W4:Y:S04]  /*275f0*/  LDL.LU R21, [R1+0x114] ;  /* 0x0001140001157983 */ /* 0x000f280000300800 */
[----:B0-----:R-:W2:Y:S04]  /*27600*/  LDL.LU R22, [R1+0x118] ;  /* 0x0001180001167983 */ /* 0x001ea80000300800 */
[----:B------:R-:W2:Y:S04]  /*27610*/  LDL.LU R23, [R1+0x11c] ;  /* 0x00011c0001177983 */ /* 0x000ea80000300800 */
[----:B--2---:R-:W-:Y:S04]  /*27620*/  STL.64 [R1+0x1008], R22 ;  /* 0x0010081601007387 */ /* 0x004fe80000100a00 */
[----:B----4-:R0:W-:Y:S04]  /*27630*/  STL.64 [R1+0x1000], R20 ;  /* 0x0010001401007387 */ /* 0x0101e80000100a00 */
[----:B------:R-:W2:Y:S04]  /*27640*/  LDL.LU R18, [R1+0x1f8] ;  /* 0x0001f80001127983 */ /* 0x000ea80000300800 */
[----:B------:R-:W2:Y:S04]  /*27650*/  LDL.LU R19, [R1+0x1fc] ;  /* 0x0001fc0001137983 */ /* 0x000ea80000300800 */
[----:B--2---:R1:W-:Y:S04]  /*27660*/  STL.64 [R1+0x1010], R18 ;  /* 0x0010101201007387 */ /* 0x0043e80000100a00 */
[----:B0-----:R-:W2:Y:S04]  /*27670*/  LDL.LU R20, [R1+0x160] ;  /* 0x0001600001147983 */ /* 0x001ea80000300800 */
[----:B------:R-:W2:Y:S04]  /*27680*/  LDL.LU R21, [R1+0x164] ;  /* 0x0001640001157983 */ /* 0x000ea80000300800 */
[----:B------:R-:W4:Y:S04]  /*27690*/  LDL.LU R22, [R1+0x168] ;  /* 0x0001680001167983 */ /* 0x000f280000300800 */
[----:B------:R-:W4:Y:S04]  /*276a0*/  LDL.LU R23, [R1+0x16c] ;  /* 0x00016c0001177983 */ /* 0x000f280000300800 */
[----:B----4-:R-:W-:Y:S04]  /*276b0*/  STL.64 [R1+0x1020], R22 ;  /* 0x0010201601007387 */ /* 0x010fe80000100a00 */
[----:B--2---:R-:W-:Y:S04]  /*276c0*/  STL.64 [R1+0x1018], R20 ;  /* 0x0010181401007387 */ /* 0x004fe80000100a00 */
[----:B-1----:R-:W2:Y:S04]  /*276d0*/  LDL.LU R18, [R1+0x208] ;  /* 0x0002080001127983 */ /* 0x002ea80000300800 */
[----:B------:R-:W2:Y:S04]  /*276e0*/  LDL.LU R19, [R1+0x20c] ;  /* 0x00020c0001137983 */ /* 0x000ea80000300800 */
[----:B--2---:R0:W-:Y:S04]  /*276f0*/  STL.64 [R1+0x1028], R18 ;  /* 0x0010281201007387 */ /* 0x0041e80000100a00 */
[----:B0-----:R-:W2:Y:S04]  /*27700*/  LDL.LU R18, [R1+0x218] ;  /* 0x0002180001127983 */ /* 0x001ea80000300800 */
[----:B------:R-:W2:Y:S04]  /*27710*/  LDL.LU R19, [R1+0x21c] ;  /* 0x00021c0001137983 */ /* 0x000ea80000300800 */
[----:B--2---:R0:W-:Y:S04]  /*27720*/  STL.64 [R1+0x1040], R18 ;  /* 0x0010401201007387 */ /* 0x0041e80000100a00 */
[----:B------:R-:W2:Y:S04]  /*27730*/  LDL.LU R20, [R1+0x170] ;  /* 0x0001700001147983 */ /* 0x000ea80000300800 */
[----:B------:R-:W2:Y:S04]  /*27740*/  LDL.LU R21, [R1+0x174] ;  /* 0x0001740001157983 */ /* 0x000ea80000300800 */
[----:B------:R-:W4:Y:S04]  /*27750*/  LDL.LU R22, [R1+0x178] ;  /* 0x0001780001167983 */ /* 0x000f280000300800 */
[----:B------:R-:W4:Y:S04]  /*27760*/  LDL.LU R23, [R1+0x17c] ;  /* 0x00017c0001177983 */ /* 0x000f280000300800 */
[----:B------:R-:W2:Y:S04]  /*27770*/  LDL.LU R6, [R1+0x228] ;  /* 0x0002280001067983 */ /* 0x000ea80000300800 */
[----:B------:R-:W3:Y:S04]  /*27780*/  LDL.LU R7, [R1+0x22c] ;  /* 0x00022c0001077983 */ /* 0x000ee80000300800 */
[----:B------:R-:W3:Y:S04]  /*27790*/  LDL.LU R16, [R1+0x190] ;  /* 0x0001900001107983 */ /* 0x000ee80000300800 */
[----:B------:R-:W3:Y:S04]  /*277a0*/  LDL.LU R17, [R1+0x194] ;  /* 0x0001940001117983 */ /* 0x000ee80000300800 */
[----:B0-----:R-:W3:Y:S04]  /*277b0*/  LDL.LU R18, [R1+0x198] ;  /* 0x0001980001127983 */ /* 0x001ee80000300800 */
[----:B------:R-:W3:Y:S04]  /*277c0*/  LDL.LU R19, [R1+0x19c] ;  /* 0x00019c0001137983 */ /* 0x000ee80000300800 */
[----:B----4-:R-:W-:Y:S04]  /*277d0*/  STL.64 [R1+0x1038], R22 ;  /* 0x0010381601007387 */ /* 0x010fe80000100a00 */
[----:B--2---:R0:W-:Y:S04]  /*277e0*/  STL.64 [R1+0x1030], R20 ;  /* 0x0010301401007387 */ /* 0x0041e80000100a00 */
[----:B0-----:R-:W2:Y:S04]  /*277f0*/  LDL.LU R20, [R1+0x180] ;  /* 0x0001800001147983 */ /* 0x001ea80000300800 */
[----:B------:R-:W2:Y:S04]  /*27800*/  LDL.LU R21, [R1+0x184] ;  /* 0x0001840001157983 */ /* 0x000ea80000300800 */
[----:B------:R-:W2:Y:S04]  /*27810*/  LDL.LU R22, [R1+0x188] ;  /* 0x0001880001167983 */ /* 0x000ea80000300800 */
[----:B------:R-:W2:Y:S04]  /*27820*/  LDL.LU R23, [R1+0x18c] ;  /* 0x00018c0001177983 */ /* 0x000ea80000300800 */
[----:B------:R-:W4:Y:S04]  /*27830*/  LDL.LU R3, [R1+0x4f0] ;  /* 0x0004f00001037983 */ /* 0x000f280000300800 */
[----:B------:R-:W5:Y:S04]  /*27840*/  LDL.LU R9, [R1+0x4fc] ;  /* 0x0004fc0001097983 */ /* 0x000f680000300800 */
[----:B---3--:R-:W-:Y:S04]  /*27850*/  STL.64 [R1+0xf98], R10 ;  /* 0x000f980a01007387 */ /* 0x008fe80000100a00 */
[----:B-----5:R0:W-:Y:S04]  /*27860*/  STL.64 [R1+0xf90], R8 ;  /* 0x000f900801007387 */ /* 0x0201e80000100a00 */
[----:B0-----:R-:W3:Y:S04]  /*27870*/  LDL.LU R8, [R1+0xb0] ;  /* 0x0000b00001087983 */ /* 0x001ee80000300800 */
[----:B------:R-:W3:Y:S04]  /*27880*/  LDL.LU R9, [R1+0xb4] ;  /* 0x0000b40001097983 */ /* 0x000ee80000300800 */
[----:B------:R-:W5:Y:S04]  /*27890*/  LDL.LU R10, [R1+0xb8] ;  /* 0x0000b800010a7983 */ /* 0x000f680000300800 */
[----:B------:R-:W5:Y:S04]  /*278a0*/  LDL.LU R11, [R1+0xbc] ;  /* 0x0000bc00010b7983 */ /* 0x000f680000300800 */
[----:B-----5:R-:W-:Y:S04]  /*278b0*/  STL.64 [R1+0xfb8], R10 ;  /* 0x000fb80a01007387 */ /* 0x020fe80000100a00 */
[----:B---3--:R0:W-:Y:S04]  /*278c0*/  STL.64 [R1+0xfb0], R8 ;  /* 0x000fb00801007387 */ /* 0x0081e80000100a00 */
[----:B0-----:R-:W3:Y:S04]  /*278d0*/  LDL.LU R8, [R1+0xe0] ;  /* 0x0000e00001087983 */ /* 0x001ee80000300800 */
[----:B------:R-:W3:Y:S04]  /*278e0*/  LDL.LU R9, [R1+0xe4] ;  /* 0x0000e40001097983 */ /* 0x000ee80000300800 */
[----:B------:R-:W5:Y:S04]  /*278f0*/  LDL.LU R10, [R1+0xe8] ;  /* 0x0000e800010a7983 */ /* 0x000f680000300800 */
[----:B------:R-:W5:Y:S01]  /*27900*/  LDL.LU R11, [R1+0xec] ;  /* 0x0000ec00010b7983 */ /* 0x000f620000300800 */
[C---:B------:R-:W-:Y:S03]  /*27910*/  HMMA.16816.F32.BF16 R4, R24.reuse, R6, R16 ;  /* 0x000000061804723c */ /* 0x040fe60000041810 */
[----:B-----5:R-:W-:Y:S04]  /*27920*/  STL.64 [R1+0xfd8], R10 ;  /* 0x000fd80a01007387 */ /* 0x020fe80000100a00 */
[----:B---3--:R0:W-:Y:S04]  /*27930*/  STL.64 [R1+0xfd0], R8 ;  /* 0x000fd00801007387 */ /* 0x0081e80000100a00 */
[----:B0-----:R-:W3:Y:S04]  /*27940*/  LDL.LU R8, [R1+0x100] ;  /* 0x0001000001087983 */ /* 0x001ee80000300800 */
[----:B------:R-:W3:Y:S04]  /*27950*/  LDL.LU R9, [R1+0x104] ;  /* 0x0001040001097983 */ /* 0x000ee80000300800 */
[----:B------:R-:W3:Y:S04]  /*27960*/  LDL.LU R10, [R1+0x108] ;  /* 0x00010800010a7983 */ /* 0x000ee80000300800 */
[----:B------:R-:W3:Y:S04]  /*27970*/  LDL.LU R11, [R1+0x10c] ;  /* 0x00010c00010b7983 */ /* 0x000ee80000300800 */
[----:B------:R-:W5:Y:S04]  /*27980*/  LDL.LU R12, [R1+0x80] ;  /* 0x00008000010c7983 */ /* 0x000f680000300800 */
[----:B------:R-:W5:Y:S04]  /*27990*/  LDL.LU R13, [R1+0x84] ;  /* 0x00008400010d7983 */ /* 0x000f680000300800 */
[----:B------:R-:W5:Y:S04]  /*279a0*/  LDL.LU R14, [R1+0x88] ;  /* 0x00008800010e7983 */ /* 0x000f680000300800 */
[----:B------:R-:W5:Y:S04]  /*279b0*/  LDL.LU R15, [R1+0x8c] ;  /* 0x00008c00010f7983 */ /* 0x000f680000300800 */
[----:B------:R-:W2:Y:S04]  /*279c0*/  LDL.LU.64 R18, [R1+0x1040] ;  /* 0x0010400001127983 */ /* 0x000ea80000300a00 */
[----:B------:R0:W-:Y:S04]  /*279d0*/  STL.64 [R1+0x190], R4 ;  /* 0x0001900401007387 */ /* 0x0001e80000100a00 */
[----:B------:R-:W-:Y:S04]  /*279e0*/  STL.64 [R1+0x198], R6 ;  /* 0x0001980601007387 */ /* 0x000fe80000100a00 */
[----:B0-----:R-:W3:Y:S01]  /*279f0*/  LDL.LU R4, [R1+0x4e8] ;  /* 0x0004e80001047983 */ /* 0x001ee20000300800 */
[----:B--2---:R-:W-:Y:S03]  /*27a00*/  HMMA.16816.F32.BF16 R16, R24, R18, R20 ;  /* 0x000000121810723c */ /* 0x004fe60000041814 */
[----:B------:R-:W2:Y:S04]  /*27a10*/  LDL.LU.64 R22, [R1+0x1038] ;  /* 0x0010380001167983 */ /* 0x000ea80000300a00 */
[----:B------:R-:W2:-:S12]  /*27a20*/  LDL.LU.64 R20, [R1+0x1030] ;  /* 0x0010300001147983 */ /* 0x000e980000300a00 */
[----:B------:R-:W-:Y:S04]  /*27a30*/  STL.64 [R1+0x180], R16 ;  /* 0x0001801001007387 */ /* 0x000fe80000100a00 */
[----:B------:R0:W-:Y:S04]  /*27a40*/  STL.64 [R1+0x188], R18 ;  /* 0x0001881201007387 */ /* 0x0001e80000100a00 */
[----:B0-----:R-:W2:Y:S04]  /*27a50*/  LDL.LU.64 R18, [R1+0x1028] ;  /* 0x0010280001127983 */ /* 0x001ea80000300a00 */
[----:B------:R-:W3:Y:S04]  /*27a60*/  LDL.LU R5, [R1+0x4ec] ;  /* 0x0004ec0001057983 */ /* 0x000ee80000300800 */
[----:B------:R-:W3:Y:S04]  /*27a70*/  LDL.LU R6, [R1+0x78] ;  /* 0x0000780001067983 */ /* 0x000ee80000300800 */
        /* <DEDUP_REMOVED lines=19> */
[----:B------:R-:W4:Y:S01]  /*27bb0*/  LDL.LU.64 R16, [R1+0xfe0] ;  /* 0x000fe00001107983 */ /* 0x000f220000300a00 */
[----:B---3--:R-:W-:Y:S03]  /*27bc0*/  HMMA.16816.F32.BF16 R20, R24, R22, R8 ;  /* 0x000000161814723c */ /* 0x008fe60000041808 */
[----:B------:R-:W3:Y:S04]  /*27bd0*/  LDL.LU.64 R10, [R1+0xfd8] ;  /* 0x000fd800010a7983 */ /* 0x000ee80000300a00 */
[----:B------:R-:W3:-:S12]  /*27be0*/  LDL.LU.64 R8, [R1+0xfd0] ;  /* 0x000fd00001087983 */ /* 0x000ed80000300a00 */
[----:B------:R-:W-:Y:S04]  /*27bf0*/  STL.64 [R1+0x3e0], R20 ;  /* 0x0003e01401007387 */ /* 0x000fe80000100a00 */
[----:B------:R0:W-:Y:S04]  /*27c00*/  STL.64 [R1+0x3e8], R22 ;  /* 0x0003e81601007387 */ /* 0x0001e80000100a00 */
[----:B0-----:R-:W3:Y:S04]  /*27c10*/  LDL.LU.64 R22, [R1+0xfc8] ;  /* 0x000fc80001167983 */ /* 0x001ee80000300a00 */
[----:B------:R-:W2:Y:S01]  /*27c20*/  LDL.LU R20, [R1+0xfc0] ;  /* 0x000fc00001147983 */ /* 0x000ea20000300800 */
[----:B----4-:R-:W-:-:S04]  /*27c30*/  FFMA R0, R3, UR10, -R16 ;  /* 0x0000000a03007c23 */ /* 0x010fc80008000810 */
[----:B------:R-:W-:-:S06]  /*27c40*/  FMUL R3, R0, 1.4426950216293334961 ;  /* 0x3fb8aa3b00037820 */ /* 0x000fcc0000400000 */
[----:B------:R-:W0:Y:S01]  /*27c50*/  MUFU.EX2 R3, R3 ;  /* 0x0000000300037308 */ /* 0x000e220000000800 */
[----:B--2---:R-:W-:Y:S02]  /*27c60*/  FFMA R0, R20, UR10, -R16 ;  /* 0x0000000a14007c23 */ /* 0x004fe40008000810 */
[----:B---3--:R-:W-:Y:S01]  /*27c70*/  HMMA.16816.F32.BF16 R20, R24, R22, R8 ;  /* 0x000000161814723c */ /* 0x008fe20000041808 */
[----:B------:R-:W2:Y:S04]  /*27c80*/  LDL.LU.64 R10, [R1+0xfb8] ;  /* 0x000fb800010a7983 */ /* 0x000ea80000300a00 */
[----:B0-----:R-:W-:Y:S04]  /*27c90*/  STL [R1+0x4ac], R3 ;  /* 0x0004ac0301007387 */ /* 0x001fe80000100800 */
[----:B------:R-:W2:Y:S10]  /*27ca0*/  LDL.LU.64 R8, [R1+0xfb0] ;  /* 0x000fb00001087983 */ /* 0x000eb40000300a00 */
[----:B------:R-:W-:Y:S04]  /*27cb0*/  STL.64 [R1+0x3d0], R20 ;  /* 0x0003d01401007387 */ /* 0x000fe80000100a00 */
[----:B------:R0:W-:Y:S04]  /*27cc0*/  STL.64 [R1+0x3d8], R22 ;  /* 0x0003d81601007387 */ /* 0x0001e80000100a00 */
[----:B0-----:R-:W2:Y:S04]  /*27cd0*/  LDL.LU.64 R22, [R1+0xfa8] ;  /* 0x000fa80001167983 */ /* 0x001ea80000300a00 */
[----:B------:R-:W3:Y:S01]  /*27ce0*/  LDL.LU R21, [R1+0xfa0] ;  /* 0x000fa00001157983 */ /* 0x000ee20000300800 */
[----:B------:R-:W-:-:S06]  /*27cf0*/  FMUL R3, R0, 1.4426950216293334961 ;  /* 0x3fb8aa3b00037820 */ /* 0x000fcc0000400000 */
[----:B------:R-:W0:Y:S01]  /*27d00*/  MUFU.EX2 R3, R3 ;  /* 0x0000000300037308 */ /* 0x000e220000000800 */
[--C-:B---3--:R-:W-:Y:S02]  /*27d10*/  FFMA R0, R21, UR10, -R16.reuse ;  /* 0x0000000a15007c23 */ /* 0x108fe40008000810 */
[----:B--2---:R-:W-:Y:S01]  /*27d20*/  HMMA.16816.F32.BF16 R20, R24, R22, R8 ;  /* 0x000000161814723c */ /* 0x004fe20000041808 */
[----:B------:R-:W5:Y:S04]  /*27d30*/  LDL.LU.64 R10, [R1+0xf98] ;  /* 0x000f9800010a7983 */ /* 0x000f680000300a00 */
[----:B0-----:R-:W-:Y:S04]  /*27d40*/  STL [R1+0x4a8], R3 ;  /* 0x0004a80301007387 */ /* 0x001fe80000100800 */
[----:B------:R-:W2:Y:S10]  /*27d50*/  LDL.LU.64 R8, [R1+0xf90] ;  /* 0x000f900001087983 */ /* 0x000eb40000300a00 */
[----:B------:R-:W-:Y:S04]  /*27d60*/  STL.64 [R1+0x130], R20 ;  /* 0x0001301401007387 */ /* 0x000fe80000100a00 */
[----:B------:R0:W-:Y:S04]  /*27d70*/  STL.64 [R1+0x138], R22 ;  /* 0x0001381601007387 */ /* 0x0001e80000100a00 */
[----:B0-----:R-:W3:Y:S04]  /*27d80*/  LDL.LU.64 R22, [R1+0xf88] ;  /* 0x000f880001167983 */ /* 0x001ee80000300a00 */
[----:B------:R-:W3:Y:S01]  /*27d90*/  LDL.LU.64 R20, [R1+0xf80] ;  /* 0x000f800001147983 */ /* 0x000ee20000300a00 */
[----:B------:R-:W-:Y:S01]  /*27da0*/  FMUL R3, R0, 1.4426950216293334961 ;  /* 0x3fb8aa3b00037820 */ /* 0x000fe20000400000 */
[----:B------:R-:W-:-:S05]  /*27db0*/  FFMA R0, R17, UR10, -R16 ;  /* 0x0000000a11007c23 */ /* 0x000fca0008000810 */
[----:B------:R-:W0:Y:S01]  /*27dc0*/  MUFU.EX2 R3, R3 ;  /* 0x0000000300037308 */ /* 0x000e220000000800 */
[----:B---3--:R-:W-:Y:S01]  /*27dd0*/  HMMA.16816.F32.BF16 R16, R24, R18, R20 ;  /* 0x000000121810723c */ /* 0x008fe20000041814 */
[----:B------:R-:W3:Y:S04]  /*27de0*/  LDL.LU.64 R22, [R1+0xf78] ;  /* 0x000f780001167983 */ /* 0x000ee80000300a00 */
[----:B0-----:R-:W-:Y:S04]  /*27df0*/  STL [R1+0x4a4], R3 ;  /* 0x0004a40301007387 */ /* 0x001fe80000100800 */
[----:B------:R-:W3:Y:S10]  /*27e00*/  LDL.LU.64 R20, [R1+0xf70] ;  /* 0x000f700001147983 */ /* 0x000ef40000300a00 */
[----:B------:R-:W-:Y:S04]  /*27e10*/  STL.64 [R1+0x110], R16 ;  /* 0x0001101001007387 */ /* 0x000fe80000100a00 */
[----:B------:R0:W-:Y:S04]  /*27e20*/  STL.64 [R1+0x118], R18 ;  /* 0x0001181201007387 */ /* 0x0001e80000100a00 */
[----:B0-----:R-:W3:Y:S01]  /*27e30*/  LDL.LU.64 R18, [R1+0xf68] ;  /* 0x000f680001127983 */ /* 0x001ee20000300a00 */
[----:B------:R-:W-:-:S06]  /*27e40*/  FMUL R3, R0, 1.4426950216293334961 ;  /* 0x3fb8aa3b00037820 */ /* 0x000fcc0000400000 */
[----:B------:R-:W0:Y:S01]  /*27e50*/  MUFU.EX2 R3, R3 ;  /* 0x0000000300037308 */ /* 0x000e220000000800 */
[--C-:B--2---:R-:W-:Y:S01]  /*27e60*/  FFMA R0, R8, UR10, -R29.reuse ;  /* 0x0000000a08007c23 */ /* 0x104fe2000800081d */
[----:B---3--:R-:W-:Y:S01]  /*27e70*/  HMMA.16816.F32.BF16 R16, R24, R18, R20 ;  /* 0x000000121810723c */ /* 0x008fe20000041814 */
[----:B------:R-:W2:Y:S04]  /*27e80*/  LDL.LU.64 R22, [R1+0xf60] ;  /* 0x000f600001167983 */ /* 0x000ea80000300a00 */
[----:B0-----:R0:W-:Y:S04]  /*27e90*/  STL [R1+0x4a0], R3 ;  /* 0x0004a00301007387 */ /* 0x0011e80000100800 */
[----:B------:R-:W2:Y:S01]  /*27ea0*/  LDL.LU.64 R20, [R1+0xf58] ;  /* 0x000f580001147983 */ /* 0x000ea20000300a00 */
[----:B0-----:R-:W-:Y:S01]  /*27eb0*/  FMUL R3, R0, 1.4426950216293334961 ;  /* 0x3fb8aa3b00037820 */ /* 0x001fe20000400000 */
[----:B------:R-:W-:-:S02]  /*27ec0*/  FFMA R0, R9, UR10, -R29 ;  /* 0x0000000a09007c23 */ /* 0x000fc4000800081d */
[----:B-----5:R-:W-:Y:S06]  /*27ed0*/  HMMA.16816.F32.BF16 R8, R24, R10, R12 ;  /* 0x0000000a1808723c */ /* 0x020fec000004180c */
[----:B------:R0:W-:Y:S02]  /*27ee0*/  STL.64 [R1+0x3c0], R16 ;  /* 0x0003c01001007387 */ /* 0x0001e40000100a00 */
[----:B0-----:R0:W1:Y:S02]  /*27ef0*/  MUFU.EX2 R16, R3 ;  /* 0x0000000300107308 */ /* 0x0010640000000800 */
[----:B0-----:R-:W-:Y:S01]  /*27f00*/  FMUL R3, R0, 1.4426950216293334961 ;  /* 0x3fb8aa3b00037820 */ /* 0x001fe20000400000 */
[----:B------:R-:W-:-:S05]  /*27f10*/  FFMA R0, R4, UR10, -R29 ;  /* 0x0000000a04007c23 */ /* 0x000fca000800081d */
[----:B------:R-:W0:Y:S01]  /*27f20*/  MUFU.EX2 R4, R3 ;  /* 0x0000000300047308 */ /* 0x000e220000000800 */
[----:B------:R-:W-:Y:S04]  /*27f30*/  STL.64 [R1+0x3c8], R18 ;  /* 0x0003c81201007387 */ /* 0x000fe80000100a00 */
[----:B-1----:R1:W-:Y:S04]  /*27f40*/  STL [R1+0x49c], R16 ;  /* 0x00049c1001007387 */ /* 0x0023e80000100800 */
[----:B------:R-:W-:Y:S04]  /*27f50*/  STL.64 [R1+0x300], R8 ;  /* 0x0003000801007387 */ /* 0x000fe80000100a00 */
[----:B------:R-:W-:Y:S04]  /*27f60*/  STL.64 [R1+0x308], R10 ;  /* 0x0003080a01007387 */ /* 0x000fe80000100a00 */
[----:B------:R-:W-:Y:S01]  /*27f70*/  STL [R1+0xd68], R29 ;  /* 0x000d681d01007387 */ /* 0x000fe20000100800 */
[----:B-1----:R-:W-:-:S03]  /*27f80*/  IMAD.MOV.U32 R16, RZ, RZ, R2 ;  /* 0x000000ffff107224 */ /* 0x002fc600078e0002 */
[----:B0-----:R-:W-:Y:S04]  /*27f90*/  STL [R1+0x498], R4 ;  /* 0x0004980401007387 */ /* 0x001fe80000100800 */
[----:B------:R-:W3:Y:S04]  /*27fa0*/  LDL.LU R2, [R1+0xf54] ;  /* 0x000f540001027983 */ /* 0x000ee80000300800 */
[----:B------:R-:W4:Y:S04]  /*27fb0*/  LDL.LU R17, [R1+0x4] ;  /* 0x0000040001117983 */ /* 0x000f280000300800 */
[----:B------:R-:W5:Y:S04]  /*27fc0*/  LDL.LU R18, [R1+0x8] ;  /* 0x0000080001127983 */ /* 0x000f680000300800 */
[----:B------:R-:W5:Y:S01]  /*27fd0*/  LDL.LU R19, [R1+0xc] ;  /* 0x00000c0001137983 */ /* 0x000f620000300800 */
[----:B------:R-:W-:Y:S01]  /*27fe0*/  FFMA R3, R5, UR10, -R29 ;  /* 0x0000000a05037c23 */ /* 0x000fe2000800081d */
[----:B------:R-:W-:-:S03]  /*27ff0*/  FMUL R0, R0, 1.4426950216293334961 ;  /* 0x3fb8aa3b00007820 */ /* 0x000fc60000400000 */
[----:B------:R-:W-:Y:S01]  /*28000*/  FMUL R3, R3, 1.4426950216293334961 ;  /* 0x3fb8aa3b03037820 */ /* 0x000fe20000400000 */
[----:B--2---:R-:W-:Y:S01]  /*28010*/  HMMA.16816.F32.BF16 R24, R24, R6, R20 ;  /* 0x000000061818723c */ /* 0x004fe20000041814 */
[----:B---3--:R-:W0:Y:S04]  /*28020*/  LDSM.16.M88.4 R4, [R2+UR5+0x20080] ;  /* 0x020080050204783b */ /* 0x008e280008000200 */
[----:B-----5:R-:W-:Y:S04]  /*28030*/  STL.64 [R1+0xec8], R18 ;  /* 0x000ec81201007387 */ /* 0x020fe80000100a00 */
[----:B----4-:R-:W-:Y:S10]  /*28040*/  STL.64 [R1+0xec0], R16 ;  /* 0x000ec01001007387 */ /* 0x010ff40000100a00 */
[----:B------:R-:W-:Y:S04]  /*28050*/  STL.64 [R1+0xd30], R26 ;  /* 0x000d301a01007387 */ /* 0x000fe80000100a00 */
[----:B------:R-:W-:Y:S01]  /*28060*/  STL.64 [R1+0xd28], R24 ;  /* 0x000d281801007387 */ /* 0x000fe20000100a00 */
[----:B------:R1:W2:Y:S03]  /*28070*/  MUFU.EX2 R23, R0 ;  /* 0x0000000000177308 */ /* 0x0002a60000000800 */
[----:B------:R-:W-:Y:S04]  /*28080*/  LDSM.16.M88.4 R16, [R2+UR5+0x22880] ;  /* 0x022880050210783b */ /* 0x000fe80008000200 */
[----:B------:R-:W-:Y:S01]  /*28090*/  LDSM.16.M88.4 R8, [R2+UR5+0x23880] ;  /* 0x023880050208783b */ /* 0x000fe20008000200 */
[----:B0-----:R-:W-:-:S03]  /*280a0*/  MOV R21, R4 ;  /* 0x0000000400157202 */ /* 0x001fc60000000f00 */
[----:B------:R-:W-:Y:S01]  /*280b0*/  STL.64 [R1+0x3b8], R6 ;  /* 0x0003b80601007387 */ /* 0x000fe20000100a00 */
[----:B------:R-:W-:-:S03]  /*280c0*/  IMAD.MOV.U32 R20, RZ, RZ, R5 ;  /* 0x000000ffff147224 */ /* 0x000fc600078e0005 */
[----:B------:R-:W0:Y:S02]  /*280d0*/  LDSM.16.M88.4 R4, [R2+UR5+0x20880] ;  /* 0x020880050204783b */ /* 0x000e240008000200 */
[----:B0-----:R-:W-:Y:S02]  /*280e0*/  MOV R24, R4 ;  /* 0x0000000400187202 */ /* 0x001fe40000000f00 */
        /* <DEDUP_REMOVED lines=9> */
[----:B-1----:R-:W-:-:S03]  /*28180*/  IMAD.MOV.U32 R0, RZ, RZ, R5 ;  /* 0x000000ffff007224 */ /* 0x002fc600078e0005 */
[----:B------:R-:W0:Y:S02]  /*28190*/  LDSM.16.M88.4 R4, [R2+UR5+0x22080] ;  /* 0x022080050204783b */ /* 0x000e240008000200 */
[----:B0-----:R-:W-:Y:S02]  /*281a0*/  MOV R25, R4 ;  /* 0x0000000400197202 */ /* 0x001fe40000000f00 */
[----:B------:R-:W-:Y:S01]  /*281b0*/  STL.64 [R1+0x378], R6 ;  /* 0x0003780601007387 */ /* 0x000fe20000100a00 */
[----:B------:R-:W-:-:S03]  /*281c0*/  IMAD.MOV.U32 R15, RZ, RZ, R5 ;  /* 0x000000ffff0f7224 */ /* 0x000fc600078e0005 */
[----:B------:R-:W0:Y:S04]  /*281d0*/  LDSM.16.M88.4 R4, [R2+UR5+0x23080] ;  /* 0x023080050204783b */ /* 0x000e280008000200 */
[----:B--2---:R-:W-:Y:S04]  /*281e0*/  STL [R1+0x494], R23 ;  /* 0x0004941701007387 */ /* 0x004fe80000100800 */
[----:B------:R-:W-:Y:S04]  /*281f0*/  STL.64 [R1+0x368], R18 ;  /* 0x0003681201007387 */ /* 0x000fe80000100a00 */
[----:B------:R1:W-:Y:S02]  /*28200*/  STL.64 [R1+0xed8], R16 ;  /* 0x000ed81001007387 */ /* 0x0003e40000100a00 */
[----:B-1----:R-:W-:Y:S01]  /*28210*/  MOV R16, R25 ;  /* 0x0000001900107202 */ /* 0x002fe20000000f00 */
[----:B------:R-:W-:Y:S01]  /*28220*/  IMAD.MOV.U32 R17, RZ, RZ, R15 ;  /* 0x000000ffff117224 */ /* 0x000fe200078e000f */
[----:B------:R-:W1:Y:S04]  /*28230*/  MUFU.EX2 R18, R3 ;  /* 0x0000000300127308 */ /* 0x000e680000000800 */
[----:B------:R2:W-:Y:S02]  /*28240*/  STL.64 [R1+0xef0], R16 ;  /* 0x000ef01001007387 */ /* 0x0005e40000100a00 */
[----:B--2---:R-:W-:Y:S01]  /*28250*/  MOV R16, R14 ;  /* 0x0000000e00107202 */ /* 0x004fe20000000f00 */
[----:B------:R-:W-:-:S05]  /*28260*/  IMAD.MOV.U32 R17, RZ, RZ, R0 ;  /* 0x000000ffff117224 */ /* 0x000fca00078e0000 */
[----:B------:R2:W-:Y:S02]  /*28270*/  STL.64 [R1+0xf08], R16 ;  /* 0x000f081001007387 */ /* 0x0005e40000100a00 */
[----:B--2---:R-:W-:Y:S01]  /*28280*/  MOV R16, R13 ;  /* 0x0000000d00107202 */ /* 0x004fe20000000f00 */
[----:B------:R-:W-:Y:S02]  /*28290*/  IMAD.MOV.U32 R17, RZ, RZ, R12 ;  /* 0x000000ffff117224 */ /* 0x000fe400078e000c */
[----:B------:R-:W-:Y:S04]  /*282a0*/  LDSM.16.M88.4 R12, [R2+UR5+0x24080] ;  /* 0x02408005020c783b */ /* 0x000fe80008000200 */
[----:B------:R-:W-:Y:S04]  /*282b0*/  STL.64 [R1+0xf20], R16 ;  /* 0x000f201001007387 */ /* 0x000fe80000100a00 */
[----:B0-----:R-:W-:Y:S04]  /*282c0*/  STL.64 [R1+0x358], R6 ;  /* 0x0003580601007387 */ /* 0x001fe80000100a00 */
[----:B------:R0:W-:Y:S04]  /*282d0*/  STL.64 [R1+0xed0], R4 ;  /* 0x000ed00401007387 */ /* 0x0001e80000100a00 */
[----:B0-----:R-:W2:Y:S04]  /*282e0*/  LDL.LU R4, [R1+0x10] ;  /* 0x0000100001047983 */ /* 0x001ea80000300800 */
[----:B-1----:R-:W-:Y:S04]  /*282f0*/  STL [R1+0x490], R18 ;  /* 0x0004901201007387 */ /* 0x002fe80000100800 */
[----:B------:R-:W2:Y:S04]  /*28300*/  LDL.LU R5, [R1+0x14] ;  /* 0x0000140001057983 */ /* 0x000ea80000300800 */
[----:B------:R-:W3:Y:S01]  /*28310*/  LDL.LU R6, [R1+0x18] ;  /* 0x0000180001067983 */ /* 0x000ee20000300800 */
[----:B------:R-:W-:Y:S01]  /*28320*/  IMAD.MOV.U32 R16, RZ, RZ, R24 ;  /* 0x000000ffff107224 */ /* 0x000fe200078e0018 */
[----:B------:R-:W-:-:S02]  /*28330*/  MOV R17, R22 ;  /* 0x0000001600117202 */ /* 0x000fc40000000f00 */
[----:B------:R-:W-:Y:S01]  /*28340*/  MOV R7, R28 ;  /* 0x0000001c00077202 */ /* 0x000fe20000000f00 */
[----:B------:R-:W0:Y:S04]  /*28350*/  LDSM.16.M88.4 R24, [R2+UR5+0x24880] ;  /* 0x024880050218783b */ /* 0x000e280008000200 */
[----:B------:R-:W4:Y:S04]  /*28360*/  LDL.LU R28, [R1+0xf50] ;  /* 0x000f5000011c7983 */ /* 0x000f280000300800 */
[----:B------:R-:W-:Y:S04]  /*28370*/  STL.64 [R1+0xf38], R16 ;  /* 0x000f381001007387 */ /* 0x000fe80000100a00 */
        /* <DEDUP_REMOVED lines=10> */
[----:B------:R-:W3:Y:S01]  /*28420*/  LDL.LU R6, [R1+0x38] ;  /* 0x0000380001067983 */ /* 0x000ee20000300800 */
[----:B----4-:R-:W-:-:S03]  /*28430*/  IMAD.MOV.U32 R7, RZ, RZ, R28 ;  /* 0x000000ffff077224 */ /* 0x010fc600078e001c */
[----:B------:R-:W4:Y:S04]  /*28440*/  LDL.LU R0, [R1+0x660] ;  /* 0x0006600001007983 */ /* 0x000f280000300800 */
[----:B------:R-:W5:Y:S01]  /*28450*/  LDL.LU R28, [R1+0x654] ;  /* 0x00065400011c7983 */ /* 0x000f620000300800 */
[----:B------:R-:W-:Y:S01]  /*28460*/  IMAD.MOV.U32 R16, RZ, RZ, R21 ;  /* 0x000000ffff107224 */ /* 0x000fe200078e0015 */
[----:B------:R-:W-:Y:S02]  /*28470*/  MOV R17, R20 ;  /* 0x0000001400117202 */ /* 0x000fe40000000f00 */
[----:B------:R-:W4:Y:S04]  /*28480*/  LDL.LU R3, [R1+0x658] ;  /* 0x0006580001037983 */ /* 0x000f280000300800 */
[----:B------:R-:W4:Y:S04]  /*28490*/  LDL R20, [R1+0x4ac] ;  /* 0x0004ac0001147983 */ /* 0x000f280000100800 */
[----:B------:R-:W4:Y:S04]  /*284a0*/  LDL R21, [R1+0x49c] ;  /* 0x00049c0001157983 */ /* 0x000f280000100800 */
[----:B------:R-:W4:Y:S04]  /*284b0*/  LDL R19, [R1+0x4a0] ;  /* 0x0004a00001137983 */ /* 0x000f280000100800 */
[----:B------:R-:W4:Y:S04]  /*284c0*/  LDL R22, [R1+0x4a4] ;  /* 0x0004a40001167983 */ /* 0x000f280000100800 */
        /* <DEDUP_REMOVED lines=10> */
[----:B------:R-:W3:Y:S04]  /*28570*/  LDL.LU R6, [R1+0x58] ;  /* 0x0000580001067983 */ /* 0x000ee80000300800 */
[----:B------:R-:W3:Y:S01]  /*28580*/  LDL.LU R7, [R1+0x5c] ;  /* 0x00005c0001077983 */ /* 0x000ee20000300800 */
[----:B0-----:R-:W-:-:S03]  /*28590*/  MOV R29, R25 ;  /* 0x00000019001d7202 */ /* 0x001fc60000000f00 */
[----:B---3--:R-:W-:Y:S04]  /*285a0*/  STL.64 [R1+0xf48], R6 ;  /* 0x000f480601007387 */ /* 0x008fe80000100a00 */
[----:B--2---:R0:W-:Y:S04]  /*285b0*/  STL.64 [R1+0xf40], R4 ;  /* 0x000f400401007387 */ /* 0x0041e80000100a00 */
[----:B0-----:R-:W2:Y:S04]  /*285c0*/  LDL.LU R4, [R1+0x60] ;  /* 0x0000600001047983 */ /* 0x001ea80000300800 */
[----:B------:R-:W2:Y:S04]  /*285d0*/  LDL.LU R5, [R1+0x64] ;  /* 0x0000640001057983 */ /* 0x000ea80000300800 */
[----:B------:R-:W2:Y:S04]  /*285e0*/  LDL.LU R6, [R1+0x68] ;  /* 0x0000680001067983 */ /* 0x000ea80000300800 */
[----:B------:R-:W2:Y:S04]  /*285f0*/  LDL.LU R7, [R1+0x6c] ;  /* 0x00006c0001077983 */ /* 0x000ea80000300800 */
[----:B------:R-:W-:Y:S04]  /*28600*/  STL [R1+0x320], R24 ;  /* 0x0003201801007387 */ /* 0x000fe80000100800 */
[----:B------:R-:W-:Y:S04]  /*28610*/  STL.64 [R1+0x328], R26 ;  /* 0x0003281a01007387 */ /* 0x000fe80000100a00 */
[----:B------:R0:W-:Y:S04]  /*28620*/  STL.64 [R1+0x348], R10 ;  /* 0x0003480a01007387 */ /* 0x0001e80000100a00 */
[----:B------:R-:W1:Y:S04]  /*28630*/  LDSM.16.M88.4 R24, [R2+UR5+0x25080] ;  /* 0x025080050218783b */ /* 0x000e680008000200 */
[----:B0-----:R-:W3:Y:S04]  /*28640*/  LDL R10, [R1+0x4a8] ;  /* 0x0004a800010a7983 */ /* 0x001ee80000100800 */
[----:B------:R-:W2:Y:S04]  /*28650*/  LDL R11, [R1+0x498] ;  /* 0x00049800010b7983 */ /* 0x000ea80000100800 */
[----:B------:R0:W-:Y:S04]  /*28660*/  STL.64 [R1+0x338], R14 ;  /* 0x0003380e01007387 */ /* 0x0001e80000100a00 */
[----:B0-----:R-:W5:Y:S04]  /*28670*/  LDL.LU R14, [R1+0x65c] ;  /* 0x00065c00010e7983 */ /* 0x001f680000300800 */
[----:B------:R-:W5:Y:S01]  /*28680*/  LDL.LU R15, [R1+0x650] ;  /* 0x00065000010f7983 */ /* 0x000f620000300800 */
[----:B----4-:R-:W-:-:S02]  /*28690*/  F2FP.BF16.F32.PACK_AB R22, R19, R22 ;  /* 0x000000161316723e */ /* 0x010fc400000010ff */
[----:B------:R-:W-:Y:S02]  /*286a0*/  F2FP.BF16.F32.PACK_AB R23, R18, R23 ;  /* 0x000000171217723e */ /* 0x000fe400000010ff */
[----:B---3--:R-:W-:Y:S02]  /*286b0*/  F2FP.BF16.F32.PACK_AB R20, R10, R20 ;  /* 0x000000140a14723e */ /* 0x008fe400000010ff */
[----:B--2---:R-:W-:-:S07]  /*286c0*/  F2FP.BF16.F32.PACK_AB R21, R11, R21 ;  /* 0x000000150b15723e */ /* 0x004fce00000010ff */
[----:B------:R-:W-:Y:S01]  /*286d0*/  HMMA.16816.F32.BF16 R16, R20, R16, R4 ;  /* 0x000000101410723c */ /* 0x000fe20000041804 */
[----:B-----5:R-:W-:Y:S01]  /*286e0*/  FADD R0, R0, R14 ;  /* 0x0000000e00007221 */ /* 0x020fe20000000000 */
[----:B------:R-:W-:-:S03]  /*286f0*/  FADD R28, R28, R15 ;  /* 0x0000000f1c1c7221 */ /* 0x000fc60000000000 */
[----:B------:R-:W-:Y:S02]  /*28700*/  FADD R3, R3, R0 ;  /* 0x0000000003037221 */ /* 0x000fe40000000000 */
[----:B------:R-:W-:Y:S04]  /*28710*/  STL [R1+0xe38], R28 ;  /* 0x000e381c01007387 */ /* 0x000fe80000100800 */
[----:B-1----:R-:W-:Y:S04]  /*28720*/  STL.64 [R1+0x318], R26 ;  /* 0x0003181a01007387 */ /* 0x002fe80000100a00 */
[----:B------:R-:W-:Y:S04]  /*28730*/  STL [R1+0xe3c], R3 ;  /* 0x000e3c0301007387 */ /* 0x000fe80000100800 */
        /* <DEDUP_REMOVED lines=41> */
[----:B0-----:R-:W3:Y:S04]  /*289d0*/  LDL.LU.64 R6, [R1+0xea8] ;  /* 0x000ea80001067983 */ /* 0x001ee80000300a00 */
[----:B------:R-:W3:Y:S04]  /*289e0*/  LDL.LU.64 R4, [R1+0xea0] ;  /* 0x000ea00001047983 */ /* 0x000ee80000300a00 */
[----:B------:R-:W4:Y:S01]  /*289f0*/  LDL.LU.64 R10, [R1+0xe98] ;  /* 0x000e9800010a7983 */ /* 0x000f220000300a00 */
[----:B---3--:R-:W-:Y:S03]  /*28a00*/  HMMA.16816.F32.BF16 R4, R20, R8, R4 ;  /* 0x000000081404723c */ /* 0x008fe60000041804 */
[----:B------:R-:W4:-:S15]  /*28a10*/  LDL.LU.64 R8, [R1+0xe90] ;  /* 0x000e900001087983 */ /* 0x000f1e0000300a00 */
[----:B------:R-:W-:Y:S01]  /*28a20*/  NOP ;  /* 0x0000000000007918 */ /* 0x000fe20000000000 */
[----:B------:R0:W-:Y:S04]  /*28a30*/  STL.64 [R1+0x280], R4 ;  /* 0x0002800401007387 */ /* 0x0001e80000100a00 */
[----:B------:R-:W-:Y:S04]  /*28a40*/  STL.64 [R1+0x288], R6 ;  /* 0x0002880601007387 */ /* 0x000fe80000100a00 */
[----:B0-----:R-:W3:Y:S04]  /*28a50*/  LDL.LU R4, [R1+0x320] ;  /* 0x0003200001047983 */ /* 0x001ee80000300800 */
[----:B------:R-:W3:Y:S01]  /*28a60*/  LDL.LU.64 R14, [R1+0xe88] ;  /* 0x000e8800010e7983 */ /* 0x000ee20000300a00 */
[----:B----4-:R-:W-:Y:S03]  /*28a70*/  HMMA.16816.F32.BF16 R8, R20, R12, R8 ;  /* 0x0000000c1408723c */ /* 0x010fe60000041808 */
[----:B------:R-:W3:Y:S01]  /*28a80*/  LDL.LU.64 R12, [R1+0xe80] ;  /* 0x000e8000010c7983 */ /* 0x000ee20000300a00 */
[----:B------:R-:W-:-:S15]  /*28a90*/  IMAD.MOV.U32 R5, RZ, RZ, R29 ;  /* 0x000000ffff057224 */ /* 0x000fde00078e001d */
[----:B------:R-:W-:Y:S04]  /*28aa0*/  STL.64 [R1+0x270], R8 ;  /* 0x0002700801007387 */ /* 0x000fe80000100a00 */
[----:B------:R3:W-:Y:S04]  /*28ab0*/  STL.64 [R1+0x278], R10 ;  /* 0x0002780a01007387 */ /* 0x0007e80000100a00 */
[----:B------:R-:W-:Y:S01]  /*28ac0*/  STL.64 [R1+0xe78], R22 ;  /* 0x000e781601007387 */ /* 0x000fe20000100a00 */
[C---:B---3--:R-:W-:Y:S08]  /*28ad0*/  HMMA.16816.F32.BF16 R8, R20.reuse, R4, R12 ;  /* 0x000000041408723c */ /* 0x048ff0000004180c */
[----:B--2---:R-:W-:Y:S01]  /*28ae0*/  HMMA.16816.F32.BF16 R4, R20, R24, R16 ;  /* 0x000000181404723c */ /* 0x004fe20000041810 */
[----:B------:R-:W-:Y:S04]  /*28af0*/  LDSM.16.M88.4 R12, [R2+UR5+0x26880] ;  /* 0x02688005020c783b */ /* 0x000fe80008000200 */
[----:B------:R-:W-:Y:S06]  /*28b00*/  LDSM.16.M88.4 R24, [R2+UR5+0x29080] ;  /* 0x029080050218783b */ /* 0x000fec0008000200 */
[----:B------:R-:W-:Y:S04]  /*28b10*/  STL.64 [R1+0x260], R8 ;  /* 0x0002600801007387 */ /* 0x000fe80000100a00 */
[----:B------:R-:W-:Y:S04]  /*28b20*/  STL.64 [R1+0x268], R10 ;  /* 0x0002680a01007387 */ /* 0x000fe80000100a00 */
[----:B------:R-:W-:Y:S04]  /*28b30*/  STL.64 [R1+0xe70], R20 ;  /* 0x000e701401007387 */ /* 0x000fe80000100a00 */
[----:B------:R-:W-:Y:S04]  /*28b40*/  STL.64 [R1+0x100], R4 ;  /* 0x0001000401007387 */ /* 0x000fe80000100a00 */
[----:B------:R-:W-:Y:S04]  /*28b50*/  STL.64 [R1+0x108], R6 ;  /* 0x0001080601007387 */ /* 0x000fe80000100a00 */
[----:B------:R-:W2:Y:S04]  /*28b60*/  LDL.LU R16, [R1+0x410] ;  /* 0x0004100001107983 */ /* 0x000ea80000300800 */
[----:B------:R-:W2:Y:S04]  /*28b70*/  LDL.LU R17, [R1+0x414] ;  /* 0x0004140001117983 */ /* 0x000ea80000300800 */
[----:B------:R-:W3:Y:S04]  /*28b80*/  LDL.LU R18, [R1+0x418] ;  /* 0x0004180001127983 */ /* 0x000ee80000300800 */
[----:B------:R-:W3:Y:S04]  /*28b90*/  LDL.LU R19, [R1+0x41c] ;  /* 0x00041c0001137983 */ /* 0x000ee80000300800 */
[----:B------:R-:W0:Y:S04]  /*28ba0*/  LDSM.16.M88.4 R8, [R2+UR5+0x25880] ;  /* 0x025880050208783b */ /* 0x000e280008000200 */
[----:B------:R-:W-:Y:S01]  /*28bb0*/  LDSM.16.M88.4 R20, [R2+UR5+0x29880] ;  /* 0x029880050214783b */ /* 0x000fe20008000200 */
[----:B0-----:R-:W-:Y:S01]  /*28bc0*/  MOV R4, R8 ;  /* 0x0000000800047202 */ /* 0x001fe20000000f00 */
[----:B------:R-:W-:-:S02]  /*28bd0*/  IMAD.MOV.U32 R0, RZ, RZ, R9 ;  /* 0x000000ffff007224 */ /* 0x000fc400078e0009 */
[----:B------:R-:W-:Y:S01]  /*28be0*/  IMAD.MOV.U32 R7, RZ, RZ, R13 ;  /* 0x000000ffff077224 */ /* 0x000fe200078e000d */
[----:B---3--:R-:W-:Y:S04]  /*28bf0*/  STL.64 [R1+0xde0], R18 ;  /* 0x000de01201007387 */ /* 0x008fe80000100a00 */
[----:B--2---:R-:W-:Y:S04]  /*28c00*/  STL.64 [R1+0xdd8], R16 ;  /* 0x000dd81001007387 */ /* 0x004fe80000100a00 */
[----:B------:R-:W-:Y:S04]  /*28c10*/  STL.64 [R1+0x258], R10 ;  /* 0x0002580a01007387 */ /* 0x000fe80000100a00 */
[----:B------:R-:W0:Y:S04]  /*28c20*/  LDSM.16.M88.4 R8, [R2+UR5+0x26080] ;  /* 0x026080050208783b */ /* 0x000e280008000200 */
[----:B------:R-:W-:Y:S01]  /*28c30*/  LDSM.16.M88.4 R16, [R2+UR5+0x28080] ;  /* 0x028080050210783b */ /* 0x000fe20008000200 */
[----:B0-----:R-:W-:-:S03]  /*28c40*/  MOV R6, R8 ;  /* 0x0000000800067202 */ /* 0x001fc60000000f00 */
[----:B------:R-:W-:Y:S01]  /*28c50*/  STL.64 [R1+0x248], R10 ;  /* 0x0002480a01007387 */ /* 0x000fe20000100a00 */
[----:B------:R-:W-:-:S03]  /*28c60*/  MOV R8, R12 ;  /* 0x0000000c00087202 */ /* 0x000fc60000000f00 */
[----:B------:R-:W-:Y:S04]  /*28c70*/  STL.64 [R1+0x238], R14 ;  /* 0x0002380e01007387 */ /* 0x000fe80000100a00 */
[----:B------:R-:W0:Y:S01]  /*28c80*/  LDSM.16.M88.4 R12, [R2+UR5+0x27080] ;  /* 0x02708005020c783b */ /* 0x000e220008000200 */
[----:B------:R-:W-:Y:S01]  /*28c90*/  IMAD.MOV.U32 R5, RZ, RZ, R9 ;  /* 0x000000ffff057224 */ /* 0x000fe200078e0009 */
        /* <DEDUP_REMOVED lines=8> */
[----:B0-----:R-:W-:Y:S01]  /*28d20*/  MOV R3, R12 ;  /* 0x0000000c00037202 */ /* 0x001fe20000000f00 */
[----:B------:R-:W-:Y:S01]  /*28d30*/  IMAD.MOV.U32 R28, RZ, RZ, R13 ;  /* 0x000000ffff1c7224 */ /* 0x000fe200078e000d */
[----:B------:R-:W-:Y:S01]  /*28d40*/  MOV R13, R20 ;  /* 0x00000014000d7202 */ /* 0x000fe20000000f00 */
[----:B------:R-:W-:Y:S01]  /*28d50*/  IMAD.MOV.U32 R12, RZ, RZ, R21 ;  /* 0x000000ffff0c7224 */ /* 0x000fe200078e0015 */
[----:B------:R-:W-:Y:S04]  /*28d60*/  STL.64 [R1+0x1f8], R14 ;  /* 0x0001f80e01007387 */ /* 0x000fe80000100a00 */
[----:B------:R0:W-:Y:S04]  /*28d70*/  STL.64 [R1+0x1d8], R22 ;  /* 0x0001d81601007387 */ /* 0x0001e80000100a00 */
[----:B0-----:R-:W2:Y:S04]  /*28d80*/  LDL.LU.64 R22, [R1+0xe78] ;  /* 0x000e780001167983 */ /* 0x001ea80000300a00 */
[----:B------:R-:W2:Y:S04]  /*28d90*/  LDL.LU.64 R20, [R1+0xe70] ;  /* 0x000e700001147983 */ /* 0x000ea80000300a00 */
[----:B------:R0:W-:Y:S04]  /*28da0*/  STL.64 [R1+0xde8], R12 ;  /* 0x000de80c01007387 */ /* 0x0001e80000100a00 */
[----:B0-----:R-:W3:Y:S04]  /*28db0*/  LDL.LU R12, [R1+0x440] ;  /* 0x00044000010c7983 */ /* 0x001ee80000300800 */
[----:B------:R-:W3:Y:S04]  /*28dc0*/  LDL.LU R13, [R1+0x444] ;  /* 0x00044400010d7983 */ /* 0x000ee80000300800 */
[----:B------:R-:W4:Y:S04]  /*28dd0*/  LDL.LU R14, [R1+0x448] ;  /* 0x00044800010e7983 */ /* 0x000f280000300800 */
[----:B------:R-:W4:Y:S04]  /*28de0*/  LDL.LU R15, [R1+0x44c] ;  /* 0x00044c00010f7983 */ /* 0x000f280000300800 */
[----:B----4-:R-:W-:Y:S04]  /*28df0*/  STL.64 [R1+0xdf8], R14 ;  /* 0x000df80e01007387 */ /* 0x010fe80000100a00 */
[----:B---3--:R0:W-:Y:S02]  /*28e00*/  STL.64 [R1+0xdf0], R12 ;  /* 0x000df00c01007387 */ /* 0x0081e40000100a00 */
[----:B0-----:R-:W-:Y:S01]  /*28e10*/  MOV R12, R29 ;  /* 0x0000001d000c7202 */ /* 0x001fe20000000f00 */
[----:B------:R-:W-:-:S05]  /*28e20*/  IMAD.MOV.U32 R13, RZ, RZ, R11 ;  /* 0x000000ffff0d7224 */ /* 0x000fca00078e000b */
[----:B------:R0:W-:Y:S02]  /*28e30*/  STL.64 [R1+0xe08], R12 ;  /* 0x000e080c01007387 */ /* 0x0001e40000100a00 */
[----:B0-----:R-:W-:Y:S01]  /*28e40*/  MOV R12, R10 ;  /* 0x0000000a000c7202 */ /* 0x001fe20000000f00 */
[----:B------:R-:W-:-:S05]  /*28e50*/  IMAD.MOV.U32 R13, RZ, RZ, R9 ;  /* 0x000000ffff0d7224 */ /* 0x000fca00078e0009 */
[----:B------:R0:W-:Y:S02]  /*28e60*/  STL.64 [R1+0xe20], R12 ;  /* 0x000e200c01007387 */ /* 0x0001e40000100a00 */
[----:B0-----:R-:W-:Y:S01]  /*28e70*/  MOV R12, R8 ;  /* 0x00000008000c7202 */ /* 0x001fe20000000f00 */
[----:B------:R-:W-:Y:S01]  /*28e80*/  IMAD.MOV.U32 R13, RZ, RZ, R7 ;  /* 0x000000ffff0d7224 */ /* 0x000fe200078e0007 */
[----:B------:R-:W-:Y:S04]  /*28e90*/  LDSM.16.M88.4 R8, [R2+UR5+0x2a880] ;  /* 0x02a880050208783b */ /* 0x000fe80008000200 */
[----:B------:R0:W-:Y:S02]  /*28ea0*/  STL.64 [R1+0xe40], R12 ;  /* 0x000e400c01007387 */ /* 0x0001e40000100a00 */
[----:B0-----:R-:W-:Y:S01]  /*28eb0*/  MOV R12, R6 ;  /* 0x00000006000c7202 */ /* 0x001fe20000000f00 */
[----:B------:R-:W-:-:S05]  /*28ec0*/  IMAD.MOV.U32 R13, RZ, RZ, R5 ;  /* 0x000000ffff0d7224 */ /* 0x000fca00078e0005 */
[----:B------:R-:W-:Y:S04]  /*28ed0*/  STL.64 [R1+0xe58], R12 ;  /* 0x000e580c01007387 */ /* 0x000fe80000100a00 */
[----:B------:R-:W-:Y:S04]  /*28ee0*/  STL.64 [R1+0x208], R18 ;  /* 0x0002081201007387 */ /* 0x000fe80000100a00 */
[----:B------:R0:W-:Y:S04]  /*28ef0*/  STL.64 [R1+0xe00], R16 ;  /* 0x000e001001007387 */ /* 0x0001e80000100a00 */
        /* <DEDUP_REMOVED lines=22> */
[----:B------:R-:W-:-:S03]  /*29060*/  MOV R12, R4 ;  /* 0x00000004000c7202 */ /* 0x000fc60000000f00 */
[----:B------:R-:W0:Y:S04]  /*29070*/  LDSM.16.M88.4 R4, [R2+UR5+0x2a080] ;  /* 0x02a080050204783b */ /* 0x000e280008000200 */
[----:B----4-:R-:W-:Y:S04]  /*29080*/  STL.64 [R1+0xe68], R18 ;  /* 0x000e681201007387 */ /* 0x010fe80000100a00 */
[----:B---3--:R1:W-:Y:S04]  /*29090*/  STL.64 [R1+0xe60], R16 ;  /* 0x000e601001007387 */ /* 0x0083e80000100a00 */
[----:B-1----:R-:W2:Y:S04]  /*290a0*/  LDL.LU R16, [R1+0xf0] ;  /* 0x0000f00001107983 */ /* 0x002ea80000300800 */
[----:B------:R-:W2:Y:S04]  /*290b0*/  LDL.LU R17, [R1+0xf4] ;  /* 0x0000f40001117983 */ /* 0x000ea80000300800 */
[----:B------:R-:W2:Y:S04]  /*290c0*/  LDL.LU R18, [R1+0xf8] ;  /* 0x0000f80001127983 */ /* 0x000ea80000300800 */
[----:B------:R-:W2:Y:S01]  /*290d0*/  LDL.LU R19, [R1+0xfc] ;  /* 0x0000fc0001137983 */ /* 0x000ea20000300800 */
[----:B------:R-:W-:-:S03]  /*290e0*/  IMAD.MOV.U32 R13, RZ, RZ, R0 ;  /* 0x000000ffff0d7224 */ /* 0x000fc600078e0000 */
[----:B------:R-:W-:Y:S04]  /*290f0*/  STL.64 [R1+0x1e8], R26 ;  /* 0x0001e81a01007387 */ /* 0x000fe80000100a00 */
[----:B0-----:R-:W-:Y:S01]  /*29100*/  STL.64 [R1+0x1c8], R6 ;  /* 0x0001c80601007387 */ /* 0x001fe20000100a00 */
        /* <DEDUP_REMOVED lines=12> */
[----:B------:R-:W-:Y:S04]  /*291d0*/  STL.64 [R1+0x1b8], R10 ;  /* 0x0001b80a01007387 */ /* 0x000fe80000100a00 */
[----:B------:R0:W-:Y:S02]  /*291e0*/  STL.64 [R1+0xdb8], R8 ;  /* 0x000db80801007387 */ /* 0x0001e40000100a00 */
[----:B0-----:R-:W-:Y:S01]  /*291f0*/  MOV R8, R3 ;  /* 0x0000000300087202 */ /* 0x001fe20000000f00 */
[----:B------:R-:W-:Y:S01]  /*29200*/  IMAD.MOV.U32 R9, RZ, RZ, R28 ;  /* 0x000000ffff097224 */ /* 0x000fe200078e001c */
[----:B------:R-:W3:Y:S04]  /*29210*/  LDL.LU R3, [R1+0xe3c] ;  /* 0x000e3c0001037983 */ /* 0x000ee80000300800 */
[----:B------:R-:W4:Y:S01]  /*29220*/  LDL.LU R28, [R1+0xe38] ;  /* 0x000e3800011c7983 */ /* 0x000f220000300800 */
[----:B--2---:R-:W-:Y:S03]  /*29230*/  HMMA.16816.F32.BF16 R12, R20, R12, R16 ;  /* 0x0000000c140c723c */ /* 0x004fe60000041810 */
[----:B------:R-:W2:Y:S04]  /*29240*/  LDL.LU.64 R18, [R1+0xe30] ;  /* 0x000e300001127983 */ /* 0x000ea80000300a00 */
[----:B------:R-:W2:-:S12]  /*29250*/  LDL.LU.64 R16, [R1+0xe28] ;  /* 0x000e280001107983 */ /* 0x000e980000300a00 */
[----:B------:R0:W-:Y:S04]  /*29260*/  STL.64 [R1+0xd0], R12 ;  /* 0x0000d00c01007387 */ /* 0x0001e80000100a00 */
[----:B------:R-:W-:Y:S04]  /*29270*/  STL.64 [R1+0xd8], R14 ;  /* 0x0000d80e01007387 */ /* 0x000fe80000100a00 */
[----:B0-----:R-:W2:Y:S01]  /*29280*/  LDL.LU.64 R12, [R1+0xe20] ;  /* 0x000e2000010c7983 */ /* 0x001ea20000300a00 */
[----:B------:R-:W-:Y:S01]  /*29290*/  MOV R29, R4 ;  /* 0x00000004001d7202 */ /* 0x000fe20000000f00 */
[----:B------:R-:W-:-:S02]  /*292a0*/  IMAD.MOV.U32 R0, RZ, RZ, R5 ;  /* 0x000000ffff007224 */ /* 0x000fc400078e0005 */
[----:B------:R-:W0:Y:S04]  /*292b0*/  LDSM.16.M88.4 R4, [R2+UR5+0x2b080] ;  /* 0x02b080050204783b */ /* 0x000e280008000200 */
[----:B0-----:R-:W-:Y:S04]  /*292c0*/  STL.64 [R1+0x1a8], R6 ;  /* 0x0001a80601007387 */ /* 0x001fe80000100a00 */
[----:B------:R0:W-:Y:S04]  /*292d0*/  STL.64 [R1+0xdc0], R4 ;  /* 0x000dc00401007387 */ /* 0x0001e80000100a00 */
        /* <DEDUP_REMOVED lines=18> */
[----:B------:R-:W2:-:S15]  /*29400*/  LDL.LU.64 R12, [R1+0xde8] ;  /* 0x000de800010c7983 */ /* 0x000e9e0000300a00 */
[----:B------:R-:W-:Y:S02]  /*29410*/  NOP ;  /* 0x0000000000007918 */ /* 0x000fe40000000000 */
[----:B------:R-:W-:Y:S04]  /*29420*/  STL.64 [R1+0xa0], R16 ;  /* 0x0000a01001007387 */ /* 0x000fe80000100a00 */
[----:B------:R0:W-:Y:S04]  /*29430*/  STL.64 [R1+0xa8], R18 ;  /* 0x0000a81201007387 */ /* 0x0001e80000100a00 */
[----:B0-----:R-:W2:Y:S04]  /*29440*/  LDL.LU.64 R18, [R1+0xde0] ;  /* 0x000de00001127983 */ /* 0x001ea80000300a00 */
[----:B------:R-:W2:Y:S01]  /*29450*/  LDL.LU.64 R16, [R1+0xdd8] ;  /* 0x000dd80001107983 */ /* 0x000ea20000300a00 */
[C---:B-----5:R-:W-:Y:S08]  /*29460*/  HMMA.16816.F32.BF16 R8, R20.reuse, R8, R4 ;  /* 0x000000081408723c */ /* 0x060ff00000041804 */
[----:B--2---:R-:W-:Y:S01]  /*29470*/  HMMA.16816.F32.BF16 R4, R20, R24, R16 ;  /* 0x000000181404723c */ /* 0x004fe20000041810 */
[----:B------:R-:W2:Y:S10]  /*29480*/  LDL.LU R24, [R1+0x170] ;  /* 0x0001700001187983 */ /* 0x000eb40000300800 */
[----:B------:R0:W-:Y:S04]  /*29490*/  STL.64 [R1+0x90], R8 ;  /* 0x0000900801007387 */ /* 0x0001e80000100a00 */
[----:B------:R1:W-:Y:S04]  /*294a0*/  STL.64 [R1+0x98], R10 ;  /* 0x0000980a01007387 */ /* 0x0003e80000100a00 */
[----:B------:R-:W-:Y:S04]  /*294b0*/  STL.64 [R1+0x80], R4 ;  /* 0x0000800401007387 */ /* 0x000fe80000100a00 */
[----:B------:R-:W-:Y:S04]  /*294c0*/  STL.64 [R1+0x88], R6 ;  /* 0x0000880601007387 */ /* 0x000fe80000100a00 */
[----:B------:R-:W2:Y:S04]  /*294d0*/  LDL.LU R25, [R1+0x174] ;  /* 0x0001740001197983 */ /* 0x000ea80000300800 */
[----:B------:R-:W5:Y:S04]  /*294e0*/  LDL.LU R26, [R1+0x178] ;  /* 0x00017800011a7983 */ /* 0x000f680000300800 */
[----:B------:R-:W5:Y:S04]  /*294f0*/  LDL.LU R27, [R1+0x17c] ;  /* 0x00017c00011b7983 */ /* 0x000f680000300800 */
[----:B-----5:R-:W-:Y:S04]  /*29500*/  STL.64 [R1+0xdd0], R26 ;  /* 0x000dd01a01007387 */ /* 0x020fe80000100a00 */
[----:B--2---:R2:W-:Y:S04]  /*29510*/  STL.64 [R1+0xdc8], R24 ;  /* 0x000dc81801007387 */ /* 0x0045e80000100a00 */
[----:B------:R-:W5:Y:S04]  /*29520*/  LDL.LU R16, [R1+0x130] ;  /* 0x0001300001107983 */ /* 0x000f680000300800 */
[----:B------:R-:W5:Y:S04]  /*29530*/  LDL.LU R17, [R1+0x134] ;  /* 0x0001340001117983 */ /* 0x000f680000300800 */
[----:B------:R-:W3:Y:S04]  /*29540*/  LDL.LU R18, [R1+0x138] ;  /* 0x0001380001127983 */ /* 0x000ee80000300800 */
[----:B------:R-:W3:Y:S04]  /*29550*/  LDL.LU R19, [R1+0x13c] ;  /* 0x00013c0001137983 */ /* 0x000ee80000300800 */
[----:B0-----:R-:W4:Y:S04]  /*29560*/  LDL.LU R8, [R1+0x190] ;  /* 0x0001900001087983 */ /* 0x001f280000300800 */
[----:B------:R-:W4:Y:S04]  /*29570*/  LDL.LU R9, [R1+0x194] ;  /* 0x0001940001097983 */ /* 0x000f280000300800 */
[----:B-1----:R-:W4:Y:S04]  /*29580*/  LDL.LU R10, [R1+0x198] ;  /* 0x00019800010a7983 */ /* 0x002f280000300800 */
[----:B------:R-:W4:Y:S04]  /*29590*/  LDL.LU R11, [R1+0x19c] ;  /* 0x00019c00010b7983 */ /* 0x000f280000300800 */
[----:B--2---:R-:W2:Y:S04]  /*295a0*/  LDL.LU R24, [R1+0x3f0] ;  /* 0x0003f00001187983 */ /* 0x004ea80000300800 */
[----:B------:R-:W2:Y:S04]  /*295b0*/  LDL.LU R25, [R1+0x3f4] ;  /* 0x0003f40001197983 */ /* 0x000ea80000300800 */
[----:B------:R-:W2:Y:S04]  /*295c0*/  LDL.LU R26, [R1+0x3f8] ;  /* 0x0003f800011a7983 */ /* 0x000ea80000300800 */
[----:B------:R-:W2:Y:S04]  /*295d0*/  LDL.LU R27, [R1+0x3fc] ;  /* 0x0003fc00011b7983 */ /* 0x000ea80000300800 */
        /* <DEDUP_REMOVED lines=12> */
[----:B------:R-:W-:Y:S01]  /*296a0*/  IMAD.MOV.U32 R5, RZ, RZ, R12 ;  /* 0x000000ffff057224 */ /* 0x000fe200078e000c */
[----:B------:R-:W-:-:S02]  /*296b0*/  MOV R4, R13 ;  /* 0x0000000d00047202 */ /* 0x000fc40000000f00 */
        /* <DEDUP_REMOVED lines=8> */
[----:B------:R-:W3:Y:S04]  /*29740*/  LDL.LU R14, [R1+0x118] ;  /* 0x00011800010e7983 */ /* 0x000ee80000300800 */
[----:B------:R-:W3:Y:S01]  /*29750*/  LDL.LU R15, [R1+0x11c] ;  /* 0x00011c00010f7983 */ /* 0x000ee20000300800 */
[----:B--2---:R-:W-:Y:S03]  /*29760*/  HMMA.16816.F32.BF16 R4, R20, R4, R24 ;  /* 0x000000041404723c */ /* 0x004fe60000041818 */
[----:B---3--:R-:W-:Y:S04]  /*29770*/  STL.64 [R1+0xd98], R14 ;  /* 0x000d980e01007387 */ /* 0x008fe80000100a00 */
[----:B-----5:R0:W-:Y:S04]  /*29780*/  STL.64 [R1+0xd90], R12 ;  /* 0x000d900c01007387 */ /* 0x0201e80000100a00 */
[----:B0-----:R-:W2:Y:S04]  /*29790*/  LDL.LU R12, [R1+0x400] ;  /* 0x00040000010c7983 */ /* 0x001ea80000300800 */
[----:B------:R-:W2:Y:S04]  /*297a0*/  LDL.LU R13, [R1+0x404] ;  /* 0x00040400010d7983 */ /* 0x000ea80000300800 */
[----:B------:R-:W3:Y:S04]  /*297b0*/  LDL.LU R14, [R1+0x408] ;  /* 0x00040800010e7983 */ /* 0x000ee80000300800 */
[----:B------:R-:W3:Y:S04]  /*297c0*/  LDL.LU R15, [R1+0x40c] ;  /* 0x00040c00010f7983 */ /* 0x000ee80000300800 */
[----:B---3--:R-:W-:Y:S04]  /*297d0*/  STL.64 [R1+0xda8], R14 ;  /* 0x000da80e01007387 */ /* 0x008fe80000100a00 */
[----:B--2---:R0:W-:Y:S04]  /*297e0*/  STL.64 [R1+0xda0], R12 ;  /* 0x000da00c01007387 */ /* 0x0041e80000100a00 */
[----:B------:R-:W2:Y:S04]  /*297f0*/  LDL.LU.64 R26, [R1+0xdd0] ;  /* 0x000dd000011a7983 */ /* 0x000ea80000300a00 */
[----:B------:R-:W2:Y:S04]  /*29800*/  LDL.LU.64 R24, [R1+0xdc8] ;  /* 0x000dc80001187983 */ /* 0x000ea80000300a00 */
[----:B------:R1:W-:Y:S04]  /*29810*/  STL.64 [R1+0x70], R4 ;  /* 0x0000700401007387 */ /* 0x0003e80000100a00 */
[----:B------:R2:W-:Y:S01]  /*29820*/  STL.64 [R1+0x78], R6 ;  /* 0x0000780601007387 */ /* 0x0005e20000100a00 */
[----:B0-----:R-:W-:Y:S01]  /*29830*/  MOV R12, R29 ;  /* 0x0000001d000c7202 */ /* 0x001fe20000000f00 */
[----:B------:R-:W-:-:S02]  /*29840*/  IMAD.MOV.U32 R13, RZ, RZ, R0 ;  /* 0x000000ffff0d7224 */ /* 0x000fc400078e0000 */
[----:B-1----:R-:W2:Y:S05]  /*29850*/  LDL.LU.64 R4, [R1+0xdc0] ;  /* 0x000dc00001047983 */ /* 0x002eaa0000300a00 */
[----:B----4-:R-:W-:Y:S01]  /*29860*/  HMMA.16816.F32.BF16 R12, R20, R12, R8 ;  /* 0x0000000c140c723c */ /* 0x010fe20000041808 */
[----:B------:R-:W3:-:S15]  /*29870*/  LDL.LU.64 R8, [R1+0xdb8] ;  /* 0x000db80001087983 */ /* 0x000ede0000300a00 */
[----:B------:R-:W-:-:S03]  /*29880*/  NOP ;  /* 0x0000000000007918 */ /* 0x000fc60000000000 */
[----:B------:R-:W-:Y:S04]  /*29890*/  STL.64 [R1+0x60], R12 ;  /* 0x0000600c01007387 */ /* 0x000fe80000100a00 */
[----:B------:R-:W-:Y:S04]  /*298a0*/  STL.64 [R1+0x68], R14 ;  /* 0x0000680e01007387 */ /* 0x000fe80000100a00 */
[----:B------:R-:W-:Y:S01]  /*298b0*/  LDSM.16.M88.4 R12, [R2+UR5+0x2b880] ;  /* 0x02b88005020c783b */ /* 0x000fe20008000200 */
[C---:B--2---:R-:W-:Y:S08]  /*298c0*/  HMMA.16816.F32.BF16 R4, R20.reuse, R4, R24 ;  /* 0x000000041404723c */ /* 0x044ff00000041818 */
[----:B---3--:R-:W-:Y:S01]  /*298d0*/  HMMA.16816.F32.BF16 R8, R20, R8, R16 ;  /* 0x000000081408723c */ /* 0x008fe20000041810 */
[----:B------:R-:W-:Y:S04]  /*298e0*/  LDSM.16.M88.4 R16, [R2+UR5+0x2c080] ;  /* 0x02c080050210783b */ /* 0x000fe80008000200 */
[----:B------:R-:W-:-:S14]  /*298f0*/  LDSM.16.M88.4 R24, [R2+UR5+0x2c880] ;  /* 0x02c880050218783b */ /* 0x000fdc0008000200 */
[----:B------:R-:W-:Y:S04]  /*29900*/  STL.64 [R1+0x50], R8 ;  /* 0x0000500801007387 */ /* 0x000fe80000100a00 */
[----:B------:R-:W-:Y:S04]  /*29910*/  STL.64 [R1+0x58], R10 ;  /* 0x0000580a01007387 */ /* 0x000fe80000100a00 */
[----:B------:R-:W-:Y:S04]  /*29920*/  STL.64 [R1+0x40], R4 ;  /* 0x0000400401007387 */ /* 0x000fe80000100a00 */
[----:B------:R-:W-:Y:S04]  /*29930*/  STL.64 [R1+0x48], R6 ;  /* 0x0000480601007387 */ /* 0x000fe80000100a00 */
[----:B------:R-:W0:Y:S04]  /*29940*/  LDSM.16.M88.4 R4, [R2+UR5+0x2d080] ;  /* 0x02d080050204783b */ /* 0x000e280008000200 */
[----:B------:R-:W-:Y:S04]  /*29950*/  LDSM.16.M88.4 R8, [R2+UR5+0x2e080] ;  /* 0x02e080050208783b */ /* 0x000fe80008000200 */
[----:B0-----:R-:W-:Y:S04]  /*29960*/  STL.64 [R1+0x168], R6 ;  /* 0x0001680601007387 */ /* 0x001fe80000100a00 */
[----:B------:R-:W-:Y:S04]  /*29970*/  STL.64 [R1+0x198], R14 ;  /* 0x0001980e01007387 */ /* 0x000fe80000100a00 */
[----:B------:R-:W-:Y:S04]  /*29980*/  STL.64 [R1+0x188], R18 ;  /* 0x0001881201007387 */ /* 0x000fe80000100a00 */
[----:B------:R0:W-:Y:S04]  /*29990*/  STL.64 [R1+0xdb0], R16 ;  /* 0x000db01001007387 */ /* 0x0001e80000100a00 */
[----:B0-----:R-:W2:Y:S04]  /*299a0*/  LDL.LU R16, [R1+0x420] ;  /* 0x0004200001107983 */ /* 0x001ea80000300800 */
[----:B------:R-:W2:Y:S04]  /*299b0*/  LDL.LU R17, [R1+0x424] ;  /* 0x0004240001117983 */ /* 0x000ea80000300800 */
[----:B------:R-:W2:Y:S04]  /*299c0*/  LDL.LU R18, [R1+0x428] ;  /* 0x0004280001127983 */ /* 0x000ea80000300800 */
[----:B------:R-:W2:Y:S04]  /*299d0*/  LDL.LU R19, [R1+0x42c] ;  /* 0x00042c0001137983 */ /* 0x000ea80000300800 */
[----:B------:R-:W-:Y:S01]  /*299e0*/  STL.64 [R1+0x178], R26 ;  /* 0x0001781a01007387 */ /* 0x000fe20000100a00 */
[----:B--2---:R-:W-:Y:S03]  /*299f0*/  HMMA.16816.F32.BF16 R12, R20, R12, R16 ;  /* 0x0000000c140c723c */ /* 0x004fe60000041810 */
[----:B------:R-:W2:-:S15]  /*29a00*/  LDL.LU.64 R16, [R1+0xdb0] ;  /* 0x000db00001107983 */ /* 0x000e9e0000300a00 */
[----:B------:R-:W-:Y:S01]  /*29a10*/  NOP ;  /* 0x0000000000007918 */ /* 0x000fe20000000000 */
[----:B------:R-:W-:Y:S04]  /*29a20*/  STL.64 [R1+0x30], R12 ;  /* 0x0000300c01007387 */ /* 0x000fe80000100a00 */
[----:B------:R0:W-:Y:S04]  /*29a30*/  STL.64 [R1+0x38], R14 ;  /* 0x0000380e01007387 */ /* 0x0001e80000100a00 */
[----:B0-----:R-:W2:Y:S04]  /*29a40*/  LDL.LU.64 R14, [R1+0xda8] ;  /* 0x000da800010e7983 */ /* 0x001ea80000300a00 */
[----:B------:R-:W2:Y:S01]  /*29a50*/  LDL.LU.64 R12, [R1+0xda0] ;  /* 0x000da000010c7983 */ /* 0x000ea20000300a00 */
[----:B------:R-:W-:Y:S01]  /*29a60*/  MOV R29, R4 ;  /* 0x00000004001d7202 */ /* 0x000fe20000000f00 */
[----:B------:R-:W-:-:S02]  /*29a70*/  IMAD.MOV.U32 R0, RZ, RZ, R5 ;  /* 0x000000ffff007224 */ /* 0x000fc400078e0005 */
[----:B------:R-:W0:Y:S01]  /*29a80*/  LDSM.16.M88.4 R4, [R2+UR5+0x2d880] ;  /* 0x02d880050204783b */ /* 0x000e220008000200 */
[----:B--2---:R-:W-:Y:S03]  /*29a90*/  HMMA.16816.F32.BF16 R16, R20, R16, R12 ;  /* 0x000000101410723c */ /* 0x004fe6000004180c */
[----:B------:R-:W2:Y:S04]  /*29aa0*/  LDL.LU.64 R14, [R1+0xd98] ;  /* 0x000d9800010e7983 */ /* 0x000ea80000300a00 */
[----:B------:R-:W2:-:S12]  /*29ab0*/  LDL.LU.64 R12, [R1+0xd90] ;  /* 0x000d9000010c7983 */ /* 0x000e980000300a00 */
[----:B------:R-:W-:Y:S04]  /*29ac0*/  STL.64 [R1+0x20], R16 ;  /* 0x0000201001007387 */ /* 0x000fe80000100a00 */
[----:B------:R1:W-:Y:S04]  /*29ad0*/  STL.64 [R1+0x28], R18 ;  /* 0x0000281201007387 */ /* 0x0003e80000100a00 */
[----:B-1----:R-:W3:Y:S04]  /*29ae0*/  LDL.LU.64 R18, [R1+0xd88] ;  /* 0x000d880001127983 */ /* 0x002ee80000300a00 */
[----:B------:R-:W3:Y:S04]  /*29af0*/  LDL.LU.64 R16, [R1+0xd80] ;  /* 0x000d800001107983 */ /* 0x000ee80000300a00 */
[----:B0-----:R-:W-:Y:S01]  /*29b00*/  STL.64 [R1+0x158], R6 ;  /* 0x0001580601007387 */ /* 0x001fe20000100a00 */
[C---:B---3--:R-:W-:Y:S03]  /*29b10*/  HMMA.16816.F32.BF16 R24, R20.reuse, R24, R16 ;  /* 0x000000181418723c */ /* 0x048fe60000041810 */
[----:B------:R-:W3:Y:S04]  /*29b20*/  LDL.LU.64 R18, [R1+0xd78] ;  /* 0x000d780001127983 */ /* 0x000ee80000300a00 */
[----:B------:R-:W3:Y:S04]  /*29b30*/  LDL.LU.64 R16, [R1+0xd70] ;  /* 0x000d700001107983 */ /* 0x000ee80000300a00 */
[----:B------:R-:W-:Y:S08]  /*29b40*/  STL.64 [R1+0x148], R10 ;  /* 0x0001480a01007387 */ /* 0x000ff00000100a00 */
[----:B------:R0:W-:Y:S04]  /*29b50*/  STL.64 [R1+0x10], R24 ;  /* 0x0000101801007387 */ /* 0x0001e80000100a00 */
[----:B------:R1:W-:Y:S04]  /*29b60*/  STL.64 [R1+0x18], R26 ;  /* 0x0000181a01007387 */ /* 0x0003e80000100a00 */
[----:B0-----:R-:W4:Y:S04]  /*29b70*/  LDL.LU R24, [R1+0x300] ;  /* 0x0003000001187983 */ /* 0x001f280000300800 */
        /* <DEDUP_REMOVED lines=8> */
[----:B------:R-:W5:Y:S04]  /*29c00*/  LDL.LU R27, [R1+0x3cc] ;  /* 0x0003cc00011b7983 */ /* 0x000f680000300800 */
[----:B-----5:R-:W-:Y:S04]  /*29c10*/  STL.64 [R1+0xd50], R26 ;  /* 0x000d501a01007387 */ /* 0x020fe80000100a00 */
[----:B----4-:R0:W-:Y:S02]  /*29c20*/  STL.64 [R1+0xd48], R24 ;  /* 0x000d481801007387 */ /* 0x0101e40000100a00 */
[----:B0-----:R-:W-:Y:S01]  /*29c30*/  MOV R24, R29 ;  /* 0x0000001d00187202 */ /* 0x001fe20000000f00 */
[----:B------:R-:W-:Y:S01]  /*29c40*/  IMAD.MOV.U32 R25, RZ, RZ, R0 ;  /* 0x000000ffff197224 */ /* 0x000fe200078e0000 */
[----:B------:R-:W4:Y:S06]  /*29c50*/  LDL.LU R29, [R1+0xd68] ;  /* 0x000d6800011d7983 */ /* 0x000f2c0000300800 */
[C---:B---3--:R-:W-:Y:S01]  /*29c60*/  HMMA.16816.F32.BF16 R24, R20.reuse, R24, R16 ;  /* 0x000000181418723c */ /* 0x048fe20000041810 */
[----:B------:R-:W3:Y:S04]  /*29c70*/  LDL.LU.64 R18, [R1+0xd60] ;  /* 0x000d600001127983 */ /* 0x000ee80000300a00 */
[----:B------:R-:W3:Y:S03]  /*29c80*/  LDL.LU.64 R16, [R1+0xd58] ;  /* 0x000d580001107983 */ /* 0x000ee60000300a00 */
[C---:B--2---:R-:W-:Y:S01]  /*29c90*/  HMMA.16816.F32.BF16 R8, R20.reuse, R8, R12 ;  /* 0x000000081408723c */ /* 0x044fe2000004180c */
[----:B------:R-:W0:Y:S07]  /*29ca0*/  LDSM.16.M88.4 R12, [R2+UR5+0x2e880] ;  /* 0x02e88005020c783b */ /* 0x000e2e0008000200 */
[----:B---3--:R-:W-:Y:S01]  /*29cb0*/  HMMA.16816.F32.BF16 R4, R20, R4, R16 ;  /* 0x000000041404723c */ /* 0x008fe20000041810 */
[----:B------:R-:W1:-:S15]  /*29cc0*/  LDSM.16.M88.4 R16, [R2+UR5+0x2f080] ;  /* 0x02f080050210783b */ /* 0x000e5e0008000200 */
[----:B------:R-:W-:-:S03]  /*29cd0*/  NOP ;  /* 0x0000000000007918 */ /* 0x000fc60000000000 */
[----:B------:R2:W-:Y:S04]  /*29ce0*/  STL.64 [R1+0xac8], R6 ;  /* 0x000ac80601007387 */ /* 0x0005e80000100a00 */
[----:B------:R-:W-:Y:S04]  /*29cf0*/  STL.64 [R1], R24 ;  /* 0x0000001801007387 */ /* 0x000fe80000100a00 */
[----:B------:R-:W-:Y:S04]  /*29d00*/  STL.64 [R1+0x8], R26 ;  /* 0x0000081a01007387 */ /* 0x000fe80000100a00 */
[----:B------:R-:W3:Y:S04]  /*29d10*/  LDSM.16.M88.4 R24, [R2+UR5+0x2f880] ;  /* 0x02f880050218783b */ /* 0x000ee80008000200 */
[----:B------:R1:W-:Y:S04]  /*29d20*/  STL.64 [R1+0xac0], R4 ;  /* 0x000ac00401007387 */ /* 0x0003e80000100a00 */
[----:B------:R-:W5:Y:S04]  /*29d30*/  LDL.LU R0, [R1+0x668] ;  /* 0x0006680001007983 */ /* 0x000f680000300800 */
[----:B--2---:R-:W2:Y:S04]  /*29d40*/  LDL.LU R6, [R1+0x664] ;  /* 0x0006640001067983 */ /* 0x004ea80000300800 */
[----:B------:R-:W-:Y:S04]  /*29d50*/  STL.64 [R1+0xab8], R10 ;  /* 0x000ab80a01007387 */ /* 0x000fe80000100a00 */
[----:B------:R-:W-:Y:S04]  /*29d60*/  STL.64 [R1+0xab0], R8 ;  /* 0x000ab00801007387 */ /* 0x000fe80000100a00 */
[----:B0-----:R-:W-:Y:S01]  /*29d70*/  STL.64 [R1+0x138], R14 ;  /* 0x0001380e01007387 */ /* 0x001fe20000100a00 */
[----:B-1----:R-:W-:-:S05]  /*29d80*/  MOV R5, R18 ;  /* 0x0000001200057202 */ /* 0x002fca0000000f00 */
[----:B------:R0:W-:Y:S04]  /*29d90*/  STL [R1+0xd18], R5 ;  /* 0x000d180501007387 */ /* 0x0001e80000100800 */
[----:B0-----:R-:W2:Y:S04]  /*29da0*/  LDL.LU R5, [R1+0x594] ;  /* 0x0005940001057983 */ /* 0x001ea80000300800 */
[----:B---3--:R0:W-:Y:S01]  /*29db0*/  STL.64 [R1+0x118], R26 ;  /* 0x0001181a01007387 */ /* 0x0081e20000100a00 */
[----:B------:R-:W-:Y:S01]  /*29dc0*/  MOV R8, R24 ;  /* 0x0000001800087202 */ /* 0x000fe20000000f00 */
[----:B------:R-:W-:-:S02]  /*29dd0*/  IMAD.MOV.U32 R7, RZ, RZ, R25 ;  /* 0x000000ffff077224 */ /* 0x000fc400078e0019 */
[----:B0-----:R-:W3:Y:S04]  /*29de0*/  LDL.LU.64 R26, [R1+0xd50] ;  /* 0x000d5000011a7983 */ /* 0x001ee80000300a00 */
[----:B------:R-:W3:Y:S04]  /*29df0*/  LDL.LU.64 R24, [R1+0xd48] ;  /* 0x000d480001187983 */ /* 0x000ee80000300a00 */
[----:B------:R-:W2:Y:S01]  /*29e00*/  LDL.LU R2, [R1+0x66c] ;  /* 0x00066c0001027983 */ /* 0x000ea20000300800 */
[----:B---3--:R-:W-:Y:S03]  /*29e10*/  HMMA.16816.F32.BF16 R12, R20, R12, R24 ;  /* 0x0000000c140c723c */ /* 0x008fe60000041818 */
[----:B------:R-:W3:Y:S04]  /*29e20*/  LDL.LU.64 R26, [R1+0xd40] ;  /* 0x000d4000011a7983 */ /* 0x000ee80000300a00 */
[----:B------:R-:W3:Y:S04]  /*29e30*/  LDL.LU.64 R24, [R1+0xd38] ;  /* 0x000d380001187983 */ /* 0x000ee80000300a00 */
[----:B------:R-:W2:Y:S04]  /*29e40*/  LDL.LU R9, [R1+0x5a0] ;  /* 0x0005a00001097983 */ /* 0x000ea80000300800 */
[----:B------:R-:W2:Y:S04]  /*29e50*/  LDL.LU R10, [R1+0x588] ;  /* 0x00058800010a7983 */ /* 0x000ea80000300800 */
[----:B------:R-:W2:Y:S01]  /*29e60*/  LDL.LU R11, [R1+0x510] ;  /* 0x00051000010b7983 */ /* 0x000ea20000300800 */
[----:B------:R-:W-:-:S03]  /*29e70*/  IMAD.MOV.U32 R4, RZ, RZ, R19 ;  /* 0x000000ffff047224 */ /* 0x000fc600078e0013 */
[----:B--2---:R-:W-:Y:S04]  /*29e80*/  STL.64 [R1+0xd20], R10 ;  /* 0x000d200a01007387 */ /* 0x004fe80000100a00 */
[----:B------:R0:W-:Y:S01]  /*29e90*/  STL [R1+0xd1c], R9 ;  /* 0x000d1c0901007387 */ /* 0x0001e20000100800 */
[----:B---3--:R-:W-:Y:S01]  /*29ea0*/  HMMA.16816.F32.BF16 R16, R20, R16, R24 ;  /* 0x000000101410723c */ /* 0x008fe20000041818 */
[----:B0-----:R-:W-:Y:S02]  /*29eb0*/  MOV R9, R7 ;  /* 0x0000000700097202 */ /* 0x001fe40000000f00 */
[----:B------:R-:W2:Y:S04]  /*29ec0*/  LDL.LU R7, [R1+0x584] ;  /* 0x0005840001077983 */ /* 0x000ea80000300800 */
[----:B------:R0:W-:Y:S04]  /*29ed0*/  STL.64 [R1+0xaa8], R14 ;  /* 0x000aa80e01007387 */ /* 0x0001e80000100a00 */
[----:B0-----:R-:W3:Y:S04]  /*29ee0*/  LDL.LU R15, [R1+0x5a4] ;  /* 0x0005a400010f7983 */ /* 0x001ee80000300800 */
[----:B------:R0:W-:Y:S04]  /*29ef0*/  STL.64 [R1+0xaa0], R12 ;  /* 0x000aa00c01007387 */ /* 0x0001e80000100a00 */
[----:B0-----:R-:W2:Y:S04]  /*29f00*/  LDL R13, [R1+0x4b0] ;  /* 0x0004b000010d7983 */ /* 0x001ea80000100800 */
[----:B------:R-:W2:Y:S04]  /*29f10*/  LDL.LU.64 R26, [R1+0xd30] ;  /* 0x000d3000011a7983 */ /* 0x000ea80000300a00 */
[----:B------:R-:W2:Y:S04]  /*29f20*/  LDL.LU.64 R24, [R1+0xd28] ;  /* 0x000d280001187983 */ /* 0x000ea80000300a00 */
[----:B------:R0:W-:Y:S04]  /*29f30*/  STL.64 [R1+0xa98], R18 ;  /* 0x000a981201007387 */ /* 0x0001e80000100a00 */
[----:B0-----:R-:W3:Y:S04]  /*29f40*/  LDL.LU R18, [R1+0x514] ;  /* 0x0005140001127983 */ /* 0x001ee80000300800 */
[----:B------:R0:W-:Y:S04]  /*29f50*/  STL.64 [R1+0xa90], R16 ;  /* 0x000a901001007387 */ /* 0x0001e80000100a00 */
[----:B0-----:R-:W4:Y:S04]  /*29f60*/  LDL.LU R16, [R1+0x598] ;  /* 0x0005980001107983 */ /* 0x001f280000300800 */
[----:B------:R-:W4:Y:S04]  /*29f70*/  LDL.LU R17, [R1+0x574] ;  /* 0x0005740001117983 */ /* 0x000f280000300800 */
[----:B------:R-:W4:Y:S01]  /*29f80*/  LDL.LU.64 R10, [R1+0xd20] ;  /* 0x000d2000010a7983 */ /* 0x000f220000300a00 */
[----:B-----5:R-:W-:Y:S01]  /*29f90*/  FADD R0, R0, R28 ;  /* 0x0000001c00007221 */ /* 0x020fe20000000000 */
[----:B------:R-:W-:-:S03]  /*29fa0*/  FADD R2, R2, R3 ;  /* 0x0000000302027221 */ /* 0x000fc60000000000 */
[----:B------:R-:W-:-:S04]  /*29fb0*/  FADD R0, R6, R0 ;  /* 0x0000000006007221 */ /* 0x000fc80000000000 */
[----:B------:R-:W-:Y:S01]  /*29fc0*/  FADD R0, R5, R0 ;  /* 0x0000000005007221 */ /* 0x000fe20000000000 */
[----:B--2---:R-:W-:Y:S01]  /*29fd0*/  HMMA.16816.F32.BF16 R20, R20, R8, R24 ;  /* 0x000000081414723c */ /* 0x004fe20000041818 */
[----:B------:R-:W2:Y:S04]  /*29fe0*/  LDL.LU R9, [R1+0xd1c] ;  /* 0x000d1c0001097983 */ /* 0x000ea80000300800 */
[----:B------:R-:W5:Y:S04]  /*29ff0*/  LDL.LU R25, [R1+0x590] ;  /* 0x0005900001197983 */ /* 0x000f680000300800 */
[----:B------:R-:W4:Y:S04]  /*2a000*/  LDL.LU R26, [R1+0x59c] ;  /* 0x00059c00011a7983 */ /* 0x000f280000300800 */
[----:B------:R-:W4:Y:S04]  /*2a010*/  LDL.LU R27, [R1+0x58c] ;  /* 0x00058c00011b7983 */ /* 0x000f280000300800 */
[----:B------:R-:W4:Y:S04]  /*2a020*/  LDL.LU R19, [R1+0x500] ;  /* 0x0005000001137983 */ /* 0x000f280000300800 */
[----:B------:R-:W4:Y:S01]  /*2a030*/  LDL.LU R12, [R1+0x580] ;  /* 0x00058000010c7983 */ /* 0x000f220000300800 */
[----:B---3--:R-:W-:-:S03]  /*2a040*/  FADD R2, R15, R2 ;  /* 0x000000020f027221 */ /* 0x008fc60000000000 */
[----:B------:R0:W-:Y:S04]  /*2a050*/  STL.64 [R1+0xa88], R22 ;  /* 0x000a881601007387 */ /* 0x0001e80000100a00 */
[----:B------:R1:W-:Y:S04]  /*2a060*/  STL.64 [R1+0xa80], R20 ;  /* 0x000a801401007387 */ /* 0x0003e80000100a00 */
[----:B------:R-:W3:Y:S04]  /*2a070*/  LDL.LU R8, [R1+0x504] ;  /* 0x0005040001087983 */ /* 0x000ee80000300800 */
[----:B------:R-:W3:Y:S04]  /*2a080*/  LDL.LU R14, [R1+0x570] ;  /* 0x00057000010e7983 */ /* 0x000ee80000300800 */
[----:B------:R-:W3:Y:S04]  /*2a090*/  LDL.LU R6, [R1+0x518] ;  /* 0x0005180001067983 */ /* 0x000ee80000300800 */
[----:B------:R-:W3:Y:S04]  /*2a0a0*/  LDL.LU R15, [R1+0x57c] ;  /* 0x00057c00010f7983 */ /* 0x000ee80000300800 */
[----:B------:R-:W3:Y:S01]  /*2a0b0*/  LDL.LU R5, [R1+0x51c] ;  /* 0x00051c0001057983 */ /* 0x000ee20000300800 */
[----:B--2---:R-:W-:Y:S01]  /*2a0c0*/  FADD R2, R9, R2 ;  /* 0x0000000209027221 */ /* 0x004fe20000000000 */
[----:B-----5:R-:W-:-:S02]  /*2a0d0*/  FADD R0, R25, R0 ;  /* 0x0000000019007221 */ /* 0x020fc40000000000 */
[----:B------:R-:W2:Y:S01]  /*2a0e0*/  LDL.LU R9, [R1+0x56c] ;  /* 0x00056c0001097983 */ /* 0x000ea20000300800 */
[----:B----4-:R-:W-:Y:S01]  /*2a0f0*/  FADD R2, R26, R2 ;  /* 0x000000021a027221 */ /* 0x010fe20000000000 */
[----:B------:R-:W-:-:S03]  /*2a100*/  FADD R0, R27, R0 ;  /* 0x000000001b007221 */ /* 0x000fc60000000000 */
[----:B------:R-:W-:Y:S01]  /*2a110*/  FADD R3, R16, R2 ;  /* 0x0000000210037221 */ /* 0x000fe20000000000 */
[----:B------:R-:W-:Y:S01]  /*2a120*/  FADD R2, R10, R0 ;  /* 0x000000000a027221 */ /* 0x000fe20000000000 */
[----:B------:R-:W-:Y:S01]  /*2a130*/  FFMA R0, R11, UR10, -R13 ;  /* 0x0000000a0b007c23 */ /* 0x000fe2000800080d */
[----:B------:R-:W4:Y:S01]  /*2a140*/  LDL.LU R10, [R1+0x508] ;  /* 0x00050800010a7983 */ /* 0x000f220000300800 */
[----:B------:R-:W-:Y:S01]  /*2a150*/  FADD R3, R7, R3 ;  /* 0x0000000307037221 */ /* 0x000fe20000000000 */
[----:B------:R-:W-:Y:S01]  /*2a160*/  FADD R2, R17, R2 ;  /* 0x0000000211027221 */ /* 0x000fe20000000000 */
[----:B------:R-:W-:Y:S01]  /*2a170*/  FMUL R24, R0, 1.4426950216293334961 ;  /* 0x3fb8aa3b00187820 */ /* 0x000fe20000400000 */
[--C-:B------:R-:W-:Y:S01]  /*2a180*/  FFMA R0, R18, UR10, -R13.reuse ;  /* 0x0000000a12007c23 */ /* 0x100fe2000800080d */
[----:B------:R-:W5:Y:S04]  /*2a190*/  LDL.LU R11, [R1+0x578] ;  /* 0x00057800010b7983 */ /* 0x000f680000300800 */
[----:B------:R-:W5:Y:S01]  /*2a1a0*/  LDL.LU R7, [R1+0x50c] ;  /* 0x00050c0001077983 */ /* 0x000f620000300800 */
[----:B------:R0:W1:Y:S02]  /*2a1b0*/  MUFU.EX2 R18, R24 ;  /* 0x0000001800127308 */ /* 0x0000640000000800 */
[----:B0-----:R-:W-:Y:S01]  /*2a1c0*/  FMUL R24, R0, 1.4426950216293334961 ;  /* 0x3fb8aa3b00187820 */ /* 0x001fe20000400000 */
[----:B------:R-:W-:-:S05]  /*2a1d0*/  FFMA R0, R19, UR10, -R13 ;  /* 0x0000000a13007c23 */ /* 0x000fca000800080d */
[----:B------:R0:W2:Y:S02]  /*2a1e0*/  MUFU.EX2 R16, R24 ;  /* 0x0000001800107308 */ /* 0x0000a40000000800 */
[----:B0-----:R-:W-:Y:S01]  /*2a1f0*/  FADD R24, R12, R3 ;  /* 0x000000030c187221 */ /* 0x001fe20000000000 */
[----:B------:R-:W-:Y:S01]  /*2a200*/  FMUL R3, R0, 1.4426950216293334961 ;  /* 0x3fb8aa3b00037820 */ /* 0x000fe20000400000 */
[----:B---3--:R-:W-:-:S04]  /*2a210*/  FFMA R0, R8, UR10, -R13 ;  /* 0x0000000a08007c23 */ /* 0x008fc8000800080d */
[----:B------:R0:W-:Y:S01]  /*2a220*/  MUFU.EX2 R8, R3 ;  /* 0x0000000300087308 */ /* 0x0001e20000000800 */
[----:B-1----:R-:W-:Y:S01]  /*2a230*/  STL [R1+0x140], R18 ;  /* 0x0001401201007387 */ /* 0x002fe20000100800 */
[----:B0-----:R-:W-:Y:S01]  /*2a240*/  FADD R3, R14, R2 ;  /* 0x000000020e037221 */ /* 0x001fe20000000000 */
[----:B------:R-:W-:Y:S01]  /*2a250*/  FMUL R2, R0, 1.4426950216293334961 ;  /* 0x3fb8aa3b00027820 */ /* 0x000fe20000400000 */
[----:B------:R-:W-:-:S04]  /*2a260*/  FFMA R0, R6, UR10, -R29 ;  /* 0x0000000a06007c23 */ /* 0x000fc8000800081d */
[----:B------:R0:W-:Y:S02]  /*2a270*/  MUFU.EX2 R6, R2 ;  /* 0x0000000200067308 */ /* 0x0001e40000000800 */
[----:B0-----:R-:W-:Y:S01]  /*2a280*/  FADD R2, R15, R24 ;  /* 0x000000180f027221 */ /* 0x001fe20000000000 */
[----:B------:R-:W-:Y:S01]  /*2a290*/  FMUL R24, R0, 1.4426950216293334961 ;  /* 0x3fb8aa3b00187820 */ /* 0x000fe20000400000 */
[----:B------:R-:W-:Y:S02]  /*2a2a0*/  FFMA R0, R5, UR10, -R29 ;  /* 0x0000000a05007c23 */ /* 0x000fe4000800081d */
        /* <DEDUP_REMOVED lines=8> */
[----:B------:R-:W3:Y:S01]  /*2a330*/  LDL.LU R21, [R1+0x534] ;  /* 0x0005340001157983 */ /* 0x000ee20000300800 */
[----:B------:R0:W1:Y:S02]  /*2a340*/  MUFU.EX2 R17, R24 ;  /* 0x0000001800117308 */ /* 0x0000640000000800 */
[----:B0-----:R-:W-:Y:S01]  /*2a350*/  FMUL R24, R0, 1.4426950216293334961 ;  /* 0x3fb8aa3b00187820 */ /* 0x001fe20000400000 */
[----:B--2---:R-:W-:-:S05]  /*2a360*/  FADD R3, R9, R3 ;  /* 0x0000000309037221 */ /* 0x004fca0000000000 */
[----:B------:R0:W2:Y:S01]  /*2a370*/  MUFU.EX2 R9, R24 ;  /* 0x0000001800097308 */ /* 0x0000a20000000800 */
[----:B----4-:R-:W-:-:S04]  /*2a380*/  FFMA R0, R10, UR10, -R29 ;  /* 0x0000000a0a007c23 */ /* 0x010fc8000800081d */
[----:B0-----:R-:W-:Y:S01]  /*2a390*/  FMUL R24, R0, 1.4426950216293334961 ;  /* 0x3fb8aa3b00187820 */ /* 0x001fe20000400000 */
[----:B-----5:R-:W-:Y:S01]  /*2a3a0*/  FFMA R0, R7, UR10, -R29 ;  /* 0x0000000a07007c23 */ /* 0x020fe2000800081d */
[----:B------:R-:W-:-:S03]  /*2a3b0*/  FADD R2, R11, R2 ;  /* 0x000000020b027221 */ /* 0x000fc60000000000 */
[----:B------:R-:W-:Y:S01]  /*2a3c0*/  FMUL R0, R0, 1.4426950216293334961 ;  /* 0x3fb8aa3b00007820 */ /* 0x000fe20000400000 */
[----:B------:R0:W-:Y:S01]  /*2a3d0*/  MUFU.EX2 R7, R24 ;  /* 0x0000001800077308 */ /* 0x0001e20000000800 */
[----:B---3--:R-:W-:Y:S04]  /*2a3e0*/  STL.64 [R1+0xd10], R22 ;  /* 0x000d101601007387 */ /* 0x008fe80000100a00 */
[----:B------:R3:W-:Y:S04]  /*2a3f0*/  STL [R1+0xd08], R21 ;  /* 0x000d081501007387 */ /* 0x0007e80000100800 */
[----:B------:R-:W4:Y:S04]  /*2a400*/  LDL.LU R20, [R1+0x2f0] ;  /* 0x0002f00001147983 */ /* 0x000f280000300800 */
[----:B---3--:R-:W4:Y:S04]  /*2a410*/  LDL.LU R21, [R1+0x2f4] ;  /* 0x0002f40001157983 */ /* 0x008f280000300800 */
[----:B------:R-:W4:Y:S04]  /*2a420*/  LDL.LU R22, [R1+0x2f8] ;  /* 0x0002f80001167983 */ /* 0x000f280000300800 */
[----:B------:R-:W4:Y:S04]  /*2a430*/  LDL.LU R23, [R1+0x2fc] ;  /* 0x0002fc0001177983 */ /* 0x000f280000300800 */
[----:B------:R-:W3:Y:S04]  /*2a440*/  LDL.LU R12, [R1+0x540] ;  /* 0x00054000010c7983 */ /* 0x000ee80000300800 */
[----:B------:R-:W5:Y:S04]  /*2a450*/  LDL.LU R13, [R1+0x530] ;  /* 0x00053000010d7983 */ /* 0x000f680000300800 */
[----:B------:R-:W2:Y:S04]  /*2a460*/  LDL.LU R14, [R1+0x53c] ;  /* 0x00053c00010e7983 */ /* 0x000ea80000300800 */
[----:B------:R-:W2:Y:S04]  /*2a470*/  LDL.LU R15, [R1+0x52c] ;  /* 0x00052c00010f7983 */ /* 0x000ea80000300800 */
[----:B------:R-:W2:Y:S04]  /*2a480*/  LDL.LU R10, [R1+0x538] ;  /* 0x00053800010a7983 */ /* 0x000ea80000300800 */
[----:B------:R-:W2:Y:S04]  /*2a490*/  LDL.LU R11, [R1+0x528] ;  /* 0x00052800010b7983 */ /* 0x000ea80000300800 */
[----:B------:R0:W-:Y:S01]  /*2a4a0*/  STL [R1+0xc68], R29 ;  /* 0x000c681d01007387 */ /* 0x0001e20000100800 */
[----:B------:R-:W-:Y:S01]  /*2a4b0*/  FADD R3, R5, R3 ;  /* 0x0000000305037221 */ /* 0x000fe20000000000 */
[----:B------:R-:W-:-:S02]  /*2a4c0*/  FADD R2, R28, R2 ;  /* 0x000000021c027221 */ /* 0x000fc40000000000 */
[----:B------:R1:W1:Y:S01]  /*2a4d0*/  MUFU.EX2 R28, R0 ;  /* 0x00000000001c7308 */ /* 0x0002620000000800 */
[----:B0-----:R-:W2:Y:S04]  /*2a4e0*/  LDL.LU R29, [R1+0x544] ;  /* 0x00054400011d7983 */ /* 0x001ea80000300800 */
[----:B------:R-:W2:Y:S04]  /*2a4f0*/  LDL.LU R24, [R1+0x560] ;  /* 0x0005600001187983 */ /* 0x000ea80000300800 */
[----:B------:R-:W2:Y:S04]  /*2a500*/  LDL.LU R5, [R1+0xd18] ;  /* 0x000d180001057983 */ /* 0x000ea80000300800 */
[----:B-1----:R-:W2:Y:S02]  /*2a510*/  LDL.LU R0, [R1+0x550] ;  /* 0x0005500001007983 */ /* 0x002ea40000300800 */
[----:B--2---:R-:W-:Y:S01]  /*2a520*/  FADD R0, R0, R3 ;  /* 0x0000000300007221 */ /* 0x004fe20000000000 */
[----:B------:R-:W-:-:S03]  /*2a530*/  FADD R3, R24, R2 ;  /* 0x0000000218037221 */ /* 0x000fc60000000000 */
[----:B------:R-:W-:Y:S01]  /*2a540*/  FADD R2, R25, R0 ;  /* 0x0000000019027221 */ /* 0x000fe20000000000 */
[----:B------:R-:W-:Y:S01]  /*2a550*/  FADD R0, R26, R3 ;  /* 0x000000031a007221 */ /* 0x000fe20000000000 */
[----:B------:R-:W-:-:S03]  /*2a560*/  F2FP.BF16.F32.PACK_AB R24, R16, R18 ;  /* 0x000000121018723e */ /* 0x000fc600000010ff */
[----:B------:R-:W-:Y:S02]  /*2a570*/  FADD R3, R19, R0 ;  /* 0x0000000013037221 */ /* 0x000fe40000000000 */
[----:B------:R-:W2:Y:S04]  /*2a580*/  LDL.LU R0, [R1+0x554] ;  /* 0x0005540001007983 */ /* 0x000ea80000300800 */
[----:B------:R0:W-:Y:S04]  /*2a590*/  STL [R1+0xc90], R16 ;  /* 0x000c901001007387 */ /* 0x0001e80000100800 */
[----:B------:R1:W-:Y:S01]  /*2a5a0*/  STL [R1+0xc94], R17 ;  /* 0x000c941101007387 */ /* 0x0003e20000100800 */
[----:B------:R-:W-:Y:S01]  /*2a5b0*/  F2FP.BF16.F32.PACK_AB R25, R9, R17 ;  /* 0x000000110919723e */ /* 0x000fe200000010ff */
[----:B------:R-:W-:Y:S01]  /*2a5c0*/  FADD R2, R27, R2 ;  /* 0x000000021b027221 */ /* 0x000fe20000000000 */
[----:B------:R-:W-:Y:S01]  /*2a5d0*/  F2FP.BF16.F32.PACK_AB R26, R6, R8 ;  /* 0x00000008061a723e */ /* 0x000fe200000010ff */
[----:B0-----:R-:W2:Y:S04]  /*2a5e0*/  LDL.LU R16, [R1+0x2e0] ;  /* 0x0002e00001107983 */ /* 0x001ea80000300800 */
[----:B-1----:R-:W2:Y:S04]  /*2a5f0*/  LDL.LU R17, [R1+0x2e4] ;  /* 0x0002e40001117983 */ /* 0x002ea80000300800 */
[----:B------:R-:W2:Y:S04]  /*2a600*/  LDL.LU R18, [R1+0x2e8] ;  /* 0x0002e80001127983 */ /* 0x000ea80000300800 */
[----:B------:R-:W2:Y:S04]  /*2a610*/  LDL.LU R19, [R1+0x2ec] ;  /* 0x0002ec0001137983 */ /* 0x000ea80000300800 */
[----:B------:R-:W-:Y:S04]  /*2a620*/  STL [R1+0xcb8], R28 ;  /* 0x000cb81c01007387 */ /* 0x000fe80000100800 */
[----:B------:R0:W-:Y:S04]  /*2a630*/  STL.64 [R1+0xc50], R6 ;  /* 0x000c500601007387 */ /* 0x0001e80000100a00 */
[----:B------:R4:W-:Y:S01]  /*2a640*/  STL.64 [R1+0xc48], R4 ;  /* 0x000c480401007387 */ /* 0x0009e20000100a00 */
[----:B------:R-:W-:-:S03]  /*2a650*/  F2FP.BF16.F32.PACK_AB R27, R28, R7 ;  /* 0x000000071c1b723e */ /* 0x000fc600000010ff */
[----:B0-----:R-:W4:Y:S04]  /*2a660*/  LDL.LU R6, [R1+0x3b8] ;  /* 0x0003b80001067983 */ /* 0x001f280000300800 */
[----:B------:R-:W4:Y:S02]  /*2a670*/  LDL.LU R7, [R1+0x3bc] ;  /* 0x0003bc0001077983 */ /* 0x000f240000300800 */
[----:B----4-:R-:W-:Y:S02]  /*2a680*/  HMMA.16816.F32.BF16 R4, R24, R6, R20 ;  /* 0x000000061804723c */ /* 0x010fe40000041814 */
[----:B------:R-:W4:Y:S04]  /*2a690*/  LDL.LU.64 R22, [R1+0xd10] ;  /* 0x000d100001167983 */ /* 0x000f280000300a00 */
[----:B------:R-:W5:Y:S01]  /*2a6a0*/  LDL.LU R21, [R1+0xd08] ;  /* 0x000d080001157983 */ /* 0x000f620000300800 */
[----:B--2---:R-:W-:Y:S01]  /*2a6b0*/  FADD R0, R0, R2 ;  /* 0x0000000200007221 */ /* 0x004fe20000000000 */
[----:B------:R-:W-:-:S11]  /*2a6c0*/  FADD R2, R29, R3 ;  /* 0x000000031d027221 */ /* 0x000fd60000000000 */
[----:B------:R-:W-:Y:S04]  /*2a6d0*/  STL.64 [R1+0x300], R4 ;  /* 0x0003000401007387 */ /* 0x000fe80000100a00 */
[----:B------:R4:W-:Y:S01]  /*2a6e0*/  STL.64 [R1+0x308], R6 ;  /* 0x0003080601007387 */ /* 0x0009e20000100a00 */
[----:B---3--:R-:W-:-:S04]  /*2a6f0*/  FADD R2, R12, R2 ;  /* 0x000000020c027221 */ /* 0x008fc80000000000 */
[----:B------:R-:W-:-:S04]  /*2a700*/  FADD R2, R14, R2 ;  /* 0x000000020e027221 */ /* 0x000fc80000000000 */
[----:B------:R-:W-:Y:S01]  /*2a710*/  FADD R2, R10, R2 ;  /* 0x000000020a027221 */ /* 0x000fe20000000000 */
[----:B----4-:R-:W-:Y:S01]  /*2a720*/  HMMA.16816.F32.BF16 R4, R24, R22, R16 ;  /* 0x000000161804723c */ /* 0x010fe20000041810 */
[----:B-----5:R-:W-:-:S04]  /*2a730*/  FADD R0, R21, R0 ;  /* 0x0000000015007221 */ /* 0x020fc80000000000 */
[----:B------:R-:W-:-:S04]  /*2a740*/  FADD R0, R13, R0 ;  /* 0x000000000d007221 */ /* 0x000fc80000000000 */
[----:B------:R-:W-:-:S04]  /*2a750*/  FADD R0, R15, R0 ;  /* 0x000000000f007221 */ /* 0x000fc80000000000 */
[----:B------:R-:W-:-:S06]  /*2a760*/  FADD R0, R11, R0 ;  /* 0x000000000b007221 */ /* 0x000fcc0000000000 */
[----:B------:R-:W-:Y:S04]  /*2a770*/  STL.64 [R1+0x2e0], R4 ;  /* 0x0002e00401007387 */ /* 0x000fe80000100a00 */
[----:B------:R0:W-:Y:S04]  /*2a780*/  STL.64 [R1+0x2e8], R6 ;  /* 0x0002e80601007387 */ /* 0x0001e80000100a00 */
[----:B------:R-:W2:Y:S04]  /*2a790*/  LDL.LU R10, [R1+0x338] ;  /* 0x00033800010a7983 */ /* 0x000ea80000300800 */
[----:B------:R-:W2:Y:S04]  /*2a7a0*/  LDL.LU R11, [R1+0x33c] ;  /* 0x00033c00010b7983 */ /* 0x000ea80000300800 */
[----:B--2---:R-:W-:Y:S04]  /*2a7b0*/  STL.64 [R1+0xc60], R10 ;  /* 0x000c600a01007387 */ /* 0x004fe80000100a00 */
[----:B------:R1:W-:Y:S04]  /*2a7c0*/  STL.64 [R1+0xc58], R8 ;  /* 0x000c580801007387 */ /* 0x0003e80000100a00 */
[----:B0-----:R-:W2:Y:S04]  /*2a7d0*/  LDL.LU R6, [R1+0x358] ;  /* 0x0003580001067983 */ /* 0x001ea80000300800 */
[----:B------:R-:W2:Y:S04]  /*2a7e0*/  LDL.LU R7, [R1+0x35c] ;  /* 0x00035c0001077983 */ /* 0x000ea80000300800 */
[----:B-1----:R-:W3:Y:S04]  /*2a7f0*/  LDL.LU R8, [R1+0x290] ;  /* 0x0002900001087983 */ /* 0x002ee80000300800 */
[----:B------:R-:W3:Y:S04]  /*2a800*/  LDL.LU R9, [R1+0x294] ;  /* 0x0002940001097983 */ /* 0x000ee80000300800 */
[----:B------:R-:W4:Y:S04]  /*2a810*/  LDL.LU R10, [R1+0x298] ;  /* 0x00029800010a7983 */ /* 0x000f280000300800 */
[----:B------:R-:W4:Y:S04]  /*2a820*/  LDL.LU R11, [R1+0x29c] ;  /* 0x00029c00010b7983 */ /* 0x000f280000300800 */
[----:B----4-:R0:W-:Y:S04]  /*2a830*/  STL.64 [R1+0xc78], R10 ;  /* 0x000c780a01007387 */ /* 0x0101e80000100a00 */
[----:B---3--:R1:W-:Y:S04]  /*2a840*/  STL.64 [R1+0xc70], R8 ;  /* 0x000c700801007387 */ /* 0x0083e80000100a00 */
[----:B0-----:R-:W3:Y:S04]  /*2a850*/  LDL.LU R10, [R1+0x368] ;  /* 0x00036800010a7983 */ /* 0x001ee80000300800 */
[----:B------:R-:W3:Y:S04]  /*2a860*/  LDL.LU R11, [R1+0x36c] ;  /* 0x00036c00010b7983 */ /* 0x000ee80000300800 */
[----:B------:R-:W4:Y:S04]  /*2a870*/  LDL.LU R17, [R1+0x49c] ;  /* 0x00049c0001117983 */ /* 0x000f280000300800 */
[----:B----4-:R-:W-:Y:S04]  /*2a880*/  STL [R1+0xcbc], R17 ;  /* 0x000cbc1101007387 */ /* 0x010fe80000100800 */
[----:B------:R-:W4:Y:S04]  /*2a890*/  LDL.LU R16, [R1+0x4a8] ;  /* 0x0004a80001107983 */ /* 0x000f280000300800 */
[----:B----4-:R-:W-:Y:S04]  /*2a8a0*/  STL [R1+0xce0], R16 ;  /* 0x000ce01001007387 */ /* 0x010fe80000100800 */
[----:B-1----:R-:W4:Y:S04]  /*2a8b0*/  LDL.LU R8, [R1+0x498] ;  /* 0x0004980001087983 */ /* 0x002f280000300800 */
[----:B------:R-:W4:Y:S04]  /*2a8c0*/  LDL.LU R9, [R1+0x4a4] ;  /* 0x0004a40001097983 */ /* 0x000f280000300800 */
[----:B---3--:R0:W-:Y:S04]  /*2a8d0*/  STL.64 [R1+0xca0], R10 ;  /* 0x000ca00a01007387 */ /* 0x0081e80000100a00 */
[----:B----4-:R1:W-:Y:S04]  /*2a8e0*/  STL.64 [R1+0xc98], R8 ;  /* 0x000c980801007387 */ /* 0x0103e80000100a00 */
[----:B0-----:R-:W3:Y:S04]  /*2a8f0*/  LDL.LU R10, [R1+0x378] ;  /* 0x00037800010a7983 */ /* 0x001ee80000300800 */
[----:B------:R-:W3:Y:S04]  /*2a900*/  LDL.LU R11, [R1+0x37c] ;  /* 0x00037c00010b7983 */ /* 0x000ee80000300800 */
[----:B------:R-:W4:Y:S04]  /*2a910*/  LDL.LU R17, [R1+0x4cc] ;  /* 0x0004cc0001117983 */ /* 0x000f280000300800 */
[----:B----4-:R-:W-:Y:S04]  /*2a920*/  STL [R1+0xce4], R17 ;  /* 0x000ce41101007387 */ /* 0x010fe80000100800 */
[----:B------:R-:W4:Y:S04]  /*2a930*/  LDL.LU R28, [R1+0x4d8] ;  /* 0x0004d800011c7983 */ /* 0x000f280000300800 */
[----:B-1----:R-:W5:Y:S04]  /*2a940*/  LDL.LU R8, [R1+0x4c8] ;  /* 0x0004c80001087983 */ /* 0x002f680000300800 */
[----:B------:R-:W5:Y:S04]  /*2a950*/  LDL.LU R9, [R1+0x4ac] ;  /* 0x0004ac0001097983 */ /* 0x000f680000300800 */
[----:B---3--:R0:W-:Y:S04]  /*2a960*/  STL.64 [R1+0xcc8], R10 ;  /* 0x000cc80a01007387 */ /* 0x0081e80000100a00 */
[----:B-----5:R1:W-:Y:S04]  /*2a970*/  STL.64 [R1+0xcc0], R8 ;  /* 0x000cc00801007387 */ /* 0x0203e80000100a00 */
[----:B0-----:R-:W3:Y:S04]  /*2a980*/  LDL.LU R10, [R1+0x388] ;  /* 0x00038800010a7983 */ /* 0x001ee80000300800 */
[----:B------:R-:W3:Y:S04]  /*2a990*/  LDL.LU R11, [R1+0x38c] ;  /* 0x00038c00010b7983 */ /* 0x000ee80000300800 */
[----:B------:R-:W5:Y:S04]  /*2a9a0*/  LDL.LU R17, [R1+0x4c4] ;  /* 0x0004c40001117983 */ /* 0x000f680000300800 */
[----:B------:R-:W2:Y:S04]  /*2a9b0*/  LDL.LU R16, [R1+0x524] ;  /* 0x0005240001107983 */ /* 0x000ea80000300800 */
[----:B-1----:R-:W2:Y:S04]  /*2a9c0*/  LDL.LU R8, [R1+0x4c0] ;  /* 0x0004c00001087983 */ /* 0x002ea80000300800 */
[----:B------:R-:W2:Y:S04]  /*2a9d0*/  LDL.LU R9, [R1+0x4d4] ;  /* 0x0004d40001097983 */ /* 0x000ea80000300800 */
[----:B---3--:R0:W-:Y:S04]  /*2a9e0*/  STL.64 [R1+0xcf0], R10 ;  /* 0x000cf00a01007387 */ /* 0x0081e80000100a00 */
[----:B--2---:R1:W-:Y:S04]  /*2a9f0*/  STL.64 [R1+0xce8], R8 ;  /* 0x000ce80801007387 */ /* 0x0043e80000100a00 */
[----:B0-----:R-:W2:Y:S04]  /*2aa00*/  LDL.LU R10, [R1+0x398] ;  /* 0x00039800010a7983 */ /* 0x001ea80000300800 */
[----:B------:R-:W2:Y:S04]  /*2aa10*/  LDL.LU R11, [R1+0x39c] ;  /* 0x00039c00010b7983 */ /* 0x000ea80000300800 */
[----:B-1----:R-:W3:Y:S04]  /*2aa20*/  LDL.LU R9, [R1+0x4d0] ;  /* 0x0004d00001097983 */ /* 0x002ee80000300800 */
[----:B------:R-:W2:Y:S04]  /*2aa30*/  LDL.LU R29, [R1+0x494] ;  /* 0x00049400011d7983 */ /* 0x000ea80000300800 */
[----:B------:R-:W2:Y:S04]  /*2aa40*/  LDL.LU R3, [R1+0x4a0] ;  /* 0x0004a00001037983 */ /* 0x000ea80000300800 */
[----:B------:R-:W2:Y:S04]  /*2aa50*/  LDL.LU R4, [R1+0x490] ;  /* 0x0004900001047983 */ /* 0x000ea80000300800 */
[----:B------:R-:W2:Y:S04]  /*2aa60*/  LDL.LU R5, [R1+0x140] ;  /* 0x0001400001057983 */ /* 0x000ea80000300800 */
        /* <DEDUP_REMOVED lines=23> */
[----:B------:R-:W2:Y:S01]  /*2abe0*/  LDL.LU R7, [R1+0x2dc] ;  /* 0x0002dc0001077983 */ /* 0x000ea20000300800 */
[----:B---3--:R-:W-:-:S03]  /*2abf0*/  FADD R2, R9, R2 ;  /* 0x0000000209027221 */ /* 0x008fc60000000000 */
        /* <DEDUP_REMOVED lines=15> */
[----:B0-----:R-:W2:Y:S04]  /*2acf0*/  LDL.LU.64 R10, [R1+0xcf0] ;  /* 0x000cf000010a7983 */ /* 0x001ea80000300a00 */
[----:B------:R-:W2:Y:S01]  /*2ad00*/  LDL.LU.64 R8, [R1+0xce8] ;  /* 0x000ce80001087983 */ /* 0x000ea20000300a00 */
[----:B-----5:R-:W-:Y:S01]  /*2ad10*/  FADD R0, R17, R0 ;  /* 0x0000000011007221 */ /* 0x020fe20000000000 */
[----:B------:R-:W-:-:S02]  /*2ad20*/  FADD R2, R16, R2 ;  /* 0x0000000210027221 */ /* 0x000fc40000000000 */
[----:B------:R-:W5:Y:S04]  /*2ad30*/  LDL.LU R17, [R1+0xce4] ;  /* 0x000ce40001117983 */ /* 0x000f680000300800 */
[----:B------:R-:W3:Y:S01]  /*2ad40*/  LDL.LU R16, [R1+0xce0] ;  /* 0x000ce00001107983 */ /* 0x000ee20000300800 */
[----:B--2---:R-:W-:Y:S01]  /*2ad50*/  FADD R0, R8, R0 ;  /* 0x0000000008007221 */ /* 0x004fe20000000000 */
[----:B------:R-:W-:Y:S02]  /*2ad60*/  FADD R2, R9, R2 ;  /* 0x0000000209027221 */ /* 0x000fe40000000000 */
[----:B------:R-:W-:Y:S01]  /*2ad70*/  HMMA.16816.F32.BF16 R8, R24, R10, R4 ;  /* 0x0000000a1808723c */ /* 0x000fe20000041804 */
[----:B------:R-:W2:Y:S04]  /*2ad80*/  LDL.LU.64 R6, [R1+0xcd8] ;  /* 0x000cd80001067983 */ /* 0x000ea80000300a00 */
[----:B------:R-:W2:-:S14]  /*2ad90*/  LDL.LU.64 R4, [R1+0xcd0] ;  /* 0x000cd00001047983 */ /* 0x000e9c0000300a00 */
[----:B------:R-:W-:Y:S04]  /*2ada0*/  STL.64 [R1+0x550], R8 ;  /* 0x0005500801007387 */ /* 0x000fe80000100a00 */
[----:B------:R0:W-:Y:S04]  /*2adb0*/  STL.64 [R1+0x558], R10 ;  /* 0x0005580a01007387 */ /* 0x0001e80000100a00 */
[----:B0-----:R-:W2:Y:S04]  /*2adc0*/  LDL.LU.64 R10, [R1+0xcc8] ;  /* 0x000cc800010a7983 */ /* 0x001ea80000300a00 */
[----:B------:R-:W2:Y:S01]  /*2add0*/  LDL.LU.64 R8, [R1+0xcc0] ;  /* 0x000cc00001087983 */ /* 0x000ea20000300a00 */
[----:B-----5:R-:W-:Y:S01]  /*2ade0*/  FADD R0, R17, R0 ;  /* 0x0000000011007221 */ /* 0x020fe20000000000 */
[----:B----4-:R-:W-:-:S02]  /*2adf0*/  FADD R2, R28, R2 ;  /* 0x000000021c027221 */ /* 0x010fc40000000000 */
[----:B------:R-:W4:Y:S04]  /*2ae00*/  LDL.LU R17, [R1+0xcbc] ;  /* 0x000cbc0001117983 */ /* 0x000f280000300800 */
[----:B------:R-:W5:Y:S01]  /*2ae10*/  LDL.LU R28, [R1+0xcb8] ;  /* 0x000cb800011c7983 */ /* 0x000f620000300800 */
        /* <DEDUP_REMOVED lines=9> */
[----:B----4-:R-:W-:Y:S01]  /*2aeb0*/  FADD R0, R17, R0 ;  /* 0x0000000011007221 */ /* 0x010fe20000000000 */
[----:B---3--:R-:W-:-:S02]  /*2aec0*/  FADD R2, R16, R2 ;  /* 0x0000000210027221 */ /* 0x008fc40000000000 */
[----:B------:R-:W3:Y:S04]  /*2aed0*/  LDL.LU R17, [R1+0xc94] ;  /* 0x000c940001117983 */ /* 0x000ee80000300800 */
[----:B------:R-:W4:Y:S01]  /*2aee0*/  LDL.LU R16, [R1+0xc90] ;  /* 0x000c900001107983 */ /* 0x000f220000300800 */
[----:B--2---:R-:W-:Y:S01]  /*2aef0*/  FADD R0, R8, R0 ;  /* 0x0000000008007221 */ /* 0x004fe20000000000 */
[----:B------:R-:W-:Y:S02]  /*2af00*/  FADD R2, R9, R2 ;  /* 0x0000000209027221 */ /* 0x000fe40000000000 */
[----:B------:R-:W-:Y:S01]  /*2af10*/  HMMA.16816.F32.BF16 R8, R24, R10, R4 ;  /* 0x0000000a1808723c */ /* 0x000fe20000041804 */
[----:B------:R-:W2:Y:S04]  /*2af20*/  LDL.LU.64 R6, [R1+0xc88] ;  /* 0x000c880001067983 */ /* 0x000ea80000300a00 */
[----:B------:R-:W2:-:S14]  /*2af30*/  LDL.LU.64 R4, [R1+0xc80] ;  /* 0x000c800001047983 */ /* 0x000e9c0000300a00 */
[----:B------:R-:W-:Y:S04]  /*2af40*/  STL.64 [R1+0x2f0], R8 ;  /* 0x0002f00801007387 */ /* 0x000fe80000100a00 */
[----:B------:R0:W-:Y:S04]  /*2af50*/  STL.64 [R1+0x2f8], R10 ;  /* 0x0002f80a01007387 */ /* 0x0001e80000100a00 */
[----:B0-----:R-:W3:Y:S04]  /*2af60*/  LDL.LU.64 R10, [R1+0xc78] ;  /* 0x000c7800010a7983 */ /* 0x001ee80000300a00 */
[----:B------:R-:W3:Y:S01]  /*2af70*/  LDL.LU.64 R8, [R1+0xc70] ;  /* 0x000c700001087983 */ /* 0x000ee20000300a00 */
[----:B------:R-:W-:Y:S01]  /*2af80*/  FADD R0, R29, R0 ;  /* 0x000000001d007221 */ /* 0x000fe20000000000 */
[----:B------:R-:W-:-:S02]  /*2af90*/  FADD R2, R3, R2 ;  /* 0x0000000203027221 */ /* 0x000fc40000000000 */
[----:B------:R-:W5:Y:S01]  /*2afa0*/  LDL.LU R29, [R1+0xc68] ;  /* 0x000c6800011d7983 */ /* 0x000f620000300800 */
[----:B--2---:R-:W-:Y:S01]  /*2afb0*/  FADD R0, R4, R0 ;  /* 0x0000000004007221 */ /* 0x004fe20000000000 */
[----:B------:R-:W-:Y:S02]  /*2afc0*/  FADD R2, R5, R2 ;  /* 0x0000000205027221 */ /* 0x000fe40000000000 */
[----:B---3--:R-:W-:Y:S01]  /*2afd0*/  HMMA.16816.F32.BF16 R4, R24, R6, R8 ;  /* 0x000000061804723c */ /* 0x008fe20000041808 */
[----:B------:R-:W2:Y:S01]  /*2afe0*/  LDL.LU.64 R10, [R1+0xc60] ;  /* 0x000c6000010a7983 */ /* 0x000ea20000300a00 */
[----:B------:R-:W-:Y:S01]  /*2aff0*/  FADD R0, R17, R0 ;  /* 0x0000000011007221 */ /* 0x000fe20000000000 */
[----:B----4-:R-:W-:-:S05]  /*2b000*/  FADD R2, R16, R2 ;  /* 0x0000000210027221 */ /* 0x010fca0000000000 */
[C---:B------:R-:W-:Y:S01]  /*2b010*/  HMMA.16816.F32.BF16 R16, R24.reuse, R18, R20 ;  /* 0x000000121810723c */ /* 0x040fe20000041814 */
[----:B------:R-:W3:Y:S10]  /*2b020*/  LDL.LU.64 R8, [R1+0xc58] ;  /* 0x000c580001087983 */ /* 0x000ef40000300a00 */
[----:B------:R-:W-:Y:S04]  /*2b030*/  STL.64 [R1+0x2d0], R4 ;  /* 0x0002d00401007387 */ /* 0x000fe80000100a00 */
[----:B------:R0:W-:Y:S04]  /*2b040*/  STL.64 [R1+0x2d8], R6 ;  /* 0x0002d80601007387 */ /* 0x0001e80000100a00 */
[----:B0-----:R-:W4:Y:S04]  /*2b050*/  LDL.LU.64 R6, [R1+0xc50] ;  /* 0x000c500001067983 */ /* 0x001f280000300a00 */
[----:B------:R-:W5:Y:S04]  /*2b060*/  LDL.LU.64 R4, [R1+0xc48] ;  /* 0x000c480001047983 */ /* 0x000f680000300a00 */
[----:B------:R-:W-:Y:S04]  /*2b070*/  STL.64 [R1+0x430], R16 ;  /* 0x0004301001007387 */ /* 0x000fe80000100a00 */
[----:B------:R-:W-:Y:S01]  /*2b080*/  STL.64 [R1+0x438], R18 ;  /* 0x0004381201007387 */ /* 0x000fe20000100a00 */
[----:B--2---:R-:W-:Y:S03]  /*2b090*/  HMMA.16816.F32.BF16 R12, R24, R10, R12 ;  /* 0x0000000a180c723c */ /* 0x004fe6000004180c */
[----:B------:R-:W2:-:S15]  /*2b0a0*/  LDL.LU R10, [R1+0x158] ;  /* 0x00015800010a7983 */ /* 0x000e9e0000300800 */
[----:B------:R-:W-:Y:S01]  /*2b0b0*/  NOP ;  /* 0x0000000000007918 */ /* 0x000fe20000000000 */
[----:B------:R-:W-:Y:S04]  /*2b0c0*/  STL.64 [R1+0x2b0], R12 ;  /* 0x0002b00c01007387 */ /* 0x000fe80000100a00 */
[----:B------:R-:W-:Y:S04]  /*2b0d0*/  STL.64 [R1+0x2b8], R14 ;  /* 0x0002b80e01007387 */ /* 0x000fe80000100a00 */
[----:B------:R-:W2:Y:S01]  /*2b0e0*/  LDL.LU R11, [R1+0x15c] ;  /* 0x00015c00010b7983 */ /* 0x000ea20000300800 */
[----:B---3--:R-:W-:Y:S01]  /*2b0f0*/  FADD R2, R8, R2 ;  /* 0x0000000208027221 */ /* 0x008fe20000000000 */
[----:B------:R-:W-:-:S03]  /*2b100*/  FADD R0, R9, R0 ;  /* 0x0000000009007221 */ /* 0x000fc60000000000 */
[----:B----4-:R-:W-:Y:S01]  /*2b110*/  FADD R2, R6, R2 ;  /* 0x0000000206027221 */ /* 0x010fe20000000000 */
[----:B------:R-:W-:Y:S01]  /*2b120*/  FADD R0, R7, R0 ;  /* 0x0000000007007221 */ /* 0x000fe20000000000 */
[----:B--2---:R-:W-:Y:S04]  /*2b130*/  STL.64 [R1+0xad0], R10 ;  /* 0x000ad00a01007387 */ /* 0x004fe80000100a00 */
[----:B------:R-:W2:Y:S04]  /*2b140*/  LDL.LU R6, [R1+0x168] ;  /* 0x0001680001067983 */ /* 0x000ea80000300800 */
[----:B------:R-:W2:Y:S04]  /*2b150*/  LDL.LU R7, [R1+0x16c] ;  /* 0x00016c0001077983 */ /* 0x000ea80000300800 */
[----:B--2---:R0:W-:Y:S04]  /*2b160*/  STL.64 [R1+0xad8], R6 ;  /* 0x000ad80601007387 */ /* 0x0041e80000100a00 */
[----:B0-----:R-:W2:Y:S04]  /*2b170*/  LDL.LU R6, [R1+0x178] ;  /* 0x0001780001067983 */ /* 0x001ea80000300800 */
[----:B------:R-:W2:Y:S04]  /*2b180*/  LDL.LU R7, [R1+0x17c] ;  /* 0x00017c0001077983 */ /* 0x000ea80000300800 */
[----:B--2---:R0:W-:Y:S04]  /*2b190*/  STL.64 [R1+0xaf0], R6 ;  /* 0x000af00601007387 */ /* 0x0041e80000100a00 */
[----:B------:R-:W2:Y:S04]  /*2b1a0*/  LDL.LU R8, [R1] ;  /* 0x0000000001087983 */ /* 0x000ea80000300800 */
        /* <DEDUP_REMOVED lines=75> */
[----:B-----5:R0:W-:Y:S04]  /*2b660*/  STL.64 [R1+0xbe0], R4 ;  /* 0x000be00401007387 */ /* 0x0201e80000100a00 */
        /* <DEDUP_REMOVED lines=8> */
[----:B----4-:R-:W-:Y:S04]  /*2b6f0*/  STL.64 [R1+0xbf8], R4 ;  /* 0x000bf80401007387 */ /* 0x010fe80000100a00 */
[----:B------:R-:W4:Y:S04]  /*2b700*/  LDL.LU R18, [R1+0x238] ;  /* 0x0002380001127983 */ /* 0x000f280000300800 */
[----:B------:R-:W4:Y:S04]  /*2b710*/  LDL.LU R19, [R1+0x23c] ;  /* 0x00023c0001137983 */ /* 0x000f280000300800 */
[----:B----4-:R-:W-:Y:S04]  /*2b720*/  STL.64 [R1+0xc08], R18 ;  /* 0x000c081201007387 */ /* 0x010fe80000100a00 */
[----:B------:R-:W4:Y:S04]  /*2b730*/  LDL.LU R20, [R1+0xd0] ;  /* 0x0000d00001147983 */ /* 0x000f280000300800 */
[----:B------:R-:W4:Y:S04]  /*2b740*/  LDL.LU R21, [R1+0xd4] ;  /* 0x0000d40001157983 */ /* 0x000f280000300800 */
[----:B-1----:R-:W5:Y:S04]  /*2b750*/  LDL.LU R22, [R1+0xd8] ;  /* 0x0000d80001167983 */ /* 0x002f680000300800 */
[----:B------:R-:W5:Y:S04]  /*2b760*/  LDL.LU R23, [R1+0xdc] ;  /* 0x0000dc0001177983 */ /* 0x000f680000300800 */
[----:B-----5:R-:W-:Y:S04]  /*2b770*/  STL.64 [R1+0xc18], R22 ;  /* 0x000c181601007387 */ /* 0x020fe80000100a00 */
[----:B----4-:R1:W-:Y:S04]  /*2b780*/  STL.64 [R1+0xc10], R20 ;  /* 0x000c101401007387 */ /* 0x0103e80000100a00 */
[----:B0-----:R-:W4:Y:S04]  /*2b790*/  LDL.LU R6, [R1+0x248] ;  /* 0x0002480001067983 */ /* 0x001f280000300800 */
[----:B------:R-:W4:Y:S04]  /*2b7a0*/  LDL.LU R7, [R1+0x24c] ;  /* 0x00024c0001077983 */ /* 0x000f280000300800 */
[----:B----4-:R0:W-:Y:S04]  /*2b7b0*/  STL.64 [R1+0xc20], R6 ;  /* 0x000c200601007387 */ /* 0x0101e80000100a00 */
[----:B------:R-:W4:Y:S04]  /*2b7c0*/  LDL.LU R14, [R1+0x258] ;  /* 0x00025800010e7983 */ /* 0x000f280000300800 */
[----:B------:R-:W4:Y:S04]  /*2b7d0*/  LDL.LU R15, [R1+0x25c] ;  /* 0x00025c00010f7983 */ /* 0x000f280000300800 */
[----:B----4-:R4:W-:Y:S04]  /*2b7e0*/  STL.64 [R1+0xc28], R14 ;  /* 0x000c280e01007387 */ /* 0x0109e80000100a00 */
[----:B-1----:R-:W5:Y:S04]  /*2b7f0*/  LDL.LU R20, [R1+0xf0] ;  /* 0x0000f00001147983 */ /* 0x002f680000300800 */
[----:B------:R-:W5:Y:S04]  /*2b800*/  LDL.LU R21, [R1+0xf4] ;  /* 0x0000f40001157983 */ /* 0x000f680000300800 */
[----:B------:R-:W2:Y:S04]  /*2b810*/  LDL.LU R22, [R1+0xf8] ;  /* 0x0000f80001167983 */ /* 0x000ea80000300800 */
[----:B------:R-:W2:Y:S04]  /*2b820*/  LDL.LU R23, [R1+0xfc] ;  /* 0x0000fc0001177983 */ /* 0x000ea80000300800 */
[----:B--2---:R1:W-:Y:S04]  /*2b830*/  STL.64 [R1+0xc38], R22 ;  /* 0x000c381601007387 */ /* 0x0043e80000100a00 */
[----:B-----5:R-:W-:Y:S04]  /*2b840*/  STL.64 [R1+0xc30], R20 ;  /* 0x000c301401007387 */ /* 0x020fe80000100a00 */
[----:B0-----:R-:W2:Y:S04]  /*2b850*/  LDL.LU R6, [R1+0x318] ;  /* 0x0003180001067983 */ /* 0x001ea80000300800 */
[----:B------:R-:W2:Y:S04]  /*2b860*/  LDL.LU R7, [R1+0x31c] ;  /* 0x00031c0001077983 */ /* 0x000ea80000300800 */
[----:B--2---:R0:W-:Y:S04]  /*2b870*/  STL.64 [R1+0xc40], R6 ;  /* 0x000c400601007387 */ /* 0x0041e80000100a00 */
[----:B------:R-:W2:Y:S04]  /*2b880*/  LDL.LU R12, [R1+0x100] ;  /* 0x00010000010c7983 */ /* 0x000ea80000300800 */
[----:B------:R-:W2:Y:S04]  /*2b890*/  LDL.LU R13, [R1+0x104] ;  /* 0x00010400010d7983 */ /* 0x000ea80000300800 */
[----:B----4-:R-:W2:Y:S04]  /*2b8a0*/  LDL.LU R14, [R1+0x108] ;  /* 0x00010800010e7983 */ /* 0x010ea80000300800 */
[----:B------:R-:W2:Y:S04]  /*2b8b0*/  LDL.LU R15, [R1+0x10c] ;  /* 0x00010c00010f7983 */ /* 0x000ea80000300800 */
[----:B-1----:R-:W4:Y:S04]  /*2b8c0*/  LDL.LU R22, [R1+0x328] ;  /* 0x0003280001167983 */ /* 0x002f280000300800 */
[----:B------:R-:W4:Y:S04]  /*2b8d0*/  LDL.LU R23, [R1+0x32c] ;  /* 0x00032c0001177983 */ /* 0x000f280000300800 */
[----:B------:R-:W4:Y:S04]  /*2b8e0*/  LDL.LU R4, [R1+0x260] ;  /* 0x0002600001047983 */ /* 0x000f280000300800 */
[----:B------:R-:W4:Y:S04]  /*2b8f0*/  LDL.LU R5, [R1+0x264] ;  /* 0x0002640001057983 */ /* 0x000f280000300800 */
[----:B0-----:R-:W4:Y:S04]  /*2b900*/  LDL.LU R6, [R1+0x268] ;  /* 0x0002680001067983 */ /* 0x001f280000300800 */
[----:B------:R-:W4:Y:S04]  /*2b910*/  LDL.LU R7, [R1+0x26c] ;  /* 0x00026c0001077983 */ /* 0x000f280000300800 */
[----:B------:R-:W5:Y:S04]  /*2b920*/  LDL.LU R16, [R1+0xe0] ;  /* 0x0000e00001107983 */ /* 0x000f680000300800 */
[----:B------:R-:W5:Y:S04]  /*2b930*/  LDL.LU R17, [R1+0xe4] ;  /* 0x0000e40001117983 */ /* 0x000f680000300800 */
[----:B------:R-:W5:Y:S04]  /*2b940*/  LDL.LU R18, [R1+0xe8] ;  /* 0x0000e80001127983 */ /* 0x000f680000300800 */
[----:B------:R-:W5:Y:S04]  /*2b950*/  LDL.LU R19, [R1+0xec] ;  /* 0x0000ec0001137983 */ /* 0x000f680000300800 */
[----:B---3--:R-:W-:Y:S04]  /*2b960*/  STL.64 [R1+0xb90], R10 ;  /* 0x000b900a01007387 */ /* 0x008fe80000100a00 */
[----:B------:R0:W-:Y:S04]  /*2b970*/  STL.64 [R1+0xb88], R8 ;  /* 0x000b880801007387 */ /* 0x0001e80000100a00 */
[----:B0-----:R-:W3:Y:S04]  /*2b980*/  LDL.LU R8, [R1+0x80] ;  /* 0x0000800001087983 */ /* 0x001ee80000300800 */
[----:B------:R-:W3:Y:S04]  /*2b990*/  LDL.LU R9, [R1+0x84] ;  /* 0x0000840001097983 */ /* 0x000ee80000300800 */
[----:B------:R-:W2:Y:S04]  /*2b9a0*/  LDL.LU R10, [R1+0x88] ;  /* 0x00008800010a7983 */ /* 0x000ea80000300800 */
[----:B------:R-:W2:Y:S04]  /*2b9b0*/  LDL.LU R11, [R1+0x8c] ;  /* 0x00008c00010b7983 */ /* 0x000ea80000300800 */
[----:B--2---:R-:W-:Y:S04]  /*2b9c0*/  STL.64 [R1+0xba8], R10 ;  /* 0x000ba80a01007387 */ /* 0x004fe80000100a00 */
[----:B---3--:R0:W-:Y:S04]  /*2b9d0*/  STL.64 [R1+0xba0], R8 ;  /* 0x000ba00801007387 */ /* 0x0081e80000100a00 */
        /* <DEDUP_REMOVED lines=10> */
[C---:B----4-:R-:W-:Y:S03]  /*2ba80*/  HMMA.16816.F32.BF16 R20, R24.reuse, R22, R4 ;  /* 0x000000161814723c */ /* 0x050fe60000041804 */
[----:B---3--:R-:W-:Y:S04]  /*2ba90*/  STL.64 [R1+0xbd8], R10 ;  /* 0x000bd80a01007387 */ /* 0x008fe80000100a00 */
[----:B--2---:R0:W-:Y:S04]  /*2baa0*/  STL.64 [R1+0xbd0], R8 ;  /* 0x000bd00801007387 */ /* 0x0041e80000100a00 */
[----:B0-----:R-:W2:Y:S04]  /*2bab0*/  LDL.LU R8, [R1+0xb0] ;  /* 0x0000b00001087983 */ /* 0x001ea80000300800 */
[----:B------:R-:W2:Y:S04]  /*2bac0*/  LDL.LU R9, [R1+0xb4] ;  /* 0x0000b40001097983 */ /* 0x000ea80000300800 */
[----:B------:R-:W2:Y:S04]  /*2bad0*/  LDL.LU R10, [R1+0xb8] ;  /* 0x0000b800010a7983 */ /* 0x000ea80000300800 */
[----:B------:R-:W2:Y:S04]  /*2bae0*/  LDL.LU R11, [R1+0xbc] ;  /* 0x0000bc00010b7983 */ /* 0x000ea80000300800 */
[----:B------:R-:W3:Y:S04]  /*2baf0*/  LDL.LU.64 R6, [R1+0xc40] ;  /* 0x000c400001067983 */ /* 0x000ee80000300a00 */
[----:B------:R-:W-:Y:S04]  /*2bb00*/  STL.64 [R1+0x3f0], R20 ;  /* 0x0003f01401007387 */ /* 0x000fe80000100a00 */
[----:B------:R0:W-:Y:S04]  /*2bb10*/  STL.64 [R1+0x3f8], R22 ;  /* 0x0003f81601007387 */ /* 0x0001e80000100a00 */
[----:B0-----:R-:W4:Y:S04]  /*2bb20*/  LDL.LU.64 R22, [R1+0xc38] ;  /* 0x000c380001167983 */ /* 0x001f280000300a00 */
[----:B------:R-:W4:Y:S01]  /*2bb30*/  LDL.LU.64 R20, [R1+0xc30] ;  /* 0x000c300001147983 */ /* 0x000f220000300a00 */
[----:B---3--:R-:W-:Y:S03]  /*2bb40*/  HMMA.16816.F32.BF16 R4, R24, R6, R12 ;  /* 0x000000061804723c */ /* 0x008fe6000004180c */
[----:B------:R-:W4:-:S15]  /*2bb50*/  LDL.LU.64 R14, [R1+0xc28] ;  /* 0x000c2800010e7983 */ /* 0x000f1e0000300a00 */
[----:B------:R-:W-:Y:S01]  /*2bb60*/  NOP ;  /* 0x0000000000007918 */ /* 0x000fe20000000000 */
[----:B------:R-:W-:Y:S04]  /*2bb70*/  STL.64 [R1+0x400], R4 ;  /* 0x0004000401007387 */ /* 0x000fe80000100a00 */
[----:B------:R0:W-:Y:S04]  /*2bb80*/  STL.64 [R1+0x408], R6 ;  /* 0x0004080601007387 */ /* 0x0001e80000100a00 */
[----:B0-----:R-:W5:Y:S01]  /*2bb90*/  LDL.LU.64 R6, [R1+0xc20] ;  /* 0x000c200001067983 */ /* 0x001f620000300a00 */
[----:B----4-:R-:W-:Y:S03]  /*2bba0*/  HMMA.16816.F32.BF16 R12, R24, R14, R20 ;  /* 0x0000000e180c723c */ /* 0x010fe60000041814 */
[----:B------:R-:W3:Y:S04]  /*2bbb0*/  LDL.LU.64 R22, [R1+0xc18] ;  /* 0x000c180001167983 */ /* 0x000ee80000300a00 */
[----:B------:R-:W3:-:S12]  /*2bbc0*/  LDL.LU.64 R20, [R1+0xc10] ;  /* 0x000c100001147983 */ /* 0x000ed80000300a00 */
[----:B------:R-:W-:Y:S04]  /*2bbd0*/  STL.64 [R1+0x410], R12 ;  /* 0x0004100c01007387 */ /* 0x000fe80000100a00 */
[----:B------:R0:W-:Y:S01]  /*2bbe0*/  STL.64 [R1+0x418], R14 ;  /* 0x0004180e01007387 */ /* 0x0001e20000100a00 */
[C---:B-----5:R-:W-:Y:S03]  /*2bbf0*/  HMMA.16816.F32.BF16 R4, R24.reuse, R6, R16 ;  /* 0x000000061804723c */ /* 0x060fe60000041810 */
[----:B0-----:R-:W4:Y:S04]  /*2bc00*/  LDL.LU R14, [R1+0x148] ;  /* 0x00014800010e7983 */ /* 0x001f280000300800 */
[----:B------:R-:W4:Y:S04]  /*2bc10*/  LDL.LU R15, [R1+0x14c] ;  /* 0x00014c00010f7983 */ /* 0x000f280000300800 */
[----:B------:R-:W3:Y:S08]  /*2bc20*/  LDL.LU.64 R18, [R1+0xc08] ;  /* 0x000c080001127983 */ /* 0x000ef00000300a00 */
        /* <DEDUP_REMOVED lines=11> */
[----:B-----5:R-:W-:Y:S03]  /*2bce0*/  HMMA.16816.F32.BF16 R20, R24, R22, R4 ;  /* 0x000000161814723c */ /* 0x020fe60000041804 */
[----:B------:R-:W2:Y:S04]  /*2bcf0*/  LDL.LU.64 R6, [R1+0xbe8] ;  /* 0x000be80001067983 */ /* 0x000ea80000300a00 */
[----:B------:R-:W5:-:S12]  /*2bd00*/  LDL.LU.64 R4, [R1+0xbe0] ;  /* 0x000be00001047983 */ /* 0x000f580000300a00 */
[----:B------:R-:W-:Y:S04]  /*2bd10*/  STL.64 [R1+0x490], R20 ;  /* 0x0004901401007387 */ /* 0x000fe80000100a00 */
[----:B------:R5:W-:Y:S02]  /*2bd20*/  STL.64 [R1+0x498], R22 ;  /* 0x0004981601007387 */ /* 0x000be40000100a00 */
[----:B-----5:R-:W-:Y:S01]  /*2bd30*/  IMAD.MOV.U32 R22, RZ, RZ, R5 ;  /* 0x000000ffff167224 */ /* 0x020fe200078e0005 */
[----:B------:R-:W-:Y:S02]  /*2bd40*/  MOV R23, R4 ;  /* 0x0000000400177202 */ /* 0x000fe40000000f00 */
        /* <DEDUP_REMOVED lines=74> */
[----:B------:R-:W4:Y:S04]  /*2c1f0*/  LDL.LU.64 R10, [R1+0xab8] ;  /* 0x000ab800010a7983 */ /* 0x000f280000300a00 */
[----:B------:R-:W4:-:S13]  /*2c200*/  LDL.LU.64 R8, [R1+0xab0] ;  /* 0x000ab00001087983 */ /* 0x000f1a0000300a00 */
[----:B------:R0:W-:Y:S04]  /*2c210*/  STL.64 [R1+0x600], R4 ;  /* 0x0006000401007387 */ /* 0x0001e80000100a00 */
[----:B------:R1:W-:Y:S04]  /*2c220*/  STL.64 [R1+0x608], R6 ;  /* 0x0006080601007387 */ /* 0x0003e80000100a00 */
[----:B0-----:R-:W2:Y:S04]  /*2c230*/  LDL.LU R5, [R1+0x670] ;  /* 0x0006700001057983 */ /* 0x001ea80000300800 */
[----:B------:R-:W5:Y:S04]  /*2c240*/  LDL.LU R4, [R1+0x4b4] ;  /* 0x0004b40001047983 */ /* 0x000f680000300800 */
[----:B-1----:R-:W2:Y:S04]  /*2c250*/  LDL.LU R6, [R1+0x4b8] ;  /* 0x0004b80001067983 */ /* 0x002ea80000300800 */
[----:B------:R-:W2:Y:S01]  /*2c260*/  LDL R7, [R1+0x4b0] ;  /* 0x0004b00001077983 */ /* 0x000ea20000100800 */
[----:B----4-:R-:W-:Y:S03]  /*2c270*/  HMMA.16816.F32.BF16 R8, R24, R14, R8 ;  /* 0x0000000e1808723c */ /* 0x010fe60000041808 */
[----:B------:R-:W3:Y:S04]  /*2c280*/  LDL.LU.64 R14, [R1+0xaa8] ;  /* 0x000aa800010e7983 */ /* 0x000ee80000300a00 */
[----:B------:R-:W3:-:S12]  /*2c290*/  LDL.LU.64 R12, [R1+0xaa0] ;  /* 0x000aa000010c7983 */ /* 0x000ed80000300a00 */
[----:B------:R-:W-:Y:S04]  /*2c2a0*/  STL.64 [R1+0x610], R8 ;  /* 0x0006100801007387 */ /* 0x000fe80000100a00 */
[----:B------:R0:W-:Y:S04]  /*2c2b0*/  STL.64 [R1+0x618], R10 ;  /* 0x0006180a01007387 */ /* 0x0001e80000100a00 */
[----:B0-----:R-:W2:Y:S04]  /*2c2c0*/  LDL.LU R11, [R1+0x520] ;  /* 0x00052000010b7983 */ /* 0x001ea80000300800 */
[----:B------:R-:W4:Y:S04]  /*2c2d0*/  LDL.LU R9, [R1+0x4bc] ;  /* 0x0004bc0001097983 */ /* 0x000f280000300800 */
[----:B------:R-:W4:Y:S01]  /*2c2e0*/  LDL.LU R10, [R1+0x674] ;  /* 0x00067400010a7983 */ /* 0x000f220000300800 */
[----:B---3--:R-:W-:Y:S03]  /*2c2f0*/  HMMA.16816.F32.BF16 R12, R24, R18, R12 ;  /* 0x00000012180c723c */ /* 0x008fe6000004180c */
[----:B------:R-:W3:Y:S04]  /*2c300*/  LDL.LU.64 R18, [R1+0xa98] ;  /* 0x000a980001127983 */ /* 0x000ee80000300a00 */
[----:B------:R-:W3:-:S12]  /*2c310*/  LDL.LU.64 R16, [R1+0xa90] ;  /* 0x000a900001107983 */ /* 0x000ed80000300a00 */
[----:B------:R-:W-:Y:S04]  /*2c320*/  STL.64 [R1+0x630], R12 ;  /* 0x0006300c01007387 */ /* 0x000fe80000100a00 */
[----:B------:R0:W-:Y:S04]  /*2c330*/  STL.64 [R1+0x638], R14 ;  /* 0x0006380e01007387 */ /* 0x0001e80000100a00 */
[----:B0-----:R-:W2:Y:S04]  /*2c340*/  LDL.LU R14, [R1+0x118] ;  /* 0x00011800010e7983 */ /* 0x001ea80000300800 */
[----:B------:R-:W2:Y:S01]  /*2c350*/  LDL.LU R15, [R1+0x11c] ;  /* 0x00011c00010f7983 */ /* 0x000ea20000300800 */
[----:B------:R-:W-:-:S03]  /*2c360*/  FADD R0, R28, R0 ;  /* 0x000000001c007221 */ /* 0x000fc60000000000 */
[----:B------:R-:W0:Y:S01]  /*2c370*/  SHFL.BFLY PT, R3, R2, 0x2, 0x1f ;  /* 0x0c401f0002037f89 */ /* 0x000e2200000e0000 */
[----:B---3--:R-:W-:Y:S03]  /*2c380*/  HMMA.16816.F32.BF16 R16, R24, R22, R16 ;  /* 0x000000161810723c */ /* 0x008fe60000041810 */
[----:B------:R-:W3:Y:S04]  /*2c390*/  LDL.LU.64 R22, [R1+0xa88] ;  /* 0x000a880001167983 */ /* 0x000ee80000300a00 */
[----:B------:R-:W3:Y:S04]  /*2c3a0*/  LDL.LU.64 R20, [R1+0xa80] ;  /* 0x000a800001147983 */ /* 0x000ee80000300a00 */
[----:B------:R-:W1:Y:S01]  /*2c3b0*/  SHFL.BFLY PT, R28, R0, 0x2, 0x1f ;  /* 0x0c401f00001c7f89 */ /* 0x000e6200000e0000 */
[----:B0-----:R-:W-:Y:S01]  /*2c3c0*/  FADD R2, R2, R3 ;  /* 0x0000000302027221 */ /* 0x001fe20000000000 */
[----:B-1----:R-:W-:-:S04]  /*2c3d0*/  FADD R0, R0, R28 ;  /* 0x0000001c00007221 */ /* 0x002fc80000000000 */
[----:B------:R-:W0:Y:S04]  /*2c3e0*/  SHFL.BFLY PT, R28, R2, 0x1, 0x1f ;  /* 0x0c201f00021c7f89 */ /* 0x000e2800000e0000 */
[----:B------:R-:W1:Y:S04]  /*2c3f0*/  SHFL.BFLY PT, R3, R0, 0x1, 0x1f ;  /* 0x0c201f0000037f89 */ /* 0x000e6800000e0000 */
[----:B------:R-:W-:Y:S04]  /*2c400*/  STL.64 [R1+0x620], R16 ;  /* 0x0006201001007387 */ /* 0x000fe80000100a00 */
[----:B------:R-:W-:Y:S01]  /*2c410*/  STL.64 [R1+0x628], R18 ;  /* 0x0006281201007387 */ /* 0x000fe20000100a00 */
[----:B0-----:R-:W-:-:S04]  /*2c420*/  FADD R2, R2, R28 ;  /* 0x0000001c02027221 */ /* 0x001fc80000000000 */
[----:B--2---:R-:W-:Y:S02]  /*2c430*/  FFMA R5, R11, R5, R2 ;  /* 0x000000050b057223 */ /* 0x004fe40000000002 */
[----:B------:R-:W5:Y:S01]  /*2c440*/  LDC R11, c[0x0][0x3d4] ;  /* 0x0000f500ff0b7b82 */ /* 0x000f620000000800 */
[----:B-1----:R-:W-:-:S04]  /*2c450*/  FADD R3, R0, R3 ;  /* 0x0000000300037221 */ /* 0x002fc80000000000 */
[----:B----4-:R-:W-:Y:S01]  /*2c460*/  FFMA R10, R9, R10, R3 ;  /* 0x0000000a090a7223 */ /* 0x010fe20000000003 */
[----:B------:R-:W-:Y:S01]  /*2c470*/  UIADD3 UR4, UPT, UPT, UR4, 0x80, URZ ;  /* 0x0000008004047890 */ /* 0x000fe2000fffe0ff */
[----:B-----5:R-:W-:-:S03]  /*2c480*/  IMAD R4, R11, 0x80, R4 ;  /* 0x000000800b047824 */ /* 0x020fc600078e0204 */
[----:B------:R-:W-:Y:S01]  /*2c490*/  UISETP.GE.AND UP0, UPT, UR4, UR11, UPT ;  /* 0x0000000b0400728c */ /* 0x000fe2000bf06270 */
[----:B---3--:R-:W-:-:S15]  /*2c4a0*/  HMMA.16816.F32.BF16 R12, R24, R14, R20 ;  /* 0x0000000e180c723c */ /* 0x008fde0000041814 */
[----:B------:R-:W-:-:S04]  /*2c4b0*/  NOP ;  /* 0x0000000000007918 */ /* 0x000fc80000000000 */
[----:B------:R-:W-:Y:S04]  /*2c4c0*/  STL.64 [R1+0x640], R12 ;  /* 0x0006400c01007387 */ /* 0x000fe80000100a00 */
[----:B------:R-:W-:Y:S04]  /*2c4d0*/  STL.64 [R1+0x648], R14 ;  /* 0x0006480e01007387 */ /* 0x000fe80000100a00 */
[----:B------:R0:W-:Y:S02]  /*2c4e0*/  STL [R1+0x670], R5 ;  /* 0x0006700501007387 */ /* 0x0001e40000100800 */
[----:B0-----:R-:W0:Y:S02]  /*2c4f0*/  LDC R5, c[0x0][0x3c4] ;  /* 0x0000f100ff057b82 */ /* 0x001e240000000800 */
[----:B------:R1:W-:Y:S04]  /*2c500*/  STL [R1+0x674], R10 ;  /* 0x0006740a01007387 */ /* 0x0003e80000100800 */
[----:B------:R1:W-:Y:S04]  /*2c510*/  STL [R1+0x2a4], R7 ;  /* 0x0002a40701007387 */ /* 0x0003e80000100800 */
[----:B------:R1:W-:Y:S01]  /*2c520*/  STL [R1+0x4b4], R4 ;  /* 0x0004b40401007387 */ /* 0x0003e20000100800 */
[----:B0-----:R-:W-:-:S05]  /*2c530*/  LEA R6, R5, R6, 0x7 ;  /* 0x0000000605067211 */ /* 0x001fca00078e38ff */
[----:B------:R1:W-:Y:S04]  /*2c540*/  STL [R1+0x4b8], R6 ;  /* 0x0004b80601007387 */ /* 0x0003e80000100800 */
[----:B------:R1:W-:Y:S01]  /*2c550*/  STL [R1+0x2a8], R29 ;  /* 0x0002a81d01007387 */ /* 0x0003e20000100800 */
[----:B------:R-:W-:Y:S05]  /*2c560*/  BRA.U !UP0, `(.L_x_1) ;  /* 0xfffffdc1088c7547 */ /* 0x000fea000b83ffff */
[----:B------:R-:W-:Y:S01]  /*2c570*/  IMAD.MOV.U32 R0, RZ, RZ, R7 ;  /* 0x000000ffff007224 */ /* 0x000fe200078e0007 */
[----:B------:R0:W-:Y:S04]  /*2c580*/  STL [R1+0x210], R29 ;  /* 0x0002101d01007387 */ /* 0x0001e80000100800 */
[----:B------:R0:W-:Y:S02]  /*2c590*/  STL [R1+0x214], R0 ;  /* 0x0002140001007387 */ /* 0x0001e40000100800 */
.L_x_0:
[----:B------:R-:W2:Y:S04]  /*2c5a0*/  LDL.LU R9, [R1+0x674] ;  /* 0x0006740001097983 */ /* 0x000ea80000300800 */
[----:B------:R-:W3:Y:S01]  /*2c5b0*/  LDL.LU R2, [R1+0x670] ;  /* 0x0006700001027983 */ /* 0x000ee20000300800 */
[----:B-1----:R-:W-:Y:S01]  /*2c5c0*/  MOV R7, 0x3dc6b27f ;  /* 0x3dc6b27f00077802 */ /* 0x002fe20000000f00 */
[----:B------:R-:W1:Y:S01]  /*2c5d0*/  S2UR UR5, SR_CgaCtaId ;  /* 0x00000000000579c3 */ /* 0x000e620000008800 */
[----:B------:R-:W-:-:S07]  /*2c5e0*/  UMOV UR4, 0x400 ;  /* 0x0000040000047882 */ /* 0x000fce0000000000 */
[----:B------:R-:W-:Y:S01]  /*2c5f0*/  BAR.SYNC.DEFER_BLOCKING 0x0 ;  /* 0x0000000000007b1d */ /* 0x000fe20000010000 */
[C---:B---3--:R-:W-:Y:S01]  /*2c600*/  FMUL R3, R2.reuse, 8388608 ;  /* 0x4b00000002037820 */ /* 0x048fe20000400000 */
[C---:B------:R-:W-:Y:S02]  /*2c610*/  FSETP.GEU.AND P0, PT, R2.reuse, 1.175494350822287508e-38, PT ;  /* 0x008000000200780b */ /* 0x040fe40003f0e000 */
[----:B------:R-:W-:Y:S02]  /*2c620*/  FSETP.GEU.AND P2, PT, |R2|, 1.175494350822287508e-38, PT ;  /* 0x008000000200780b */ /* 0x000fe40003f4e200 */
[----:B------:R-:W-:Y:S02]  /*2c630*/  FSEL R3, R3, R2, !P0 ;  /* 0x0000000203037208 */ /* 0x000fe40004000000 */
[----:B------:R-:W-:Y:S02]  /*2c640*/  FSEL R4, RZ, -23, P0 ;  /* 0xc1b80000ff047808 */ /* 0x000fe40000000000 */
[----:B0-----:R-:W-:-:S02]  /*2c650*/  IADD3 R0, PT, PT, R3, -0x3f3504f3, RZ ;  /* 0xc0cafb0d03007810 */ /* 0x001fc40007ffe0ff */
[----:B------:R-:W-:Y:S02]  /*2c660*/  ISETP.GE.U32.AND P0, PT, R3, 0x7f800000, PT ;  /* 0x7f8000000300780c */ /* 0x000fe40003f06070 */
[----:B------:R-:W-:-:S05]  /*2c670*/  LOP3.LUT R0, R0, 0xff800000, RZ, 0xc0, !PT ;  /* 0xff80000000007812 */ /* 0x000fca00078ec0ff */
[----:B------:R-:W-:Y:S01]  /*2c680*/  IMAD.IADD R5, R3, 0x1, -R0 ;  /* 0x0000000103057824 */ /* 0x000fe200078e0a00 */
[----:B------:R-:W-:-:S05]  /*2c690*/  I2FP.F32.S32 R0, R0 ;  /* 0x0000000000007245 */ /* 0x000fca0000201400 */
[----:B------:R-:W-:Y:S01]  /*2c6a0*/  FFMA.FTZ R6, R0, 1.1920928955078125e-07, R4 ;  /* 0x3400000000067823 */ /* 0x000fe20000010004 */
[----:B------:R-:W-:-:S04]  /*2c6b0*/  FADD R0, R5, -1 ;  /* 0xbf80000005007421 */ /* 0x000fc80000000000 */
[----:B------:R-:W-:-:S04]  /*2c6c0*/  FFMA.FTZ R4, R0, R7, -0.16845393180847167969 ;  /* 0xbe2c7f3000047423 */ /* 0x000fc80000010007 */
[----:B------:R-:W-:-:S04]  /*2c6d0*/  FFMA.FTZ R4, R0, R4, 0.1716887056827545166 ;  /* 0x3e2fcf2a00047423 */ /* 0x000fc80000010004 */
[----:B------:R-:W-:-:S04]  /*2c6e0*/  FFMA.FTZ R4, R0, R4, -0.17900948226451873779 ;  /* 0xbe374e4300047423 */ /* 0x000fc80000010004 */
[----:B------:R-:W-:-:S04]  /*2c6f0*/  FFMA.FTZ R4, R0, R4, 0.20512372255325317383 ;  /* 0x3e520bf400047423 */ /* 0x000fc80000010004 */
[----:B------:R-:W-:-:S04]  /*2c700*/  FFMA.FTZ R4, R0, R4, -0.24046532809734344482 ;  /* 0xbe763c8b00047423 */ /* 0x000fc80000010004 */
[----:B------:R-:W-:-:S04]  /*2c710*/  FFMA.FTZ R4, R0, R4, 0.28857114911079406738 ;  /* 0x3e93bf9900047423 */ /* 0x000fc80000010004 */
[----:B------:R-:W-:-:S04]  /*2c720*/  FFMA.FTZ R4, R0, R4, -0.36067417263984680176 ;  /* 0xbeb8aa4900047423 */ /* 0x000fc80000010004 */
[----:B------:R-:W-:-:S04]  /*2c730*/  FFMA.FTZ R4, R0, R4, 0.48089820146560668945 ;  /* 0x3ef6384a00047423 */ /* 0x000fc80000010004 */
[----:B------:R-:W-:-:S04]  /*2c740*/  FFMA.FTZ R4, R0, R4, -0.72134751081466674805 ;  /* 0xbf38aa3b00047423 */ /* 0x000fc80000010004 */
[----:B------:R-:W-:-:S04]  /*2c750*/  FMUL R4, R0, R4 ;  /* 0x0000000400047220 */ /* 0x000fc80000400000 */
[----:B------:R-:W-:-:S04]  /*2c760*/  FMUL R4, R0, R4 ;  /* 0x0000000400047220 */ /* 0x000fc80000400000 */
[----:B------:R-:W-:Y:S01]  /*2c770*/  FFMA.FTZ R0, R0, 1.4426950216293334961, R4 ;  /* 0x3fb8aa3b00007823 */ /* 0x000fe20000010004 */
[----:B------:R-:W-:-:S03]  /*2c780*/  @P0 IMAD.MOV.U32 R4, RZ, RZ, 0x7f800000 ;  /* 0x7f800000ff040424 */ /* 0x000fc600078e00ff */
[----:B------:R-:W-:Y:S01]  /*2c790*/  FADD R8, R6, R0 ;  /* 0x0000000006087221 */ /* 0x000fe20000000000 */
[----:B--2---:R-:W-:Y:S01]  /*2c7a0*/  MOV R0, R9 ;  /* 0x0000000900007202 */ /* 0x004fe20000000f00 */
[C---:B------:R-:W-:Y:S01]  /*2c7b0*/  @P0 FFMA.FTZ R8, R3.reuse, R4, +INF ;  /* 0x7f80000003080423 */ /* 0x040fe20000010004 */
[----:B------:R-:W-:Y:S02]  /*2c7c0*/  FSETP.NEU.AND P0, PT, R3, RZ, PT ;  /* 0x000000ff0300720b */ /* 0x000fe40003f0d000 */
[C---:B------:R-:W-:Y:S01]  /*2c7d0*/  FSETP.GEU.AND P1, PT, R0.reuse, 1.175494350822287508e-38, PT ;  /* 0x008000000000780b */ /* 0x040fe20003f2e000 */
[----:B------:R-:W-:Y:S01]  /*2c7e0*/  FMUL R3, R0, 8388608 ;  /* 0x4b00000000037820 */ /* 0x000fe20000400000 */
[----:B------:R-:W-:Y:S02]  /*2c7f0*/  STL [R1+0x20c], R8 ;  /* 0x00020c0801007387 */ /* 0x000fe40000100800 */
[----:B------:R-:W-:Y:S02]  /*2c800*/  FSEL R4, RZ, -23, P1 ;  /* 0xc1b80000ff047808 */ /* 0x000fe40000800000 */
[----:B------:R-:W-:-:S02]  /*2c810*/  FSEL R5, R3, R0, !P1 ;  /* 0x0000000003057208 */ /* 0x000fc40004800000 */
[----:B------:R-:W-:-:S03]  /*2c820*/  FSETP.GT.AND P1, PT, |R2|, 8.50705917302346158658e+37, PT ;  /* 0x7e8000000200780b */ /* 0x000fc60003f24200 */
[----:B------:R-:W-:Y:S01]  /*2c830*/  VIADD R3, R5, 0xc0cafb0d ;  /* 0xc0cafb0d05037836 */ /* 0x000fe20000000000 */
[----:B------:R0:W-:Y:S04]  /*2c840*/  STL [R1+0x88], R5 ;  /* 0x0000880501007387 */ /* 0x0001e80000100800 */
[----:B------:R-:W-:-:S05]  /*2c850*/  LOP3.LUT R3, R3, 0xff800000, RZ, 0xc0, !PT ;  /* 0xff80000003037812 */ /* 0x000fca00078ec0ff */
[----:B------:R-:W-:Y:S01]  /*2c860*/  @P1 FMUL R2, R2, 0.25 ;  /* 0x3e80000002021820 */ /* 0x000fe20000400000 */
[-C--:B0-----:R-:W-:Y:S02]  /*2c870*/  IADD3 R5, PT, PT, R5, -R3.reuse, RZ ;  /* 0x8000000305057210 */ /* 0x081fe40007ffe0ff */
[----:B------:R-:W-:Y:S01]  /*2c880*/  I2FP.F32.S32 R3, R3 ;  /* 0x0000000300037245 */ /* 0x000fe20000201400 */
[----:B------:R-:W-:-:S04]  /*2c890*/  @!P2 FMUL R2, R2, 16777216 ;  /* 0x4b8000000202a820 */ /* 0x000fc80000400000 */
[----:B------:R-:W-:Y:S01]  /*2c8a0*/  FFMA.FTZ R6, R3, 1.1920928955078125e-07, R4 ;  /* 0x3400000003067823 */ /* 0x000fe20000010004 */
[----:B------:R-:W-:Y:S01]  /*2c8b0*/  FADD R3, R5, -1 ;  /* 0xbf80000005037421 */ /* 0x000fe20000000000 */
[----:B------:R0:W2:Y:S03]  /*2c8c0*/  MUFU.RCP R10, R2 ;  /* 0x00000002000a7308 */ /* 0x0000a60000001000 */
        /* <DEDUP_REMOVED lines=11> */
[----:B------:R-:W-:-:S04]  /*2c980*/  FFMA.FTZ R3, R3, 1.4426950216293334961, R4 ;  /* 0x3fb8aa3b03037823 */ /* 0x000fc80000010004 */
[----:B------:R-:W-:-:S05]  /*2c990*/  FADD R3, R6, R3 ;  /* 0x0000000306037221 */ /* 0x000fca0000000000 */
[----:B------:R3:W-:Y:S04]  /*2c9a0*/  STL [R1+0x208], R3 ;  /* 0x0002080301007387 */ /* 0x0007e80000100800 */
[----:B---3--:R-:W3:Y:S04]  /*2c9b0*/  LDL.LU R3, [R1+0x2e0] ;  /* 0x0002e00001037983 */ /* 0x008ee80000300800 */
[----:B0-----:R-:W4:Y:S01]  /*2c9c0*/  LDL.LU R2, [R1+0x300] ;  /* 0x0003000001027983 */ /* 0x001f220000300800 */
[C---:B------:R-:W-:Y:S02]  /*2c9d0*/  FSETP.GT.AND P3, PT, |R0|.reuse, 8.50705917302346158658e+37, PT ;  /* 0x7e8000000000780b */ /* 0x040fe40003f64200 */
[C---:B------:R-:W-:Y:S01]  /*2c9e0*/  FSETP.GEU.AND P4, PT, |R0|.reuse, 1.175494350822287508e-38, PT ;  /* 0x008000000000780b */ /* 0x040fe20003f8e200 */
[----:B--2---:R0:W-:Y:S04]  /*2c9f0*/  STL [R1+0x80], R10 ;  /* 0x0000800a01007387 */ /* 0x0041e80000100800 */
[----:B------:R-:W2:Y:S04]  /*2ca00*/  LDL.LU R7, [R1+0x304] ;  /* 0x0003040001077983 */ /* 0x000ea80000300800 */
[----:B------:R-:W5:Y:S02]  /*2ca10*/  LDL.LU R6, [R1+0x308] ;  /* 0x0003080001067983 */ /* 0x000f640000300800 */
[----:B------:R-:W-:-:S02]  /*2ca20*/  @P3 FMUL R0, R0, 0.25 ;  /* 0x3e80000000003820 */ /* 0x000fc40000400000 */
[----:B------:R-:W2:Y:S02]  /*2ca30*/  LDL.LU R5, [R1+0x2e8] ;  /* 0x0002e80001057983 */ /* 0x000ea40000300800 */
[----:B------:R-:W-:-:S04]  /*2ca40*/  @!P4 FMUL R0, R0, 16777216 ;  /* 0x4b8000000000c820 */ /* 0x000fc80000400000 */
[----:B------:R0:W0:Y:S01]  /*2ca50*/  MUFU.RCP R15, R0 ;  /* 0x00000000000f7308 */ /* 0x0000220000001000 */
[----:B---3--:R-:W-:Y:S01]  /*2ca60*/  @P1 FMUL R3, R3, 0.25 ;  /* 0x3e80000003031820 */ /* 0x008fe20000400000 */
[----:B----4-:R-:W-:-:S03]  /*2ca70*/  @P1 FMUL R2, R2, 0.25 ;  /* 0x3e80000002021820 */ /* 0x010fc60000400000 */
[----:B------:R-:W-:Y:S01]  /*2ca80*/  @!P2 FMUL R3, R3, 16777216 ;  /* 0x4b8000000303a820 */ /* 0x000fe20000400000 */
[----:B------:R-:W-:-:S03]  /*2ca90*/  @!P2 FMUL R2, R2, 16777216 ;  /* 0x4b8000000202a820 */ /* 0x000fc60000400000 */
[C---:B------:R-:W-:Y:S01]  /*2caa0*/  FMUL R3, R10.reuse, R3 ;  /* 0x000000030a037220 */ /* 0x040fe20000400000 */
[----:B------:R-:W-:-:S05]  /*2cab0*/  FMUL R4, R10, R2 ;  /* 0x000000020a047220 */ /* 0x000fca0000400000 */
[----:B------:R-:W-:Y:S02]  /*2cac0*/  F2FP.BF16.F32.PACK_AB R4, R3, R4 ;  /* 0x000000040304723e */ /* 0x000fe400000010ff */
[----:B------:R-:W3:Y:S04]  /*2cad0*/  LDL.LU R3, [R1+0x2ec] ;  /* 0x0002ec0001037983 */ /* 0x000ee80000300800 */
[----:B------:R-:W4:Y:S04]  /*2cae0*/  LDL.LU R2, [R1+0x30c] ;  /* 0x00030c0001027983 */ /* 0x000f280000300800 */
[----:B0-----:R-:W4:Y:S01]  /*2caf0*/  LDL.LU R0, [R1+0x2e4] ;  /* 0x0002e40001007983 */ /* 0x001f220000300800 */
[----:B------:R-:W0:Y:S01]  /*2cb00*/  S2R R9, SR_TID.X ;  /* 0x0000000000097919 */ /* 0x000e220000002100 */
[----:B--2---:R-:W-:Y:S01]  /*2cb10*/  @P3 FMUL R5, R5, 0.25 ;  /* 0x3e80000005053820 */ /* 0x004fe20000400000 */
[----:B-----5:R-:W-:Y:S01]  /*2cb20*/  @P3 FMUL R6, R6, 0.25 ;  /* 0x3e80000006063820 */ /* 0x020fe20000400000 */
[----:B------:R-:W-:-:S02]  /*2cb30*/  @P1 FMUL R7, R7, 0.25 ;  /* 0x3e80000007071820 */ /* 0x000fc40000400000 */
[----:B------:R-:W-:Y:S01]  /*2cb40*/  @!P4 FMUL R5, R5, 16777216 ;  /* 0x4b8000000505c820 */ /* 0x000fe20000400000 */
[----:B------:R-:W-:Y:S01]  /*2cb50*/  @!P4 FMUL R6, R6, 16777216 ;  /* 0x4b8000000606c820 */ /* 0x000fe20000400000 */
[----:B------:R-:W-:-:S03]  /*2cb60*/  @!P2 FMUL R7, R7, 16777216 ;  /* 0x4b8000000707a820 */ /* 0x000fc60000400000 */
[----:B------:R-:W-:Y:S01]  /*2cb70*/  FMUL R6, R15, R6 ;  /* 0x000000060f067220 */ /* 0x000fe20000400000 */
[----:B-1----:R-:W-:Y:S01]  /*2cb80*/  ULEA UR7, UR5, UR4, 0x18 ;  /* 0x0000000405077291 */ /* 0x002fe2000f8ec0ff */
[----:B------:R-:W-:Y:S01]  /*2cb90*/  STL [R1+0xd84], R15 ;  /* 0x000d840f01007387 */ /* 0x000fe20000100800 */
[----:B------:R-:W1:Y:S01]  /*2cba0*/  LDCU.64 UR4, c[0x0][0x3e0] ;  /* 0x00007c00ff0477ac */ /* 0x000e620008000a00 */
[----:B---3--:R-:W-:Y:S01]  /*2cbb0*/  @P3 FMUL R3, R3, 0.25 ;  /* 0x3e80000003033820 */ /* 0x008fe20000400000 */
[----:B----4-:R-:W-:-:S03]  /*2cbc0*/  @P3 FMUL R2, R2, 0.25 ;  /* 0x3e80000002023820 */ /* 0x010fc60000400000 */
[----:B------:R-:W-:Y:S01]  /*2cbd0*/  @!P4 FMUL R3, R3, 16777216 ;  /* 0x4b8000000303c820 */ /* 0x000fe20000400000 */
[----:B------:R-:W-:Y:S01]  /*2cbe0*/  @P1 FMUL R0, R0, 0.25 ;  /* 0x3e80000000001820 */ /* 0x000fe20000400000 */
[----:B------:R-:W-:Y:S02]  /*2cbf0*/  @!P4 FMUL R2, R2, 16777216 ;  /* 0x4b8000000202c820 */ /* 0x000fe40000400000 */
[C---:B------:R-:W-:Y:S01]  /*2cc00*/  FMUL R8, R15.reuse, R3 ;  /* 0x000000030f087220 */ /* 0x040fe20000400000 */
[C---:B------:R-:W-:Y:S01]  /*2cc10*/  FMUL R3, R15.reuse, R5 ;  /* 0x000000050f037220 */ /* 0x040fe20000400000 */
[----:B------:R-:W-:Y:S01]  /*2cc20*/  @!P2 FMUL R0, R0, 16777216 ;  /* 0x4b8000000000a820 */ /* 0x000fe20000400000 */
[C---:B------:R-:W-:Y:S01]  /*2cc30*/  FMUL R5, R10.reuse, R7 ;  /* 0x000000070a057220 */ /* 0x040fe20000400000 */
[----:B------:R-:W-:Y:S02]  /*2cc40*/  FMUL R7, R15, R2 ;  /* 0x000000020f077220 */ /* 0x000fe40000400000 */
[----:B------:R-:W-:Y:S01]  /*2cc50*/  FMUL R0, R10, R0 ;  /* 0x000000000a007220 */ /* 0x000fe20000400000 */
[----:B------:R-:W-:-:S02]  /*2cc60*/  F2FP.BF16.F32.PACK_AB R6, R3, R6 ;  /* 0x000000060306723e */ /* 0x000fc400000010ff */
[C---:B0-----:R-:W-:Y:S02]  /*2cc70*/  LOP3.LUT R3, R9.reuse, 0x7, RZ, 0xc0, !PT ;  /* 0x0000000709037812 */ /* 0x041fe400078ec0ff */
[----:B------:R-:W-:Y:S01]  /*2cc80*/  F2FP.BF16.F32.PACK_AB R7, R8, R7 ;  /* 0x000000070807723e */ /* 0x000fe200000010ff */
[C---:B------:R-:W-:Y:S01]  /*2cc90*/  IMAD.SHL.U32 R8, R9.reuse, 0x8, RZ ;  /* 0x0000000809087824 */ /* 0x040fe200078e00ff */
[----:B------:R-:W-:Y:S02]  /*2cca0*/  F2FP.BF16.F32.PACK_AB R5, R0, R5 ;  /* 0x000000050005723e */ /* 0x000fe400000010ff */
[----:B------:R-:W-:Y:S02]  /*2ccb0*/  LOP3.LUT R10, R9, 0x8, RZ, 0xc0, !PT ;  /* 0x00000008090a7812 */ /* 0x000fe400078ec0ff */
[----:B------:R-:W-:Y:S02]  /*2ccc0*/  LEA R0, R3, UR7, 0x4 ;  /* 0x0000000703007c11 */ /* 0x000fe4000f8e20ff */
[----:B------:R-:W-:-:S02]  /*2ccd0*/  LOP3.LUT R8, R8, 0xf80, RZ, 0xc0, !PT ;  /* 0x00000f8008087812 */ /* 0x000fc400078ec0ff */
[----:B------:R-:W-:-:S05]  /*2cce0*/  LEA R2, R10, R0, 0x9 ;  /* 0x000000000a027211 */ /* 0x000fca00078e48ff */
[----:B------:R-:W-:Y:S01]  /*2ccf0*/  IMAD.IADD R8, R8, 0x1, R2 ;  /* 0x0000000108087824 */ /* 0x000fe200078e0202 */
[----:B------:R-:W-:Y:S01]  /*2cd00*/  SHF.L.U32 R2, R9, 0x2, RZ ;  /* 0x0000000209027819 */ /* 0x000fe200000006ff */
[----:B------:R-:W-:-:S03]  /*2cd10*/  IMAD R0, R3, -0x8, R0 ;  /* 0xfffffff803007824 */ /* 0x000fc600078e0200 */
[----:B------:R-:W-:Y:S01]  /*2cd20*/  LOP3.LUT R2, R2, 0x3c0, RZ, 0xc0, !PT ;  /* 0x000003c002027812 */ /* 0x000fe200078ec0ff */
[----:B------:R-:W-:Y:S04]  /*2cd30*/  STL [R1+0x50], R8 ;  /* 0x0000500801007387 */ /* 0x000fe80000100800 */
[----:B------:R-:W-:Y:S02]  /*2cd40*/  IMAD.IADD R2, R2, 0x1, R0 ;  /* 0x0000000102027824 */ /* 0x000fe400078e0200 */
[----:B------:R-:W2:Y:S04]  /*2cd50*/  LDL.LU R0, [R1+0x578] ;  /* 0x0005780001007983 */ /* 0x000ea80000300800 */
[----:B------:R0:W-:Y:S04]  /*2cd60*/  STL [R1+0x8c], R2 ;  /* 0x00008c0201007387 */ /* 0x0001e80000100800 */
[----:B0-----:R-:W3:Y:S04]  /*2cd70*/  LDL.LU R2, [R1+0x57c] ;  /* 0x00057c0001027983 */ /* 0x001ee80000300800 */
[----:B--2---:R0:W-:Y:S04]  /*2cd80*/  STL [R1+0x84], R0 ;  /* 0x0000840001007387 */ /* 0x0041e80000100800 */
[----:B0-----:R-:W2:Y:S04]  /*2cd90*/  LDL.LU R0, [R1+0x558] ;  /* 0x0005580001007983 */ /* 0x001ea80000300800 */
[----:B---3--:R0:W-:Y:S04]  /*2cda0*/  STL [R1+0x7c], R2 ;  /* 0x00007c0201007387 */ /* 0x0081e80000100800 */
        /* <DEDUP_REMOVED lines=51> */
[----:B---3--:R-:W-:Y:S04]  /*2d0e0*/  STL [R1+0x10], R2 ;  /* 0x0000100201007387 */ /* 0x008fe80000100800 */
[----:B------:R-:W3:Y:S04]  /*2d0f0*/  LDL.LU R15, [R1+0x53c] ;  /* 0x00053c00010f7983 */ /* 0x000ee80000300800 */
[----:B--2---:R0:W-:Y:S04]  /*2d100*/  STL [R1+0xc], R0 ;  /* 0x00000c0001007387 */ /* 0x0041e80000100800 */
[----:B---3--:R2:W-:Y:S04]  /*2d110*/  STL [R1+0xe74], R15 ;  /* 0x000e740f01007387 */ /* 0x0085e80000100800 */
[----:B0-----:R-:W3:Y:S04]  /*2d120*/  LDL.LU R0, [R1+0x548] ;  /* 0x0005480001007983 */ /* 0x001ee80000300800 */
[----:B--2---:R-:W2:Y:S04]  /*2d130*/  LDL.LU R15, [R1+0x54c] ;  /* 0x00054c00010f7983 */ /* 0x004ea80000300800 */
[----:B------:R-:W-:Y:S01]  /*2d140*/  STSM.16.M88.4 [R8], R4 ;  /* 0x0000000408007844 */ /* 0x000fe20000000200 */
[----:B------:R-:W-:Y:S06]  /*2d150*/  BAR.SYNC.DEFER_BLOCKING 0x0 ;  /* 0x0000000000007b1d */ /* 0x000fec0000010000 */
[----:B---3--:R0:W-:Y:S04]  /*2d160*/  STL [R1+0x4], R0 ;  /* 0x0000040001007387 */ /* 0x0081e80000100800 */
[----:B------:R-:W3:Y:S04]  /*2d170*/  LDL.LU R29, [R1+0x568] ;  /* 0x00056800011d7983 */ /* 0x000ee80000300800 */
[----:B------:R-:W4:Y:S04]  /*2d180*/  LDL.LU R28, [R1+0x56c] ;  /* 0x00056c00011c7983 */ /* 0x000f280000300800 */
        /* <DEDUP_REMOVED lines=14> */
[----:B0-----:R-:W5:Y:S04]  /*2d270*/  LDL.LU R0, [R1+0x5f8] ;  /* 0x0005f80001007983 */ /* 0x001f680000300800 */
        /* <DEDUP_REMOVED lines=10> */
[----:B------:R-:W5:Y:S01]  /*2d320*/  LDL.LU R12, [R1+0x63c] ;  /* 0x00063c00010c7983 */ /* 0x000f620000300800 */
[----:B--2---:R-:W-:Y:S01]  /*2d330*/  @P3 FMUL R15, R15, 0.25 ;  /* 0x3e8000000f0f3820 */ /* 0x004fe20000400000 */
[----:B---3--:R-:W-:Y:S01]  /*2d340*/  @P3 FMUL R29, R29, 0.25 ;  /* 0x3e8000001d1d3820 */ /* 0x008fe20000400000 */
[----:B----4-:R-:W-:Y:S01]  /*2d350*/  @P3 FMUL R28, R28, 0.25 ;  /* 0x3e8000001c1c3820 */ /* 0x010fe20000400000 */
[----:B-----5:R-:W-:Y:S01]  /*2d360*/  @P3 FMUL R27, R27, 0.25 ;  /* 0x3e8000001b1b3820 */ /* 0x020fe20000400000 */
[----:B------:R-:W-:Y:S01]  /*2d370*/  @P3 FMUL R26, R26, 0.25 ;  /* 0x3e8000001a1a3820 */ /* 0x000fe20000400000 */
        /* <DEDUP_REMOVED lines=19> */
[----:B------:R-:W-:-:S04]  /*2d4b0*/  @P3 FMUL R9, R9, 0.25 ;  /* 0x3e80000009093820 */ /* 0x000fc80000400000 */
[----:B------:R0:W-:Y:S01]  /*2d4c0*/  STL [R1+0xe04], R8 ;  /* 0x000e040801007387 */ /* 0x0001e20000100800 */
[----:B------:R-:W-:Y:S01]  /*2d4d0*/  @P3 FMUL R10, R10, 0.25 ;  /* 0x3e8000000a0a3820 */ /* 0x000fe20000400000 */
[----:B------:R-:W-:Y:S01]  /*2d4e0*/  @P3 FMUL R7, R7, 0.25 ;  /* 0x3e80000007073820 */ /* 0x000fe20000400000 */
[----:B------:R-:W-:Y:S01]  /*2d4f0*/  @P3 FMUL R11, R11, 0.25 ;  /* 0x3e8000000b0b3820 */ /* 0x000fe20000400000 */
[----:B0-----:R-:W2:Y:S01]  /*2d500*/  LDL R8, [R1+0x4] ;  /* 0x0000040001087983 */ /* 0x001ea20000100800 */
[----:B------:R-:W-:-:S03]  /*2d510*/  @P3 FMUL R12, R12, 0.25 ;  /* 0x3e8000000c0c3820 */ /* 0x000fc60000400000 */
[----:B------:R-:W-:Y:S04]  /*2d520*/  STL [R1+0xe08], R9 ;  /* 0x000e080901007387 */ /* 0x000fe80000100800 */
[----:B------:R-:W-:Y:S04]  /*2d530*/  STL [R1+0xe0c], R10 ;  /* 0x000e0c0a01007387 */ /* 0x000fe80000100800 */
[----:B------:R-:W-:Y:S04]  /*2d540*/  STL [R1+0xe10], R11 ;  /* 0x000e100b01007387 */ /* 0x000fe80000100800 */
[----:B------:R-:W-:Y:S04]  /*2d550*/  STL [R1+0xe14], R12 ;  /* 0x000e140c01007387 */ /* 0x000fe80000100800 */
[----:B------:R0:W-:Y:S04]  /*2d560*/  STL [R1+0xe00], R7 ;  /* 0x000e000701007387 */ /* 0x0001e80000100800 */
[----:B0-----:R-:W3:Y:S04]  /*2d570*/  LDL R7, [R1+0xc] ;  /* 0x00000c0001077983 */ /* 0x001ee80000100800 */
[----:B------:R-:W-:Y:S04]  /*2d580*/  STL [R1+0xe18], R6 ;  /* 0x000e180601007387 */ /* 0x000fe80000100800 */
        /* <DEDUP_REMOVED lines=21> */
[----:B------:R0:W-:Y:S04]  /*2d6e0*/  STL [R1], R15 ;  /* 0x0000000f01007387 */ /* 0x0001e80000100800 */
[----:B0-----:R-:W4:Y:S04]  /*2d6f0*/  LDL.LU R15, [R1+0xe74] ;  /* 0x000e7400010f7983 */ /* 0x001f280000300800 */
[----:B------:R-:W5:Y:S04]  /*2d700*/  LDL R29, [R1+0x14] ;  /* 0x00001400011d7983 */ /* 0x000f680000100800 */
[----:B-----5:R0:W-:Y:S01]  /*2d710*/  STL [R1+0xe70], R29 ;  /* 0x000e701d01007387 */ /* 0x0201e20000100800 */
[----:B--2---:R-:W-:-:S03]  /*2d720*/  @P3 FMUL R8, R8, 0.25 ;  /* 0x3e80000008083820 */ /* 0x004fc60000400000 */
[----:B------:R-:W2:Y:S04]  /*2d730*/  LDL R28, [R1+0x18] ;  /* 0x00001800011c7983 */ /* 0x000ea80000100800 */
[----:B------:R-:W5:Y:S04]  /*2d740*/  LDL R27, [R1+0x1c] ;  /* 0x00001c00011b7983 */ /* 0x000f680000100800 */
[----:B0-----:R-:W2:Y:S04]  /*2d750*/  LDL R29, [R1+0x10] ;  /* 0x00001000011d7983 */ /* 0x001ea80000100800 */
[----:B------:R-:W3:Y:S04]  /*2d760*/  LDL R26, [R1+0x20] ;  /* 0x00002000011a7983 */ /* 0x000ee80000100800 */
[----:B------:R0:W-:Y:S04]  /*2d770*/  @P3 STL [R1+0x4], R8 ;  /* 0x0000040801003387 */ /* 0x0001e80000100800 */
[----:B------:R-:W3:Y:S04]  /*2d780*/  LDL R25, [R1+0x24] ;  /* 0x0000240001197983 */ /* 0x000ee80000100800 */
[----:B------:R-:W3:Y:S04]  /*2d790*/  LDL R24, [R1+0x28] ;  /* 0x0000280001187983 */ /* 0x000ee80000100800 */
[----:B------:R-:W5:Y:S04]  /*2d7a0*/  LDL R23, [R1+0x2c] ;  /* 0x00002c0001177983 */ /* 0x000f680000100800 */
        /* <DEDUP_REMOVED lines=19> */
[----:B0-----:R-:W5:Y:S01]  /*2d8e0*/  LDL R8, [R1+0x84] ;  /* 0x0000840001087983 */ /* 0x001f620000100800 */
[----:B--2---:R-:W-:-:S05]  /*2d8f0*/  @P3 FMUL R29, R29, 0.25 ;  /* 0x3e8000001d1d3820 */ /* 0x004fca0000400000 */
[----:B------:R0:W-:Y:S04]  /*2d900*/  @P3 STL [R1+0x10], R29 ;  /* 0x0000101d01003387 */ /* 0x0001e80000100800 */
[----:B0-----:R-:W2:Y:S01]  /*2d910*/  LDL.LU R29, [R1+0xe70] ;  /* 0x000e7000011d7983 */ /* 0x001ea20000300800 */
[----:B----4-:R-:W-:Y:S01]  /*2d920*/  @P3 FMUL R15, R15, 0.25 ;  /* 0x3e8000000f0f3820 */ /* 0x010fe20000400000 */
[----:B---3--:R-:W-:Y:S01]  /*2d930*/  @P3 FMUL R7, R7, 0.25 ;  /* 0x3e80000007073820 */ /* 0x008fe20000400000 */
[----:B------:R-:W-:Y:S01]  /*2d940*/  @P3 FMUL R28, R28, 0.25 ;  /* 0x3e8000001c1c3820 */ /* 0x000fe20000400000 */
        /* <DEDUP_REMOVED lines=25> */
[----:B--2---:R-:W-:-:S05]  /*2dae0*/  @P3 FMUL R29, R29, 0.25 ;  /* 0x3e8000001d1d3820 */ /* 0x004fca0000400000 */
[----:B------:R0:W-:Y:S04]  /*2daf0*/  @P3 STL [R1+0x14], R29 ;  /* 0x0000141d01003387 */ /* 0x0001e80000100800 */
[----:B0-----:R-:W2:Y:S04]  /*2db00*/  LDL.LU R29, [R1+0xe6c] ;  /* 0x000e6c00011d7983 */ /* 0x001ea80000300800 */
[----:B------:R-:W-:Y:S04]  /*2db10*/  STL [R1+0x8], R15 ;  /* 0x0000080f01007387 */ /* 0x000fe80000100800 */
[----:B------:R-:W-:Y:S04]  /*2db20*/  @P3 STL [R1+0xc], R7 ;  /* 0x00000c0701003387 */ /* 0x000fe80000100800 */
[----:B------:R0:W-:Y:S04]  /*2db30*/  @P3 STL [R1+0x18], R28 ;  /* 0x0000181c01003387 */ /* 0x0001e80000100800 */
[----:B0-----:R-:W3:Y:S04]  /*2db40*/  LDL.LU R28, [R1+0xe68] ;  /* 0x000e6800011c7983 */ /* 0x001ee80000300800 */
[----:B------:R0:W-:Y:S04]  /*2db50*/  @P3 STL [R1+0x1c], R27 ;  /* 0x00001c1b01003387 */ /* 0x0001e80000100800 */
[----:B0-----:R-:W4:Y:S04]  /*2db60*/  LDL.LU R27, [R1+0xe64] ;  /* 0x000e6400011b7983 */ /* 0x001f280000300800 */
[----:B------:R0:W-:Y:S04]  /*2db70*/  @P3 STL [R1+0x20], R26 ;  /* 0x0000201a01003387 */ /* 0x0001e80000100800 */
[----:B0-----:R-:W5:Y:S04]  /*2db80*/  LDL.LU R26, [R1+0xe60] ;  /* 0x000e6000011a7983 */ /* 0x001f680000300800 */
[----:B------:R0:W-:Y:S04]  /*2db90*/  @P3 STL [R1+0x24], R25 ;  /* 0x0000241901003387 */ /* 0x0001e80000100800 */
[----:B0-----:R-:W2:Y:S04]  /*2dba0*/  LDL.LU R25, [R1+0xe5c] ;  /* 0x000e5c0001197983 */ /* 0x001ea80000300800 */
        /* <DEDUP_REMOVED lines=43> */
[----:B0-----:R-:W2:Y:S02]  /*2de60*/  LDL.LU R8, [R1+0xe04] ;  /* 0x000e040001087983 */ /* 0x001ea40000300800 */
[----:B--2---:R-:W-:-:S05]  /*2de70*/  @!P4 FMUL R8, R8, 16777216 ;  /* 0x4b8000000808c820 */ /* 0x004fca0000400000 */
[----:B------:R0:W-:Y:S02]  /*2de80*/  STL [R1+0xd88], R8 ;  /* 0x000d880801007387 */ /* 0x0001e40000100800 */
[----:B0-----:R-:W-:Y:S02]  /*2de90*/  MOV R8, R7 ;  /* 0x0000000700087202 */ /* 0x001fe40000000f00 */
[----:B------:R-:W2:Y:S01]  /*2dea0*/  LDL.LU R7, [R1+0xe00] ;  /* 0x000e000001077983 */ /* 0x000ea20000300800 */
[----:B------:R-:W-:Y:S01]  /*2deb0*/  @!P4 FMUL R9, R9, 16777216 ;  /* 0x4b8000000909c820 */ /* 0x000fe20000400000 */
[----:B------:R-:W-:Y:S01]  /*2dec0*/  @!P4 FMUL R10, R10, 16777216 ;  /* 0x4b8000000a0ac820 */ /* 0x000fe20000400000 */
[----:B------:R-:W-:Y:S01]  /*2ded0*/  @!P4 FMUL R11, R11, 16777216 ;  /* 0x4b8000000b0bc820 */ /* 0x000fe20000400000 */
[----:B------:R-:W-:Y:S02]  /*2dee0*/  @!P4 FMUL R12, R12, 16777216 ;  /* 0x4b8000000c0cc820 */ /* 0x000fe40000400000 */
[----:B------:R0:W-:Y:S01]  /*2def0*/  STL [R1+0xd8c], R9 ;  /* 0x000d8c0901007387 */ /* 0x0001e20000100800 */
[----:B------:R-:W-:Y:S01]  /*2df00*/  @!P4 FMUL R6, R6, 16777216 ;  /* 0x4b8000000606c820 */ /* 0x000fe20000400000 */
[----:B------:R-:W-:Y:S01]  /*2df10*/  @!P4 FMUL R5, R5, 16777216 ;  /* 0x4b8000000505c820 */ /* 0x000fe20000400000 */
[----:B------:R-:W-:Y:S01]  /*2df20*/  @!P4 FMUL R4, R4, 16777216 ;  /* 0x4b8000000404c820 */ /* 0x000fe20000400000 */
[----:B------:R-:W-:Y:S01]  /*2df30*/  @!P4 FMUL R3, R3, 16777216 ;  /* 0x4b8000000303c820 */ /* 0x000fe20000400000 */
[----:B------:R-:W-:Y:S01]  /*2df40*/  @!P4 FMUL R2, R2, 16777216 ;  /* 0x4b8000000202c820 */ /* 0x000fe20000400000 */
[----:B0-----:R-:W2:Y:S04]  /*2df50*/  LDL R9, [R1+0x4] ;  /* 0x0000040001097983 */ /* 0x001ea80000100800 */
[----:B------:R0:W-:Y:S01]  /*2df60*/  STL [R1+0xd90], R10 ;  /* 0x000d900a01007387 */ /* 0x0001e20000100800 */
[----:B------:R-:W-:Y:S01]  /*2df70*/  @!P4 FMUL R0, R0, 16777216 ;  /* 0x4b8000000000c820 */ /* 0x000fe20000400000 */
[----:B------:R-:W-:Y:S01]  /*2df80*/  @!P4 FMUL R13, R13, 16777216 ;  /* 0x4b8000000d0dc820 */ /* 0x000fe20000400000 */
[----:B------:R-:W-:Y:S01]  /*2df90*/  @!P4 FMUL R14, R14, 16777216 ;  /* 0x4b8000000e0ec820 */ /* 0x000fe20000400000 */
[----:B0-----:R-:W2:Y:S04]  /*2dfa0*/  LDL R10, [R1] ;  /* 0x00000000010a7983 */ /* 0x001ea80000100800 */
[----:B------:R-:W-:Y:S04]  /*2dfb0*/  STL [R1+0xd94], R11 ;  /* 0x000d940b01007387 */ /* 0x000fe80000100800 */
[----:B------:R-:W-:Y:S01]  /*2dfc0*/  STL [R1+0xd98], R12 ;  /* 0x000d980c01007387 */ /* 0x000fe20000100800 */
[----:B------:R-:W-:Y:S01]  /*2dfd0*/  @!P4 FMUL R16, R16, 16777216 ;  /* 0x4b8000001010c820 */ /* 0x000fe20000400000 */
        /* <DEDUP_REMOVED lines=9> */
[----:B-----5:R-:W-:Y:S01]  /*2e070*/  @!P4 FMUL R26, R26, 16777216 ;  /* 0x4b8000001a1ac820 */ /* 0x020fe20000400000 */
[----:B----4-:R-:W-:Y:S01]  /*2e080*/  @!P4 FMUL R27, R27, 16777216 ;  /* 0x4b8000001b1bc820 */ /* 0x010fe20000400000 */
[----:B---3--:R-:W-:Y:S01]  /*2e090*/  @!P4 FMUL R28, R28, 16777216 ;  /* 0x4b8000001c1cc820 */ /* 0x008fe20000400000 */
[----:B------:R-:W-:Y:S01]  /*2e0a0*/  @!P4 FMUL R29, R29, 16777216 ;  /* 0x4b8000001d1dc820 */ /* 0x000fe20000400000 */
[----:B--2---:R-:W-:-:S05]  /*2e0b0*/  @!P4 FMUL R7, R7, 16777216 ;  /* 0x4b8000000707c820 */ /* 0x004fca0000400000 */
        /* <DEDUP_REMOVED lines=22> */
[----:B------:R0:W-:Y:S04]  /*2e220*/  STL [R1+0xdf4], R29 ;  /* 0x000df41d01007387 */ /* 0x0001e80000100800 */
[----:B0-----:R-:W2:Y:S01]  /*2e230*/  LDL R29, [R1+0x10] ;  /* 0x00001000011d7983 */ /* 0x001ea20000100800 */
[----:B------:R-:W-:Y:S01]  /*2e240*/  @!P4 FMUL R10, R10, 16777216 ;  /* 0x4b8000000a0ac820 */ /* 0x000fe20000400000 */
[----:B------:R-:W-:-:S02]  /*2e250*/  @!P4 FMUL R9, R9, 16777216 ;  /* 0x4b8000000909c820 */ /* 0x000fc40000400000 */
[----:B--2---:R0:W-:Y:S04]  /*2e260*/  STL [R1+0xdf8], R29 ;  /* 0x000df81d01007387 */ /* 0x0041e80000100800 */
[----:B------:R-:W-:Y:S01]  /*2e270*/  @!P4 STL [R1], R10 ;  /* 0x0000000a0100c387 */ /* 0x000fe20000100800 */
[----:B0-----:R-:W-:-:S03]  /*2e280*/  IMAD.MOV.U32 R29, RZ, RZ, R8 ;  /* 0x000000ffff1d7224 */ /* 0x001fc600078e0008 */
[----:B------:R-:W-:Y:S04]  /*2e290*/  @!P4 STL [R1+0x4], R9 ;  /* 0x000004090100c387 */ /* 0x000fe80000100800 */
[----:B------:R0:W-:Y:S04]  /*2e2a0*/  STL [R1+0xdfc], R29 ;  /* 0x000dfc1d01007387 */ /* 0x0001e80000100800 */
[----:B------:R-:W2:Y:S04]  /*2e2b0*/  LDL R28, [R1+0x14] ;  /* 0x00001400011c7983 */ /* 0x000ea80000100800 */
[----:B------:R-:W3:Y:S01]  /*2e2c0*/  LDL R27, [R1+0x18] ;  /* 0x00001800011b7983 */ /* 0x000ee20000100800 */
[----:B0-----:R-:W-:-:S03]  /*2e2d0*/  MOV R29, R15 ;  /* 0x0000000f001d7202 */ /* 0x001fc60000000f00 */
[----:B------:R-:W4:Y:S02]  /*2e2e0*/  LDL R26, [R1+0x1c] ;  /* 0x00001c00011a7983 */ /* 0x000f240000100800 */
[----:B------:R-:W-:Y:S02]  /*2e2f0*/  @!P4 FMUL R29, R29, 16777216 ;  /* 0x4b8000001d1dc820 */ /* 0x000fe40000400000 */
[----:B------:R-:W5:Y:S04]  /*2e300*/  LDL R25, [R1+0x20] ;  /* 0x0000200001197983 */ /* 0x000f680000100800 */
[----:B------:R-:W2:Y:S04]  /*2e310*/  LDL R24, [R1+0x24] ;  /* 0x0000240001187983 */ /* 0x000ea80000100800 */
        /* <DEDUP_REMOVED lines=23> */
[----:B------:R0:W-:Y:S04]  /*2e490*/  @!P4 STL [R1+0x8], R29 ;  /* 0x0000081d0100c387 */ /* 0x0001e80000100800 */
[----:B0-----:R-:W2:Y:S02]  /*2e4a0*/  LDL.LU R29, [R1+0xdfc] ;  /* 0x000dfc00011d7983 */ /* 0x001ea40000300800 */
[----:B--2---:R-:W-:-:S05]  /*2e4b0*/  @!P4 FMUL R29, R29, 16777216 ;  /* 0x4b8000001d1dc820 */ /* 0x004fca0000400000 */
[----:B------:R0:W-:Y:S04]  /*2e4c0*/  @!P4 STL [R1+0xc], R29 ;  /* 0x00000c1d0100c387 */ /* 0x0001e80000100800 */
[----:B0-----:R-:W2:Y:S01]  /*2e4d0*/  LDL.LU R29, [R1+0xdf8] ;  /* 0x000df800011d7983 */ /* 0x001ea20000300800 */
[----:B------:R-:W-:Y:S01]  /*2e4e0*/  @!P4 FMUL R28, R28, 16777216 ;  /* 0x4b8000001c1cc820 */ /* 0x000fe20000400000 */
[----:B---3--:R-:W-:Y:S01]  /*2e4f0*/  @!P4 FMUL R27, R27, 16777216 ;  /* 0x4b8000001b1bc820 */ /* 0x008fe20000400000 */
[----:B----4-:R-:W-:Y:S01]  /*2e500*/  @!P4 FMUL R26, R26, 16777216 ;  /* 0x4b8000001a1ac820 */ /* 0x010fe20000400000 */
[----:B-----5:R-:W-:Y:S01]  /*2e510*/  @!P4 FMUL R25, R25, 16777216 ;  /* 0x4b8000001919c820 */ /* 0x020fe20000400000 */
        /* <DEDUP_REMOVED lines=23> */
[----:B------:R-:W-:Y:S01]  /*2e690*/  ISETP.GE.U32.AND P3, PT, R15, 0x7f800000, PT ;  /* 0x7f8000000f00780c */ /* 0x000fe20003f66070 */
[----:B--2---:R-:W-:-:S05]  /*2e6a0*/  @!P4 FMUL R29, R29, 16777216 ;  /* 0x4b8000001d1dc820 */ /* 0x004fca0000400000 */
[----:B------:R0:W-:Y:S04]  /*2e6b0*/  @!P4 STL [R1+0x10], R29 ;  /* 0x0000101d0100c387 */ /* 0x0001e80000100800 */
[----:B0-----:R-:W2:Y:S04]  /*2e6c0*/  LDL.LU R29, [R1+0xdf4] ;  /* 0x000df400011d7983 */ /* 0x001ea80000300800 */
[----:B------:R0:W-:Y:S04]  /*2e6d0*/  @!P4 STL [R1+0x14], R28 ;  /* 0x0000141c0100c387 */ /* 0x0001e80000100800 */
[----:B0-----:R-:W3:Y:S04]  /*2e6e0*/  LDL.LU R28, [R1+0xdf0] ;  /* 0x000df000011c7983 */ /* 0x001ee80000300800 */
[----:B------:R0:W-:Y:S04]  /*2e6f0*/  @!P4 STL [R1+0x18], R27 ;  /* 0x0000181b0100c387 */ /* 0x0001e80000100800 */
[----:B0-----:R-:W4:Y:S04]  /*2e700*/  LDL.LU R27, [R1+0xdec] ;  /* 0x000dec00011b7983 */ /* 0x001f280000300800 */
[----:B------:R0:W-:Y:S04]  /*2e710*/  @!P4 STL [R1+0x1c], R26 ;  /* 0x00001c1a0100c387 */ /* 0x0001e80000100800 */
[----:B0-----:R-:W5:Y:S04]  /*2e720*/  LDL.LU R26, [R1+0xde8] ;  /* 0x000de800011a7983 */ /* 0x001f680000300800 */
[----:B------:R0:W-:Y:S04]  /*2e730*/  @!P4 STL [R1+0x20], R25 ;  /* 0x000020190100c387 */ /* 0x0001e80000100800 */
[----:B0-----:R-:W2:Y:S04]  /*2e740*/  LDL.LU R25, [R1+0xde4] ;  /* 0x000de40001197983 */ /* 0x001ea80000300800 */
        /* <DEDUP_REMOVED lines=46> */
[----:B------:R-:W2:Y:S02]  /*2ea30*/  LDL.LU R15, [R1+0xd84] ;  /* 0x000d8400010f7983 */ /* 0x000ea40000300800 */
[C---:B--2---:R-:W-:Y:S01]  /*2ea40*/  FMUL R8, R15.reuse, R8 ;  /* 0x000000080f087220 */ /* 0x044fe20000400000 */
[----:B------:R-:W-:-:S04]  /*2ea50*/  FMUL R10, R15, R10 ;  /* 0x0000000a0f0a7220 */ /* 0x000fc80000400000 */
[----:B------:R0:W-:Y:S02]  /*2ea60*/  STL [R1+0x200], R8 ;  /* 0x0002000801007387 */ /* 0x0001e40000100800 */
[C---:B0-----:R-:W-:Y:S02]  /*2ea70*/  FMUL R8, R15.reuse, R9 ;  /* 0x000000090f087220 */ /* 0x041fe40000400000 */
[----:B------:R-:W2:Y:S04]  /*2ea80*/  LDL.LU R9, [R1+0x8] ;  /* 0x0000080001097983 */ /* 0x000ea80000300800 */
[----:B------:R0:W-:Y:S04]  /*2ea90*/  STL [R1+0x1fc], R8 ;  /* 0x0001fc0801007387 */ /* 0x0001e80000100800 */
[----:B0-----:R-:W2:Y:S04]  /*2eaa0*/  LDL.LU R8, [R1+0xc] ;  /* 0x00000c0001087983 */ /* 0x001ea80000300800 */
[----:B------:R0:W-:Y:S02]  /*2eab0*/  STL [R1+0x1f8], R10 ;  /* 0x0001f80a01007387 */ /* 0x0001e40000100800 */
[----:B0-----:R-:W-:-:S02]  /*2eac0*/  FMUL R10, R15, R11 ;  /* 0x0000000b0f0a7220 */ /* 0x001fc40000400000 */
[----:B------:R-:W2:Y:S04]  /*2ead0*/  LDL.LU R11, [R1+0x4] ;  /* 0x00000400010b7983 */ /* 0x000ea80000300800 */
[----:B------:R0:W-:Y:S02]  /*2eae0*/  STL [R1+0x1f4], R10 ;  /* 0x0001f40a01007387 */ /* 0x0001e40000100800 */
[C---:B0-----:R-:W-:Y:S02]  /*2eaf0*/  FMUL R10, R15.reuse, R12 ;  /* 0x0000000c0f0a7220 */ /* 0x041fe40000400000 */
[----:B------:R-:W2:Y:S01]  /*2eb00*/  LDL.LU R12, [R1] ;  /* 0x00000000010c7983 */ /* 0x000ea20000300800 */
[C---:B------:R-:W-:Y:S01]  /*2eb10*/  FMUL R7, R15.reuse, R7 ;  /* 0x000000070f077220 */ /* 0x040fe20000400000 */
[C---:B------:R-:W-:Y:S01]  /*2eb20*/  FMUL R6, R15.reuse, R6 ;  /* 0x000000060f067220 */ /* 0x040fe20000400000 */
[C---:B------:R-:W-:Y:S01]  /*2eb30*/  FMUL R5, R15.reuse, R5 ;  /* 0x000000050f057220 */ /* 0x040fe20000400000 */
[C---:B------:R-:W-:Y:S01]  /*2eb40*/  FMUL R4, R15.reuse, R4 ;  /* 0x000000040f047220 */ /* 0x040fe20000400000 */
[----:B------:R-:W-:Y:S01]  /*2eb50*/  STL [R1+0x1f0], R10 ;  /* 0x0001f00a01007387 */ /* 0x000fe20000100800 */
[C---:B------:R-:W-:Y:S01]  /*2eb60*/  FMUL R3, R15.reuse, R3 ;  /* 0x000000030f037220 */ /* 0x040fe20000400000 */
[----:B------:R-:W-:-:S02]  /*2eb70*/  FMUL R2, R15, R2 ;  /* 0x000000020f027220 */ /* 0x000fc40000400000 */
[----:B------:R-:W-:Y:S01]  /*2eb80*/  STL [R1+0x1ec], R7 ;  /* 0x0001ec0701007387 */ /* 0x000fe20000100800 */
[----:B------:R-:W-:-:S03]  /*2eb90*/  FMUL R0, R15, R0 ;  /* 0x000000000f007220 */ /* 0x000fc60000400000 */
[----:B------:R-:W-:Y:S04]  /*2eba0*/  STL [R1+0x1e8], R6 ;  /* 0x0001e80601007387 */ /* 0x000fe80000100800 */
[----:B------:R-:W-:Y:S04]  /*2ebb0*/  STL [R1+0x1e4], R5 ;  /* 0x0001e40501007387 */ /* 0x000fe80000100800 */
[----:B------:R-:W-:Y:S04]  /*2ebc0*/  STL [R1+0x1e0], R4 ;  /* 0x0001e00401007387 */ /* 0x000fe80000100800 */
[----:B------:R0:W-:Y:S04]  /*2ebd0*/  STL [R1+0x1dc], R3 ;  /* 0x0001dc0301007387 */ /* 0x0001e80000100800 */
[----:B------:R1:W-:Y:S01]  /*2ebe0*/  STL [R1+0x1d8], R2 ;  /* 0x0001d80201007387 */ /* 0x0003e20000100800 */
[----:B0-----:R-:W-:-:S03]  /*2ebf0*/  FMUL R3, R15, R13 ;  /* 0x0000000d0f037220 */ /* 0x001fc60000400000 */
[----:B------:R0:W-:Y:S01]  /*2ec00*/  STL [R1+0x1d4], R0 ;  /* 0x0001d40001007387 */ /* 0x0001e20000100800 */
[----:B-1----:R-:W-:-:S03]  /*2ec10*/  FMUL R2, R15, R14 ;  /* 0x0000000e0f027220 */ /* 0x002fc60000400000 */
[----:B------:R1:W-:Y:S04]  /*2ec20*/  STL [R1+0x1d0], R3 ;  /* 0x0001d00301007387 */ /* 0x0003e80000100800 */
[----:B------:R3:W-:Y:S01]  /*2ec30*/  STL [R1+0x1cc], R2 ;  /* 0x0001cc0201007387 */ /* 0x0007e20000100800 */
[C---:B0-----:R-:W-:Y:S01]  /*2ec40*/  FMUL R0, R15.reuse, R16 ;  /* 0x000000100f007220 */ /* 0x041fe20000400000 */
[----:B-1----:R-:W-:-:S04]  /*2ec50*/  FMUL R3, R15, R17 ;  /* 0x000000110f037220 */ /* 0x002fc80000400000 */
[----:B------:R0:W-:Y:S01]  /*2ec60*/  STL [R1+0x1c8], R0 ;  /* 0x0001c80001007387 */ /* 0x0001e20000100800 */
[----:B---3--:R-:W-:-:S03]  /*2ec70*/  FMUL R2, R15, R18 ;  /* 0x000000120f027220 */ /* 0x008fc60000400000 */
        /* <DEDUP_REMOVED lines=15> */
[----:B-----5:R-:W-:-:S04]  /*2ed70*/  FMUL R3, R15, R26 ;  /* 0x0000001a0f037220 */ /* 0x020fc80000400000 */
[----:B------:R0:W-:Y:S01]  /*2ed80*/  STL [R1+0x1a4], R0 ;  /* 0x0001a40001007387 */ /* 0x0001e20000100800 */
[----:B----4-:R-:W-:-:S03]  /*2ed90*/  FMUL R2, R15, R27 ;  /* 0x0000001b0f027220 */ /* 0x010fc60000400000 */
[----:B------:R-:W-:Y:S04]  /*2eda0*/  STL [R1+0x1a0], R3 ;  /* 0x0001a00301007387 */ /* 0x000fe80000100800 */
[----:B------:R-:W3:Y:S01]  /*2edb0*/  LDL.LU R10, [R1+0x10] ;  /* 0x00001000010a7983 */ /* 0x000ee20000300800 */
[----:B0-----:R-:W-:-:S03]  /*2edc0*/  FMUL R0, R15, R28 ;  /* 0x0000001c0f007220 */ /* 0x001fc60000400000 */
[----:B------:R0:W-:Y:S04]  /*2edd0*/  STL [R1+0x19c], R2 ;  /* 0x00019c0201007387 */ /* 0x0001e80000100800 */
[----:B------:R-:W-:Y:S01]  /*2ede0*/  STL [R1+0x198], R0 ;  /* 0x0001980001007387 */ /* 0x000fe20000100800 */
[----:B0-----:R-:W-:-:S05]  /*2edf0*/  FMUL R2, R15, R29 ;  /* 0x0000001d0f027220 */ /* 0x001fca0000400000 */
[----:B------:R2:W-:Y:S02]  /*2ee00*/  STL [R1+0x194], R2 ;  /* 0x0001940201007387 */ /* 0x0005e40000100800 */
[C---:B--2---:R-:W-:Y:S01]  /*2ee10*/  FMUL R2, R15.reuse, R9 ;  /* 0x000000090f027220 */ /* 0x044fe20000400000 */
[C---:B------:R-:W-:Y:S01]  /*2ee20*/  FMUL R3, R15.reuse, R11 ;  /* 0x0000000b0f037220 */ /* 0x040fe20000400000 */
[----:B------:R-:W-:-:S05]  /*2ee30*/  FMUL R0, R15, R12 ;  /* 0x0000000c0f007220 */ /* 0x000fca0000400000 */
[----:B------:R0:W-:Y:S04]  /*2ee40*/  STL [R1+0x190], R0 ;  /* 0x0001900001007387 */ /* 0x0001e80000100800 */
[----:B------:R-:W-:Y:S04]  /*2ee50*/  STL [R1+0x17c], R3 ;  /* 0x00017c0301007387 */ /* 0x000fe80000100800 */
[----:B------:R-:W2:Y:S04]  /*2ee60*/  LDL.LU R9, [R1+0x14] ;  /* 0x0000140001097983 */ /* 0x000ea80000300800 */
[----:B------:R-:W-:Y:S04]  /*2ee70*/  STL [R1+0x178], R2 ;  /* 0x0001780201007387 */ /* 0x000fe80000100800 */
[----:B------:R-:W4:Y:S01]  /*2ee80*/  LDL.LU R29, [R1+0x1c] ;  /* 0x00001c00011d7983 */ /* 0x000f220000300800 */
[----:B0-----:R-:W-:-:S05]  /*2ee90*/  FMUL R0, R15, R8 ;  /* 0x000000080f007220 */ /* 0x001fca0000400000 */
[----:B------:R-:W-:Y:S04]  /*2eea0*/  STL [R1+0x174], R0 ;  /* 0x0001740001007387 */ /* 0x000fe80000100800 */
[----:B----4-:R0:W-:Y:S04]  /*2eeb0*/  STL [R1+0xd80], R29 ;  /* 0x000d801d01007387 */ /* 0x0101e80000100800 */
        /* <DEDUP_REMOVED lines=16> */
[----:B---3--:R-:W-:-:S03]  /*2efc0*/  FMUL R10, R15, R10 ;  /* 0x0000000a0f0a7220 */ /* 0x008fc60000400000 */
[----:B------:R-:W3:Y:S04]  /*2efd0*/  LDL.LU R0, [R1+0x60] ;  /* 0x0000600001007983 */ /* 0x000ee80000300800 */
[----:B------:R-:W3:Y:S04]  /*2efe0*/  LDL.LU R2, [R1+0x64] ;  /* 0x0000640001027983 */ /* 0x000ee80000300800 */
[----:B------:R-:W5:Y:S04]  /*2eff0*/  LDL.LU R3, [R1+0x68] ;  /* 0x0000680001037983 */ /* 0x000f680000300800 */
[----:B------:R-:W5:Y:S01]  /*2f000*/  LDL.LU R4, [R1+0x6c] ;  /* 0x00006c0001047983 */ /* 0x000f620000300800 */
[----:B--2---:R-:W-:-:S03]  /*2f010*/  FMUL R9, R15, R9 ;  /* 0x000000090f097220 */ /* 0x004fc60000400000 */
[----:B------:R-:W2:Y:S04]  /*2f020*/  LDL.LU R5, [R1+0x70] ;  /* 0x0000700001057983 */ /* 0x000ea80000300800 */
[----:B------:R-:W2:Y:S04]  /*2f030*/  LDL.LU R8, [R1+0x74] ;  /* 0x0000740001087983 */ /* 0x000ea80000300800 */
[----:B------:R-:W2:Y:S04]  /*2f040*/  LDL.LU R6, [R1+0x78] ;  /* 0x0000780001067983 */ /* 0x000ea80000300800 */
[----:B------:R-:W2:Y:S04]  /*2f050*/  LDL.LU R7, [R1+0x7c] ;  /* 0x00007c0001077983 */ /* 0x000ea80000300800 */
[----:B------:R0:W-:Y:S04]  /*2f060*/  STL [R1+0x170], R10 ;  /* 0x0001700a01007387 */ /* 0x0001e80000100800 */
[----:B------:R-:W2:Y:S04]  /*2f070*/  LDL.LU R12, [R1+0x84] ;  /* 0x00008400010c7983 */ /* 0x000ea80000300800 */
[----:B------:R1:W2:Y:S04]  /*2f080*/  LDL R11, [R1+0x208] ;  /* 0x00020800010b7983 */ /* 0x0002a80000100800 */
[----:B0-----:R-:W2:Y:S04]  /*2f090*/  LDL.LU R10, [R1+0x88] ;  /* 0x00008800010a7983 */ /* 0x001ea80000300800 */
[----:B------:R0:W-:Y:S04]  /*2f0a0*/  STL [R1+0x15c], R9 ;  /* 0x00015c0901007387 */ /* 0x0001e80000100800 */
[----:B0-----:R-:W2:Y:S01]  /*2f0b0*/  LDL.LU R9, [R1+0x8c] ;  /* 0x00008c0001097983 */ /* 0x001ea20000300800 */
[----:B----4-:R-:W-:-:S05]  /*2f0c0*/  FMUL R29, R15, R29 ;  /* 0x0000001d0f1d7220 */ /* 0x010fca0000400000 */
[----:B------:R0:W-:Y:S04]  /*2f0d0*/  STL [R1+0x158], R29 ;  /* 0x0001581d01007387 */ /* 0x0001e80000100800 */
[----:B0-----:R-:W4:Y:S01]  /*2f0e0*/  LDL.LU R29, [R1+0xd80] ;  /* 0x000d8000011d7983 */ /* 0x001f220000300800 */
[C---:B---3--:R-:W-:Y:S01]  /*2f0f0*/  FMUL R2, R15.reuse, R2 ;  /* 0x000000020f027220 */ /* 0x048fe20000400000 */
[----:B----4-:R-:W-:-:S05]  /*2f100*/  FMUL R29, R15, R29 ;  /* 0x0000001d0f1d7220 */ /* 0x010fca0000400000 */
[----:B------:R5:W-:Y:S02]  /*2f110*/  STL [R1+0x154], R29 ;  /* 0x0001541d01007387 */ /* 0x000be40000100800 */
[C---:B-----5:R-:W-:Y:S01]  /*2f120*/  FMUL R29, R15.reuse, R28 ;  /* 0x0000001c0f1d7220 */ /* 0x060fe20000400000 */
[C---:B------:R-:W-:Y:S01]  /*2f130*/  FMUL R28, R15.reuse, R27 ;  /* 0x0000001b0f1c7220 */ /* 0x040fe20000400000 */
[C---:B------:R-:W-:Y:S01]  /*2f140*/  FMUL R27, R15.reuse, R26 ;  /* 0x0000001a0f1b7220 */ /* 0x040fe20000400000 */
[C---:B------:R-:W-:Y:S01]  /*2f150*/  FMUL R26, R15.reuse, R25 ;  /* 0x000000190f1a7220 */ /* 0x040fe20000400000 */
[C---:B------:R-:W-:Y:S01]  /*2f160*/  FMUL R25, R15.reuse, R24 ;  /* 0x000000180f197220 */ /* 0x040fe20000400000 */
[----:B------:R-:W-:Y:S01]  /*2f170*/  STL [R1+0x150], R29 ;  /* 0x0001501d01007387 */ /* 0x000fe20000100800 */
        /* <DEDUP_REMOVED lines=20> */
[----:B------:R-:W-:Y:S04]  /*2f2c0*/  STL [R1+0x12c], R20 ;  /* 0x00012c1401007387 */ /* 0x000fe80000100800 */
[----:B------:R-:W-:Y:S04]  /*2f2d0*/  STL [R1+0x128], R19 ;  /* 0x0001281301007387 */ /* 0x000fe80000100800 */
[----:B------:R-:W-:Y:S04]  /*2f2e0*/  STL [R1+0x124], R18 ;  /* 0x0001241201007387 */ /* 0x000fe80000100800 */
[----:B------:R-:W-:Y:S01]  /*2f2f0*/  STL [R1+0x120], R17 ;  /* 0x0001201101007387 */ /* 0x000fe20000100800 */
[----:B------:R-:W-:-:S03]  /*2f300*/  FMUL R3, R15, R4 ;  /* 0x000000040f037220 */ /* 0x000fc60000400000 */
[----:B------:R-:W-:Y:S04]  /*2f310*/  STL [R1+0x11c], R16 ;  /* 0x00011c1001007387 */ /* 0x000fe80000100800 */
[----:B------:R-:W-:Y:S04]  /*2f320*/  STL [R1+0x118], R14 ;  /* 0x0001180e01007387 */ /* 0x000fe80000100800 */
[----:B------:R-:W-:Y:S04]  /*2f330*/  STL [R1+0x110], R13 ;  /* 0x0001100d01007387 */ /* 0x000fe80000100800 */
[----:B------:R2:W-:Y:S04]  /*2f340*/  STL [R1+0x100], R2 ;  /* 0x0001000201007387 */ /* 0x0005e80000100800 */
[----:B------:R0:W-:Y:S01]  /*2f350*/  STL [R1+0xfc], R0 ;  /* 0x0000fc0001007387 */ /* 0x0001e20000100800 */
[----:B--2---:R-:W-:-:S03]  /*2f360*/  FMUL R2, R15, R5 ;  /* 0x000000050f027220 */ /* 0x004fc60000400000 */
[----:B------:R2:W-:Y:S01]  /*2f370*/  STL [R1+0xf8], R3 ;  /* 0x0000f80301007387 */ /* 0x0005e20000100800 */
[----:B0-----:R-:W-:-:S03]  /*2f380*/  FMUL R0, R15, R8 ;  /* 0x000000080f007220 */ /* 0x001fc60000400000 */
[----:B------:R-:W-:Y:S04]  /*2f390*/  STL [R1+0xf4], R2 ;  /* 0x0000f40201007387 */ /* 0x000fe80000100800 */
[----:B------:R0:W-:Y:S01]  /*2f3a0*/  STL [R1+0xe4], R0 ;  /* 0x0000e40001007387 */ /* 0x0001e20000100800 */
[C---:B--2---:R-:W-:Y:S01]  /*2f3b0*/  FMUL R3, R15.reuse, R6 ;  /* 0x000000060f037220 */ /* 0x044fe20000400000 */
[----:B0-----:R-:W-:-:S04]  /*2f3c0*/  FMUL R0, R15, R7 ;  /* 0x000000070f007220 */ /* 0x001fc80000400000 */
[----:B------:R-:W-:Y:S04]  /*2f3d0*/  STL [R1+0xdc], R3 ;  /* 0x0000dc0301007387 */ /* 0x000fe80000100800 */
[----:B------:R0:W-:Y:S01]  /*2f3e0*/  STL [R1+0xd8], R0 ;  /* 0x0000d80001007387 */ /* 0x0001e20000100800 */
[----:B------:R-:W-:Y:S01]  /*2f3f0*/  FMUL R2, R15, R12 ;  /* 0x0000000c0f027220 */ /* 0x000fe20000400000 */
[----:B0-----:R-:W-:-:S04]  /*2f400*/  @P3 IMAD.MOV.U32 R0, RZ, RZ, 0x7f800000 ;  /* 0x7f800000ff003424 */ /* 0x001fc800078e00ff */
[----:B------:R-:W-:Y:S01]  /*2f410*/  @P3 FFMA.FTZ R11, R10, R0, +INF ;  /* 0x7f8000000a0b3423 */ /* 0x000fe20000010000 */
[----:B------:R0:W-:Y:S04]  /*2f420*/  STL [R1+0xd0], R2 ;  /* 0x0000d00201007387 */ /* 0x0001e80000100800 */
[----:B------:R-:W-:Y:S04]  /*2f430*/  @P3 STL [R1+0x208], R11 ;  /* 0x0002080b01003387 */ /* 0x000fe80000100800 */
[----:B0-----:R-:W2:Y:S01]  /*2f440*/  LDL.LU R2, [R1+0x570] ;  /* 0x0005700001027983 */ /* 0x001ea20000300800 */
[----:B------:R-:W0:Y:S02]  /*2f450*/  S2R R8, SR_TID.X ;  /* 0x0000000000087919 */ /* 0x000e240000002100 */
[----:B0-----:R-:W-:-:S04]  /*2f460*/  LOP3.LUT R8, R8, 0x8, RZ, 0xc0, !PT ;  /* 0x0000000808087812 */ /* 0x001fc800078ec0ff */
[----:B------:R-:W-:-:S05]  /*2f470*/  LEA.HI R0, R8, R9, RZ, 0x1f ;  /* 0x0000000908007211 */ /* 0x000fca00078ff8ff */
        /* <DEDUP_REMOVED lines=35> */
[----:B------:R-:W2:Y:S04]  /*2f6b0*/  LDL.LU R29, [R1+0x410] ;  /* 0x00041000011d7983 */ /* 0x000ea80000300800 */
[----:B---3--:R3:W-:Y:S04]  /*2f6c0*/  STL [R1+0x34], R0 ;  /* 0x0000340001007387 */ /* 0x0087e80000100800 */
[----:B--2---:R2:W-:Y:S04]  /*2f6d0*/  STL [R1+0xd4c], R29 ;  /* 0x000d4c1d01007387 */ /* 0x0045e80000100800 */
[----:B------:R-:W4:Y:S04]  /*2f6e0*/  LDL.LU R28, [R1+0x414] ;  /* 0x00041400011c7983 */ /* 0x000f280000300800 */
[----:B----4-:R4:W-:Y:S04]  /*2f6f0*/  STL [R1+0xd50], R28 ;  /* 0x000d501c01007387 */ /* 0x0109e80000100800 */
[----:B------:R-:W5:Y:S04]  /*2f700*/  LDL.LU R27, [R1+0x420] ;  /* 0x00042000011b7983 */ /* 0x000f680000300800 */
[----:B-----5:R5:W-:Y:S04]  /*2f710*/  STL [R1+0xd54], R27 ;  /* 0x000d541b01007387 */ /* 0x020be80000100800 */
[----:B------:R-:W2:Y:S04]  /*2f720*/  LDL.LU R26, [R1+0x424] ;  /* 0x00042400011a7983 */ /* 0x000ea80000300800 */
[----:B--2---:R2:W-:Y:S04]  /*2f730*/  STL [R1+0xd58], R26 ;  /* 0x000d581a01007387 */ /* 0x0045e80000100800 */
[----:B------:R-:W2:Y:S04]  /*2f740*/  LDL.LU R25, [R1+0x470] ;  /* 0x0004700001197983 */ /* 0x000ea80000300800 */
[----:B--2---:R2:W-:Y:S04]  /*2f750*/  STL [R1+0xd5c], R25 ;  /* 0x000d5c1901007387 */ /* 0x0045e80000100800 */
[----:B------:R-:W2:Y:S04]  /*2f760*/  LDL.LU R24, [R1+0x474] ;  /* 0x0004740001187983 */ /* 0x000ea80000300800 */
[----:B--2---:R2:W-:Y:S04]  /*2f770*/  STL [R1+0xd60], R24 ;  /* 0x000d601801007387 */ /* 0x0045e80000100800 */
[----:B------:R-:W2:Y:S04]  /*2f780*/  LDL.LU R23, [R1+0x490] ;  /* 0x0004900001177983 */ /* 0x000ea80000300800 */
[----:B--2---:R2:W-:Y:S04]  /*2f790*/  STL [R1+0xd64], R23 ;  /* 0x000d641701007387 */ /* 0x0045e80000100800 */
[----:B------:R-:W2:Y:S04]  /*2f7a0*/  LDL.LU R22, [R1+0x494] ;  /* 0x0004940001167983 */ /* 0x000ea80000300800 */
[----:B--2---:R-:W-:Y:S04]  /*2f7b0*/  STL [R1+0xd68], R22 ;  /* 0x000d681601007387 */ /* 0x004fe80000100800 */
[----:B------:R-:W2:Y:S04]  /*2f7c0*/  LDL.LU R21, [R1+0x4a0] ;  /* 0x0004a00001157983 */ /* 0x000ea80000300800 */
[----:B--2---:R-:W-:Y:S04]  /*2f7d0*/  STL [R1+0xd6c], R21 ;  /* 0x000d6c1501007387 */ /* 0x004fe80000100800 */
[----:B------:R-:W2:Y:S04]  /*2f7e0*/  LDL.LU R20, [R1+0x4a4] ;  /* 0x0004a40001147983 */ /* 0x000ea80000300800 */
[----:B--2---:R-:W-:Y:S04]  /*2f7f0*/  STL [R1+0xd70], R20 ;  /* 0x000d701401007387 */ /* 0x004fe80000100800 */
[----:B------:R-:W2:Y:S04]  /*2f800*/  LDL.LU R19, [R1+0x530] ;  /* 0x0005300001137983 */ /* 0x000ea80000300800 */
[----:B--2---:R-:W-:Y:S04]  /*2f810*/  STL [R1+0xd74], R19 ;  /* 0x000d741301007387 */ /* 0x004fe80000100800 */
[----:B------:R-:W2:Y:S04]  /*2f820*/  LDL.LU R18, [R1+0x534] ;  /* 0x0005340001127983 */ /* 0x000ea80000300800 */
[----:B--2---:R2:W-:Y:S04]  /*2f830*/  STL [R1+0xd78], R18 ;  /* 0x000d781201007387 */ /* 0x0045e80000100800 */
[----:B------:R-:W2:Y:S01]  /*2f840*/  LDL.LU R17, [R1+0x540] ;  /* 0x0005400001117983 */ /* 0x000ea20000300800 */
[----:B------:R-:W-:-:S03]  /*2f850*/  FSETP.NEU.AND P3, PT, R10, RZ, PT ;  /* 0x000000ff0a00720b */ /* 0x000fc60003f6d000 */
[----:B--2---:R2:W-:Y:S04]  /*2f860*/  STL [R1+0xd7c], R17 ;  /* 0x000d7c1101007387 */ /* 0x0045e80000100800 */
[----:B------:R-:W2:Y:S04]  /*2f870*/  LDL.LU R16, [R1+0x544] ;  /* 0x0005440001107983 */ /* 0x000ea80000300800 */
        /* <DEDUP_REMOVED lines=13> */
[----:B0-----:R-:W2:Y:S04]  /*2f950*/  LDL.LU R2, [R1+0x5c4] ;  /* 0x0005c40001027983 */ /* 0x001ea80000300800 */
[----:B---3--:R-:W3:Y:S04]  /*2f960*/  LDL.LU R0, [R1+0x5d0] ;  /* 0x0005d00001007983 */ /* 0x008ee80000300800 */
[----:B------:R-:W3:Y:S04]  /*2f970*/  LDL.LU R29, [R1+0x5d4] ;  /* 0x0005d400011d7983 */ /* 0x000ee80000300800 */
[----:B----4-:R-:W4:Y:S04]  /*2f980*/  LDL.LU R28, [R1+0x5f0] ;  /* 0x0005f000011c7983 */ /* 0x010f280000300800 */
[----:B-----5:R-:W5:Y:S04]  /*2f990*/  LDL.LU R27, [R1+0x5f4] ;  /* 0x0005f400011b7983 */ /* 0x020f680000300800 */
[----:B------:R-:W5:Y:S04]  /*2f9a0*/  LDL.LU R26, [R1+0x600] ;  /* 0x00060000011a7983 */ /* 0x000f680000300800 */
[----:B------:R-:W5:Y:S04]  /*2f9b0*/  LDL.LU R25, [R1+0x604] ;  /* 0x0006040001197983 */ /* 0x000f680000300800 */
[----:B------:R-:W5:Y:S04]  /*2f9c0*/  LDL.LU R24, [R1+0x610] ;  /* 0x0006100001187983 */ /* 0x000f680000300800 */
[----:B------:R-:W5:Y:S04]  /*2f9d0*/  LDL.LU R23, [R1+0x614] ;  /* 0x0006140001177983 */ /* 0x000f680000300800 */
[----:B------:R-:W5:Y:S04]  /*2f9e0*/  LDL.LU R18, [R1+0x640] ;  /* 0x0006400001127983 */ /* 0x000f680000300800 */
[----:B--2---:R-:W2:Y:S04]  /*2f9f0*/  LDL.LU R17, [R1+0x644] ;  /* 0x0006440001117983 */ /* 0x004ea80000300800 */
[----:B------:R-:W2:Y:S04]  /*2fa00*/  LDL.LU R20, [R1+0x620] ;  /* 0x0006200001147983 */ /* 0x000ea80000300800 */
[----:B------:R-:W2:Y:S04]  /*2fa10*/  LDL.LU R19, [R1+0x624] ;  /* 0x0006240001137983 */ /* 0x000ea80000300800 */
[----:B------:R-:W2:Y:S04]  /*2fa20*/  LDL.LU R22, [R1+0x630] ;  /* 0x0006300001167983 */ /* 0x000ea80000300800 */
[----:B------:R-:W2:Y:S01]  /*2fa30*/  LDL.LU R21, [R1+0x634] ;  /* 0x0006340001157983 */ /* 0x000ea20000300800 */
[----:B---3--:R-:W-:Y:S01]  /*2fa40*/  @P1 FMUL R0, R0, 0.25 ;  /* 0x3e80000000001820 */ /* 0x008fe20000400000 */
[----:B------:R-:W-:Y:S01]  /*2fa50*/  @P1 FMUL R29, R29, 0.25 ;  /* 0x3e8000001d1d1820 */ /* 0x000fe20000400000 */
[----:B----4-:R-:W-:Y:S01]  /*2fa60*/  @P1 FMUL R28, R28, 0.25 ;  /* 0x3e8000001c1c1820 */ /* 0x010fe20000400000 */
[----:B-----5:R-:W-:Y:S01]  /*2fa70*/  @P1 FMUL R27, R27, 0.25 ;  /* 0x3e8000001b1b1820 */ /* 0x020fe20000400000 */
[----:B------:R-:W-:Y:S01]  /*2fa80*/  @P1 FMUL R26, R26, 0.25 ;  /* 0x3e8000001a1a1820 */ /* 0x000fe20000400000 */
[----:B------:R-:W-:Y:S01]  /*2fa90*/  @P1 FMUL R18, R18, 0.25 ;  /* 0x3e80000012121820 */ /* 0x000fe20000400000 */
[----:B--2---:R-:W-:Y:S01]  /*2faa0*/  @P1 FMUL R17, R17, 0.25 ;  /* 0x3e80000011111820 */ /* 0x004fe20000400000 */
[----:B------:R-:W-:-:S04]  /*2fab0*/  @P1 FMUL R20, R20, 0.25 ;  /* 0x3e80000014141820 */ /* 0x000fc80000400000 */
[----:B------:R0:W-:Y:S01]  /*2fac0*/  STL [R1+0x30], R17 ;  /* 0x0000301101007387 */ /* 0x0001e20000100800 */
[----:B------:R-:W-:Y:S01]  /*2fad0*/  @P1 FMUL R19, R19, 0.25 ;  /* 0x3e80000013131820 */ /* 0x000fe20000400000 */
[----:B------:R-:W-:Y:S02]  /*2fae0*/  @P1 FMUL R23, R23, 0.25 ;  /* 0x3e80000017171820 */ /* 0x000fe40000400000 */
[----:B0-----:R-:W2:Y:S01]  /*2faf0*/  LDL.LU R17, [R1+0xd7c] ;  /* 0x000d7c0001117983 */ /* 0x001ea20000300800 */
[----:B------:R-:W-:-:S03]  /*2fb00*/  @P1 FMUL R21, R21, 0.25 ;  /* 0x3e80000015151820 */ /* 0x000fc60000400000 */
[----:B------:R0:W-:Y:S01]  /*2fb10*/  STL [R1+0x2c], R18 ;  /* 0x00002c1201007387 */ /* 0x0001e20000100800 */
[----:B------:R-:W-:Y:S01]  /*2fb20*/  @P1 FMUL R22, R22, 0.25 ;  /* 0x3e80000016161820 */ /* 0x000fe20000400000 */
[----:B------:R-:W-:Y:S02]  /*2fb30*/  @P1 FMUL R24, R24, 0.25 ;  /* 0x3e80000018181820 */ /* 0x000fe40000400000 */
[----:B0-----:R-:W3:Y:S04]  /*2fb40*/  LDL.LU R18, [R1+0xd78] ;  /* 0x000d780001127983 */ /* 0x001ee80000300800 */
[----:B------:R0:W-:Y:S01]  /*2fb50*/  STL [R1+0x28], R19 ;  /* 0x0000281301007387 */ /* 0x0001e20000100800 */
[----:B------:R-:W-:-:S03]  /*2fb60*/  @P1 FMUL R25, R25, 0.25 ;  /* 0x3e80000019191820 */ /* 0x000fc60000400000 */
[----:B0-----:R-:W4:Y:S04]  /*2fb70*/  LDL.LU R19, [R1+0xd74] ;  /* 0x000d740001137983 */ /* 0x001f280000300800 */
[----:B------:R0:W-:Y:S04]  /*2fb80*/  STL [R1+0x24], R20 ;  /* 0x0000241401007387 */ /* 0x0001e80000100800 */
[----:B0-----:R-:W5:Y:S04]  /*2fb90*/  LDL.LU R20, [R1+0xd70] ;  /* 0x000d700001147983 */ /* 0x001f680000300800 */
[----:B------:R0:W-:Y:S04]  /*2fba0*/  STL [R1+0x20], R21 ;  /* 0x0000201501007387 */ /* 0x0001e80000100800 */
[----:B0-----:R-:W2:Y:S04]  /*2fbb0*/  LDL.LU R21, [R1+0xd6c] ;  /* 0x000d6c0001157983 */ /* 0x001ea80000300800 */
        /* <DEDUP_REMOVED lines=14> */
[----:B------:R0:W-:Y:S04]  /*2fca0*/  STL [R1], R29 ;  /* 0x0000001d01007387 */ /* 0x0001e80000100800 */
[----:B0-----:R-:W2:Y:S04]  /*2fcb0*/  LDL.LU R29, [R1+0xd4c] ;  /* 0x000d4c00011d7983 */ /* 0x001ea80000300800 */
[----:B------:R0:W-:Y:S04]  /*2fcc0*/  STL [R1+0xcd0], R0 ;  /* 0x000cd00001007387 */ /* 0x0001e80000100800 */
[----:B0-----:R-:W2:Y:S04]  /*2fcd0*/  LDL R0, [R1] ;  /* 0x0000000001007983 */ /* 0x001ea80000100800 */
[----:B--2---:R0:W-:Y:S04]  /*2fce0*/  STL [R1+0xcd4], R0 ;  /* 0x000cd40001007387 */ /* 0x0041e80000100800 */
[----:B0-----:R-:W2:Y:S04]  /*2fcf0*/  LDL R0, [R1+0x4] ;  /* 0x0000040001007983 */ /* 0x001ea80000100800 */
        /* <DEDUP_REMOVED lines=57> */
[----:B0-----:R-:W2:Y:S02]  /*30090*/  LDL R0, [R1+0x34] ;  /* 0x0000340001007983 */ /* 0x001ea40000100800 */
[----:B--2---:R-:W-:-:S05]  /*300a0*/  @P1 FMUL R0, R0, 0.25 ;  /* 0x3e80000000001820 */ /* 0x004fca0000400000 */
[----:B------:R0:W-:Y:S04]  /*300b0*/  @P1 STL [R1+0x34], R0 ;  /* 0x0000340001001387 */ /* 0x0001e80000100800 */
[----:B0-----:R-:W2:Y:S02]  /*300c0*/  LDL.LU R0, [R1+0xd48] ;  /* 0x000d480001007983 */ /* 0x001ea40000300800 */
        /* <DEDUP_REMOVED lines=51> */
[----:B--2---:R-:W-:-:S05]  /*30400*/  @!P2 FMUL R0, R0, 16777216 ;  /* 0x4b8000000000a820 */ /* 0x004fca0000400000 */
[----:B------:R0:W-:Y:S04]  /*30410*/  @!P2 STL [R1+0x30], R0 ;  /* 0x000030000100a387 */ /* 0x0001e80000100800 */
        /* <DEDUP_REMOVED lines=35> */
[----:B------:R0:W-:Y:S04]  /*30650*/  @!P2 STL [R1], R0 ;  /* 0x000000000100a387 */ /* 0x0001e80000100800 */
[----:B0-----:R-:W2:Y:S02]  /*30660*/  LDL.LU R0, [R1+0xcd0] ;  /* 0x000cd00001007983 */ /* 0x001ea40000300800 */
[----:B--2---:R-:W-:-:S05]  /*30670*/  @!P2 FMUL R0, R0, 16777216 ;  /* 0x4b8000000000a820 */ /* 0x004fca0000400000 */
[----:B------:R0:W-:Y:S04]  /*30680*/  STL [R1+0xc54], R0 ;  /* 0x000c540001007387 */ /* 0x0001e80000100800 */
[----:B0-----:R-:W2:Y:S04]  /*30690*/  LDL.LU R0, [R1] ;  /* 0x0000000001007983 */ /* 0x001ea80000300800 */
[----:B--2---:R0:W-:Y:S04]  /*306a0*/  STL [R1+0xc58], R0 ;  /* 0x000c580001007387 */ /* 0x0041e80000100800 */
[----:B0-----:R-:W2:Y:S04]  /*306b0*/  LDL.LU R0, [R1+0x4] ;  /* 0x0000040001007983 */ /* 0x001ea80000300800 */
        /* <DEDUP_REMOVED lines=55> */
[----:B0-----:R-:W2:Y:S01]  /*30a30*/  LDL R0, [R1+0x38] ;  /* 0x0000380001007983 */ /* 0x001ea20000100800 */
[----:B-----5:R-:W-:-:S03]  /*30a40*/  @P1 FMUL R20, R20, 0.25 ;  /* 0x3e80000014141820 */ /* 0x020fc60000400000 */
[----:B--2---:R0:W-:Y:S04]  /*30a50*/  STL [R1+0xccc], R0 ;  /* 0x000ccc0001007387 */ /* 0x0041e80000100800 */
[----:B0-----:R-:W2:Y:S01]  /*30a60*/  LDL R0, [R1+0x34] ;  /* 0x0000340001007983 */ /* 0x001ea20000100800 */
[----:B------:R-:W-:-:S05]  /*30a70*/  @!P2 FMUL R20, R20, 16777216 ;  /* 0x4b8000001414a820 */ /* 0x000fca0000400000 */
[----:B------:R0:W-:Y:S04]  /*30a80*/  STL [R1+0xc50], R20 ;  /* 0x000c501401007387 */ /* 0x0001e80000100800 */
[----:B0-----:R-:W5:Y:S01]  /*30a90*/  LDL R20, [R1+0x80] ;  /* 0x0000800001147983 */ /* 0x001f620000100800 */
        /* <DEDUP_REMOVED lines=53> */
[----:B0-----:R-:W5:Y:S02]  /*30df0*/  LDL.LU R0, [R1+0xc88] ;  /* 0x000c880001007983 */ /* 0x001f640000300800 */
[----:B-----5:R-:W-:-:S05]  /*30e00*/  FMUL R0, R20, R0 ;  /* 0x0000000014007220 */ /* 0x020fca0000400000 */
[----:B------:R0:W-:Y:S04]  /*30e10*/  STL [R1+0x18c], R0 ;  /* 0x00018c0001007387 */ /* 0x0001e80000100800 */
[----:B0-----:R-:W2:Y:S02]  /*30e20*/  LDL.LU R0, [R1+0xc84] ;  /* 0x000c840001007983 */ /* 0x001ea40000300800 */
[----:B--2---:R-:W-:-:S05]  /*30e30*/  FMUL R0, R20, R0 ;  /* 0x0000000014007220 */ /* 0x004fca0000400000 */
        /* <DEDUP_REMOVED lines=34> */
[----:B0-----:R-:W2:Y:S01]  /*31060*/  LDL.LU R0, [R1+0xc54] ;  /* 0x000c540001007983 */ /* 0x001ea20000300800 */
[----:B------:R-:W-:Y:S01]  /*31070*/  @P1 FMUL R2, R2, 0.25 ;  /* 0x3e80000002021820 */ /* 0x000fe20000400000 */
[----:B------:R-:W-:Y:S01]  /*31080*/  @P1 FMUL R3, R3, 0.25 ;  /* 0x3e80000003031820 */ /* 0x000fe20000400000 */
[----:B------:R-:W-:Y:S02]  /*31090*/  @P1 FMUL R4, R4, 0.25 ;  /* 0x3e80000004041820 */ /* 0x000fe40000400000 */
[----:B------:R-:W-:Y:S01]  /*310a0*/  @!P2 FMUL R2, R2, 16777216 ;  /* 0x4b8000000202a820 */ /* 0x000fe20000400000 */
[----:B------:R-:W-:Y:S01]  /*310b0*/  @!P2 FMUL R3, R3, 16777216 ;  /* 0x4b8000000303a820 */ /* 0x000fe20000400000 */
[----:B------:R-:W-:Y:S01]  /*310c0*/  @P1 FMUL R5, R5, 0.25 ;  /* 0x3e80000005051820 */ /* 0x000fe20000400000 */
[----:B------:R-:W-:Y:S01]  /*310d0*/  @P1 FMUL R6, R6, 0.25 ;  /* 0x3e80000006061820 */ /* 0x000fe20000400000 */
[----:B------:R-:W-:Y:S01]  /*310e0*/  @!P2 FMUL R4, R4, 16777216 ;  /* 0x4b8000000404a820 */ /* 0x000fe20000400000 */
[----:B------:R-:W-:Y:S01]  /*310f0*/  @P1 FMUL R7, R7, 0.25 ;  /* 0x3e80000007071820 */ /* 0x000fe20000400000 */
[----:B------:R-:W-:Y:S01]  /*31100*/  FMUL R3, R20, R3 ;  /* 0x0000000314037220 */ /* 0x000fe20000400000 */
[----:B------:R-:W-:Y:S01]  /*31110*/  @!P2 FMUL R5, R5, 16777216 ;  /* 0x4b8000000505a820 */ /* 0x000fe20000400000 */
[----:B------:R-:W-:Y:S01]  /*31120*/  @!P2 FMUL R6, R6, 16777216 ;  /* 0x4b8000000606a820 */ /* 0x000fe20000400000 */
[----:B------:R-:W-:Y:S01]  /*31130*/  @P1 FMUL R8, R8, 0.25 ;  /* 0x3e80000008081820 */ /* 0x000fe20000400000 */
[----:B------:R-:W-:Y:S01]  /*31140*/  @P1 FMUL R9, R9, 0.25 ;  /* 0x3e80000009091820 */ /* 0x000fe20000400000 */
[----:B------:R-:W-:Y:S01]  /*31150*/  @!P2 FMUL R7, R7, 16777216 ;  /* 0x4b8000000707a820 */ /* 0x000fe20000400000 */
[----:B------:R-:W-:Y:S01]  /*31160*/  @P1 FMUL R10, R10, 0.25 ;  /* 0x3e8000000a0a1820 */ /* 0x000fe20000400000 */
        /* <DEDUP_REMOVED lines=9> */
[----:B------:R-:W-:-:S03]  /*31200*/  @!P2 FMUL R13, R13, 16777216 ;  /* 0x4b8000000d0da820 */ /* 0x000fc60000400000 */
[----:B------:R-:W-:Y:S01]  /*31210*/  @!P2 FMUL R14, R14, 16777216 ;  /* 0x4b8000000e0ea820 */ /* 0x000fe20000400000 */
[----:B--2---:R-:W-:-:S05]  /*31220*/  FMUL R0, R20, R0 ;  /* 0x0000000014007220 */ /* 0x004fca0000400000 */
[----:B------:R0:W-:Y:S02]  /*31230*/  STL [R1+0xec], R0 ;  /* 0x0000ec0001007387 */ /* 0x0001e40000100800 */
[C---:B0-----:R-:W-:Y:S01]  /*31240*/  FMUL R0, R20.reuse, R2 ;  /* 0x0000000214007220 */ /* 0x041fe20000400000 */
[----:B------:R-:W-:-:S04]  /*31250*/  FMUL R2, R20, R4 ;  /* 0x0000000414027220 */ /* 0x000fc80000400000 */
[----:B------:R0:W-:Y:S04]  /*31260*/  STL [R1+0xe8], R0 ;  /* 0x0000e80001007387 */ /* 0x0001e80000100800 */
[----:B------:R2:W-:Y:S04]  /*31270*/  STL [R1+0xe0], R3 ;  /* 0x0000e00301007387 */ /* 0x0005e80000100800 */
[----:B------:R5:W-:Y:S01]  /*31280*/  STL [R1+0xd4], R2 ;  /* 0x0000d40201007387 */ /* 0x000be20000100800 */
[C---:B0-----:R-:W-:Y:S01]  /*31290*/  FMUL R0, R20.reuse, R5 ;  /* 0x0000000514007220 */ /* 0x041fe20000400000 */
[----:B--2---:R-:W-:-:S04]  /*312a0*/  FMUL R3, R20, R6 ;  /* 0x0000000614037220 */ /* 0x004fc80000400000 */
[----:B------:R0:W-:Y:S01]  /*312b0*/  STL [R1+0xcc], R0 ;  /* 0x0000cc0001007387 */ /* 0x0001e20000100800 */
[----:B-----5:R-:W-:-:S03]  /*312c0*/  FMUL R2, R20, R7 ;  /* 0x0000000714027220 */ /* 0x020fc60000400000 */
        /* <DEDUP_REMOVED lines=12> */
[----:B------:R-:W-:Y:S01]  /*31390*/  STL [R1+0xb0], R3 ;  /* 0x0000b00301007387 */ /* 0x000fe20000100800 */
[----:B0-----:R-:W-:-:S03]  /*313a0*/  FMUL R0, R20, R14 ;  /* 0x0000000e14007220 */ /* 0x001fc60000400000 */
[----:B------:R-:W2:Y:S04]  /*313b0*/  LDL.LU R20, [R1+0xc50] ;  /* 0x000c500001147983 */ /* 0x000ea80000300800 */
[----:B------:R0:W-:Y:S04]  /*313c0*/  STL [R1+0xac], R2 ;  /* 0x0000ac0201007387 */ /* 0x0001e80000100800 */
[----:B------:R-:W0:Y:S01]  /*313d0*/  LDL.LU R14, [R1+0x80] ;  /* 0x00008000010e7983 */ /* 0x000e220000300800 */
[----:B------:R-:W-:Y:S01]  /*313e0*/  @P1 FMUL R15, R15, 0.25 ;  /* 0x3e8000000f0f1820 */ /* 0x000fe20000400000 */
[----:B------:R-:W-:Y:S01]  /*313f0*/  @P1 FMUL R16, R16, 0.25 ;  /* 0x3e80000010101820 */ /* 0x000fe20000400000 */
[----:B------:R-:W-:-:S02]  /*31400*/  @P1 FMUL R17, R17, 0.25 ;  /* 0x3e80000011111820 */ /* 0x000fc40000400000 */
[----:B------:R-:W-:Y:S01]  /*31410*/  @!P2 FMUL R15, R15, 16777216 ;  /* 0x4b8000000f0fa820 */ /* 0x000fe20000400000 */
[----:B---3--:R-:W-:Y:S01]  /*31420*/  @P1 FMUL R18, R18, 0.25 ;  /* 0x3e80000012121820 */ /* 0x008fe20000400000 */
[----:B------:R-:W-:Y:S01]  /*31430*/  @!P2 FMUL R16, R16, 16777216 ;  /* 0x4b8000001010a820 */ /* 0x000fe20000400000 */
[----:B------:R-:W-:Y:S01]  /*31440*/  @!P2 FMUL R17, R17, 16777216 ;  /* 0x4b8000001111a820 */ /* 0x000fe20000400000 */
[----:B------:R3:W-:Y:S01]  /*31450*/  STL [R1+0xa8], R0 ;  /* 0x0000a80001007387 */ /* 0x0007e20000100800 */
[----:B------:R-:W-:Y:S01]  /*31460*/  @!P2 FMUL R18, R18, 16777216 ;  /* 0x4b8000001212a820 */ /* 0x000fe20000400000 */
[----:B----4-:R-:W-:Y:S01]  /*31470*/  @P1 FMUL R19, R19, 0.25 ;  /* 0x3e80000013131820 */ /* 0x010fe20000400000 */
[----:B------:R-:W-:Y:S01]  /*31480*/  @P1 FMUL R21, R21, 0.25 ;  /* 0x3e80000015151820 */ /* 0x000fe20000400000 */
[----:B------:R-:W-:Y:S02]  /*31490*/  @P1 FMUL R22, R22, 0.25 ;  /* 0x3e80000016161820 */ /* 0x000fe40000400000 */
[----:B------:R-:W-:Y:S01]  /*314a0*/  @!P2 FMUL R19, R19, 16777216 ;  /* 0x4b8000001313a820 */ /* 0x000fe20000400000 */
[----:B------:R-:W-:Y:S01]  /*314b0*/  @!P2 FMUL R21, R21, 16777216 ;  /* 0x4b8000001515a820 */ /* 0x000fe20000400000 */
[----:B------:R-:W-:Y:S01]  /*314c0*/  @!P2 FMUL R22, R22, 16777216 ;  /* 0x4b8000001616a820 */ /* 0x000fe20000400000 */
[C---:B0-----:R-:W-:Y:S01]  /*314d0*/  FMUL R2, R14.reuse, R15 ;  /* 0x0000000f0e027220 */ /* 0x041fe20000400000 */
[C---:B---3--:R-:W-:Y:S01]  /*314e0*/  FMUL R0, R14.reuse, R16 ;  /* 0x000000100e007220 */ /* 0x048fe20000400000 */
[----:B------:R-:W-:-:S03]  /*314f0*/  FMUL R3, R14, R17 ;  /* 0x000000110e037220 */ /* 0x000fc60000400000 */
[----:B------:R0:W-:Y:S04]  /*31500*/  STL [R1+0xa4], R2 ;  /* 0x0000a40201007387 */ /* 0x0001e80000100800 */
[----:B------:R3:W-:Y:S01]  /*31510*/  STL [R1+0xa0], R0 ;  /* 0x0000a00001007387 */ /* 0x0007e20000100800 */
[----:B0-----:R-:W-:-:S03]  /*31520*/  FMUL R2, R14, R18 ;  /* 0x000000120e027220 */ /* 0x001fc60000400000 */
[----:B------:R2:W-:Y:S04]  /*31530*/  STL [R1+0x9c], R3 ;  /* 0x00009c0301007387 */ /* 0x0005e80000100800 */
[----:B------:R-:W4:Y:S04]  /*31540*/  LDL.LU R18, [R1+0x34] ;  /* 0x0000340001127983 */ /* 0x000f280000300800 */
[----:B------:R0:W-:Y:S04]  /*31550*/  STL [R1+0x98], R2 ;  /* 0x0000980201007387 */ /* 0x0001e80000100800 */
[----:B------:R-:W5:Y:S01]  /*31560*/  LDL.LU R15, [R1+0x38] ;  /* 0x00003800010f7983 */ /* 0x000f620000300800 */
[C---:B---3--:R-:W-:Y:S01]  /*31570*/  FMUL R0, R14.reuse, R19 ;  /* 0x000000130e007220 */ /* 0x048fe20000400000 */
[C---:B--2---:R-:W-:Y:S01]  /*31580*/  FMUL R3, R14.reuse, R20 ;  /* 0x000000140e037220 */ /* 0x044fe20000400000 */
[----:B------:R-:W-:Y:S01]  /*31590*/  @P1 FMUL R23, R23, 0.25 ;  /* 0x3e80000017171820 */ /* 0x000fe20000400000 */
[----:B0-----:R-:W-:-:S02]  /*315a0*/  FMUL R2, R14, R21 ;  /* 0x000000150e027220 */ /* 0x001fc40000400000 */
[----:B------:R0:W-:Y:S01]  /*315b0*/  STL [R1+0x94], R0 ;  /* 0x0000940001007387 */ /* 0x0001e20000100800 */
[----:B------:R-:W-:-:S03]  /*315c0*/  @!P2 FMUL R23, R23, 16777216 ;  /* 0x4b8000001717a820 */ /* 0x000fc60000400000 */
[----:B------:R-:W-:Y:S04]  /*315d0*/  STL [R1+0x90], R3 ;  /* 0x0000900301007387 */ /* 0x000fe80000100800 */
[----:B------:R-:W2:Y:S01]  /*315e0*/  LDL.LU R6, [R1+0x3c] ;  /* 0x00003c0001067983 */ /* 0x000ea20000300800 */
[----:B0-----:R-:W-:-:S03]  /*315f0*/  FMUL R0, R14, R22 ;  /* 0x000000160e007220 */ /* 0x001fc60000400000 */
[----:B------:R0:W-:Y:S01]  /*31600*/  STL [R1+0x8c], R2 ;  /* 0x00008c0201007387 */ /* 0x0001e20000100800 */
[----:B------:R-:W-:-:S03]  /*31610*/  @P1 FMUL R24, R24, 0.25 ;  /* 0x3e80000018181820 */ /* 0x000fc60000400000 */
[----:B------:R-:W3:Y:S01]  /*31620*/  LDL.LU R4, [R1+0x40] ;  /* 0x0000400001047983 */ /* 0x000ee20000300800 */
[----:B------:R-:W-:-:S03]  /*31630*/  @P1 FMUL R25, R25, 0.25 ;  /* 0x3e80000019191820 */ /* 0x000fc60000400000 */
[----:B------:R1:W-:Y:S01]  /*31640*/  STL [R1+0x88], R0 ;  /* 0x0000880001007387 */ /* 0x0003e20000100800 */
[----:B0-----:R-:W-:-:S03]  /*31650*/  FMUL R2, R14, R23 ;  /* 0x000000170e027220 */ /* 0x001fc60000400000 */
[----:B------:R-:W3:Y:S01]  /*31660*/  LDL.LU R5, [R1+0x44] ;  /* 0x0000440001057983 */ /* 0x000ee20000300800 */
[----:B------:R-:W-:Y:S01]  /*31670*/  @P1 FMUL R26, R26, 0.25 ;  /* 0x3e8000001a1a1820 */ /* 0x000fe20000400000 */
[----:B------:R-:W-:Y:S02]  /*31680*/  @P1 FMUL R27, R27, 0.25 ;  /* 0x3e8000001b1b1820 */ /* 0x000fe40000400000 */
[----:B-1----:R-:W3:Y:S01]  /*31690*/  LDL.LU R0, [R1+0x48] ;  /* 0x0000480001007983 */ /* 0x002ee20000300800 */
[----:B------:R-:W-:-:S03]  /*316a0*/  @!P2 FMUL R24, R24, 16777216 ;  /* 0x4b8000001818a820 */ /* 0x000fc60000400000 */
[----:B------:R-:W3:Y:S01]  /*316b0*/  LDL.LU R9, [R1+0x4c] ;  /* 0x00004c0001097983 */ /* 0x000ee20000300800 */
[----:B------:R-:W-:-:S03]  /*316c0*/  @!P2 FMUL R25, R25, 16777216 ;  /* 0x4b8000001919a820 */ /* 0x000fc60000400000 */
[----:B------:R-:W3:Y:S01]  /*316d0*/  LDL.LU R8, [R1+0x54] ;  /* 0x0000540001087983 */ /* 0x000ee20000300800 */
[----:B------:R-:W-:-:S03]  /*316e0*/  @!P2 FMUL R26, R26, 16777216 ;  /* 0x4b8000001a1aa820 */ /* 0x000fc60000400000 */
[----:B------:R0:W-:Y:S01]  /*316f0*/  STL [R1+0x84], R2 ;  /* 0x0000840201007387 */ /* 0x0001e20000100800 */
[----:B------:R-:W-:Y:S01]  /*31700*/  @!P2 FMUL R27, R27, 16777216 ;  /* 0x4b8000001b1ba820 */ /* 0x000fe20000400000 */
[C---:B------:R-:W-:Y:S01]  /*31710*/  FMUL R23, R14.reuse, R24 ;  /* 0x000000180e177220 */ /* 0x040fe20000400000 */
[C---:B------:R-:W-:Y:S01]  /*31720*/  FMUL R22, R14.reuse, R25 ;  /* 0x000000190e167220 */ /* 0x040fe20000400000 */
[C---:B------:R-:W-:Y:S01]  /*31730*/  FMUL R25, R14.reuse, R26 ;  /* 0x0000001a0e197220 */ /* 0x040fe20000400000 */
[----:B0-----:R-:W3:Y:S04]  /*31740*/  LDL.LU R2, [R1+0x58] ;  /* 0x0000580001027983 */ /* 0x001ee80000300800 */
[----:B------:R-:W3:Y:S04]  /*31750*/  LDL.LU R3, [R1+0x5c] ;  /* 0x00005c0001037983 */ /* 0x000ee80000300800 */
[----:B------:R-:W3:Y:S01]  /*31760*/  LDL.LU R13, [R1+0x60] ;  /* 0x00006000010d7983 */ /* 0x000ee20000300800 */
[----:B------:R-:W-:-:S03]  /*31770*/  FMUL R24, R14, R27 ;  /* 0x0000001b0e187220 */ /* 0x000fc60000400000 */
[----:B------:R-:W3:Y:S04]  /*31780*/  LDL.LU R17, [R1+0x70] ;  /* 0x0000700001117983 */ /* 0x000ee80000300800 */
[----:B------:R-:W3:Y:S04]  /*31790*/  LDL.LU R16, [R1+0x74] ;  /* 0x0000740001107983 */ /* 0x000ee80000300800 */
[----:B------:R-:W3:Y:S04]  /*317a0*/  LDL.LU R11, [R1+0x7c] ;  /* 0x00007c00010b7983 */ /* 0x000ee80000300800 */
[----:B------:R-:W3:Y:S04]  /*317b0*/  LDL.LU R10, [R1+0x78] ;  /* 0x00007800010a7983 */ /* 0x000ee80000300800 */
[----:B------:R-:W3:Y:S04]  /*317c0*/  LDL.LU R12, [R1+0x64] ;  /* 0x00006400010c7983 */ /* 0x000ee80000300800 */
[----:B------:R-:W3:Y:S04]  /*317d0*/  LDL.LU R7, [R1+0x68] ;  /* 0x0000680001077983 */ /* 0x000ee80000300800 */
[----:B------:R-:W-:Y:S04]  /*317e0*/  STL [R1+0xc20], R23 ;  /* 0x000c201701007387 */ /* 0x000fe80000100800 */
[----:B------:R-:W-:Y:S04]  /*317f0*/  STL [R1+0xc48], R25 ;  /* 0x000c481901007387 */ /* 0x000fe80000100800 */
[----:B------:R0:W-:Y:S04]  /*31800*/  STL [R1+0xc4c], R24 ;  /* 0x000c4c1801007387 */ /* 0x0001e80000100800 */
[----:B0-----:R-:W3:Y:S04]  /*31810*/  LDL.LU R24, [R1+0x6c] ;  /* 0x00006c0001187983 */ /* 0x001ee80000300800 */
[----:B------:R-:W3:Y:S01]  /*31820*/  LDL.LU R25, [R1+0xdc] ;  /* 0x0000dc0001197983 */ /* 0x000ee20000300800 */
[----:B----4-:R-:W-:-:S03]  /*31830*/  FMUL R21, R14, R18 ;  /* 0x000000120e157220 */ /* 0x010fc60000400000 */
[----:B------:R-:W4:Y:S04]  /*31840*/  LDL.LU R18, [R1+0xd0] ;  /* 0x0000d00001127983 */ /* 0x000f280000300800 */
[----:B------:R-:W4:Y:S01]  /*31850*/  LDL.LU R19, [R1+0xd8] ;  /* 0x0000d80001137983 */ /* 0x000f220000300800 */
[----:B-----5:R-:W-:-:S03]  /*31860*/  FMUL R20, R14, R15 ;  /* 0x0000000f0e147220 */ /* 0x020fc60000400000 */
[----:B------:R-:W5:Y:S04]  /*31870*/  LDL.LU R15, [R1+0xf8] ;  /* 0x0000f800010f7983 */ /* 0x000f680000300800 */
[----:B------:R-:W5:Y:S01]  /*31880*/  LDL R23, [R1+0x50] ;  /* 0x0000500001177983 */ /* 0x000f620000100800 */
[----:B------:R-:W0:Y:S01]  /*31890*/  S2R R26, SR_TID.X ;  /* 0x00000000001a7919 */ /* 0x000e220000002100 */
[----:B------:R-:W-:Y:S01]  /*318a0*/  @P1 FMUL R28, R28, 0.25 ;  /* 0x3e8000001c1c1820 */ /* 0x000fe20000400000 */
[----:B------:R-:W-:-:S03]  /*318b0*/  @P1 FMUL R29, R29, 0.25 ;  /* 0x3e8000001d1d1820 */ /* 0x000fc60000400000 */
[----:B------:R-:W-:Y:S01]  /*318c0*/  @!P2 FMUL R28, R28, 16777216 ;  /* 0x4b8000001c1ca820 */ /* 0x000fe20000400000 */
[----:B------:R-:W-:Y:S01]  /*318d0*/  @!P2 FMUL R29, R29, 16777216 ;  /* 0x4b8000001d1da820 */ /* 0x000fe20000400000 */
[C---:B--2---:R-:W-:Y:S02]  /*318e0*/  FMUL R6, R14.reuse, R6 ;  /* 0x000000060e067220 */ /* 0x044fe40000400000 */
[C---:B------:R-:W-:Y:S01]  /*318f0*/  FMUL R28, R14.reuse, R28 ;  /* 0x0000001c0e1c7220 */ /* 0x040fe20000400000 */
[C---:B------:R-:W-:Y:S01]  /*31900*/  FMUL R29, R14.reuse, R29 ;  /* 0x0000001d0e1d7220 */ /* 0x040fe20000400000 */
[C---:B---3--:R-:W-:Y:S01]  /*31910*/  FMUL R4, R14.reuse, R4 ;  /* 0x000000040e047220 */ /* 0x048fe20000400000 */
[C---:B------:R-:W-:Y:S01]  /*31920*/  FMUL R5, R14.reuse, R5 ;  /* 0x000000050e057220 */ /* 0x040fe20000400000 */
        /* <DEDUP_REMOVED lines=10> */
[----:B------:R-:W-:-:S04]  /*319d0*/  FMUL R12, R14, R12 ;  /* 0x0000000c0e0c7220 */ /* 0x000fc80000400000 */
[----:B------:R-:W-:Y:S01]  /*319e0*/  F2FP.BF16.F32.PACK_AB R17, R17, R10 ;  /* 0x0000000a1111723e */ /* 0x000fe200000010ff */
[----:B------:R-:W-:Y:S01]  /*319f0*/  FMUL R7, R14, R7 ;  /* 0x000000070e077220 */ /* 0x000fe20000400000 */
[----:B0-----:R-:W-:Y:S02]  /*31a00*/  LOP3.LUT R10, R26, 0x1ff, RZ, 0xc0, !PT ;  /* 0x000001ff1a0a7812 */ /* 0x001fe400078ec0ff */
[----:B------:R-:W-:Y:S01]  /*31a10*/  F2FP.BF16.F32.PACK_AB R16, R16, R11 ;  /* 0x0000000b1010723e */ /* 0x000fe200000010ff */
[----:B------:R-:W-:-:S05]  /*31a20*/  FMUL R14, R14, R24 ;  /* 0x000000180e0e7220 */ /* 0x000fca0000400000 */
[----:B------:R-:W-:Y:S02]  /*31a30*/  F2FP.BF16.F32.PACK_AB R12, R12, R14 ;  /* 0x0000000e0c0c723e */ /* 0x000fe400000010ff */
[----:B------:R-:W-:Y:S02]  /*31a40*/  LEA R14, R10, UR7, 0x4 ;  /* 0x000000070a0e7c11 */ /* 0x000fe4000f8e20ff */
[----:B----4-:R-:W-:Y:S01]  /*31a50*/  F2FP.BF16.F32.PACK_AB R18, R25, R18 ;  /* 0x000000121912723e */ /* 0x010fe200000010ff */
[----:B-----5:R0:W-:Y:S04]  /*31a60*/  STL.64 [R1+0xc40], R22 ;  /* 0x000c401601007387 */ /* 0x0201e80000100a00 */
[----:B0-----:R-:W2:Y:S04]  /*31a70*/  LDL.LU R22, [R1+0xf4] ;  /* 0x0000f40001167983 */ /* 0x001ea80000300800 */
[----:B------:R-:W3:Y:S04]  /*31a80*/  LDL.LU R23, [R1+0x100] ;  /* 0x0001000001177983 */ /* 0x000ee80000300800 */
[----:B------:R0:W-:Y:S04]  /*31a90*/  STL.64 [R1+0xc38], R20 ;  /* 0x000c381401007387 */ /* 0x0001e80000100a00 */
[----:B0-----:R-:W4:Y:S04]  /*31aa0*/  LDL.LU R20, [R1+0xe4] ;  /* 0x0000e40001147983 */ /* 0x001f280000300800 */
[----:B------:R-:W2:Y:S04]  /*31ab0*/  LDL.LU R21, [R1+0xfc] ;  /* 0x0000fc0001157983 */ /* 0x000ea80000300800 */
[----:B------:R-:W5:Y:S04]  /*31ac0*/  LDL.LU R27, [R1+0x128] ;  /* 0x00012800011b7983 */ /* 0x000f680000300800 */
[----:B------:R-:W5:Y:S04]  /*31ad0*/  LDL.LU R24, [R1+0xc4c] ;  /* 0x000c4c0001187983 */ /* 0x000f680000300800 */
[----:B------:R-:W5:Y:S04]  /*31ae0*/  LDL.LU R11, [R1+0x118] ;  /* 0x00011800010b7983 */ /* 0x000f680000300800 */
[----:B------:R-:W5:Y:S04]  /*31af0*/  LDL.LU R25, [R1+0xc48] ;  /* 0x000c480001197983 */ /* 0x000f680000300800 */
[----:B------:R-:W5:Y:S01]  /*31b00*/  LDL.LU R10, [R1+0x110] ;  /* 0x00011000010a7983 */ /* 0x000f620000300800 */
[----:B------:R-:W-:-:S02]  /*31b10*/  F2FP.BF16.F32.PACK_AB R13, R13, R7 ;  /* 0x000000070d0d723e */ /* 0x000fc400000010ff */
[----:B---3--:R-:W-:Y:S02]  /*31b20*/  F2FP.BF16.F32.PACK_AB R15, R23, R15 ;  /* 0x0000000f170f723e */ /* 0x008fe400000010ff */
[----:B----4-:R-:W-:Y:S02]  /*31b30*/  F2FP.BF16.F32.PACK_AB R19, R20, R19 ;  /* 0x000000131413723e */ /* 0x010fe400000010ff */
[----:B--2---:R-:W-:Y:S01]  /*31b40*/  F2FP.BF16.F32.PACK_AB R14, R21, R22 ;  /* 0x00000016150e723e */ /* 0x004fe200000010ff */
[----:B-----5:R0:W-:Y:S02]  /*31b50*/  STL.64 [R1+0xc30], R10 ;  /* 0x000c300a01007387 */ /* 0x0201e40000100a00 */
[----:B0-----:R-:W-:-:S04]  /*31b60*/  LOP3.LUT R11, R26, 0x1ff, RZ, 0xc0, !PT ;  /* 0x000001ff1a0b7812 */ /* 0x001fc800078ec0ff */
[----:B------:R-:W-:-:S05]  /*31b70*/  LEA R11, R11, UR7, 0x4 ;  /* 0x000000070b0b7c11 */ /* 0x000fca000f8e20ff */
[----:B------:R-:W0:Y:S04]  /*31b80*/  LDS.128 R20, [R11] ;  /* 0x000000000b147984 */ /* 0x000e280000000c00 */
[----:B------:R-:W-:Y:S04]  /*31b90*/  STL.64 [R1+0xc28], R8 ;  /* 0x000c280801007387 */ /* 0x000fe80000100a00 */
[----:B------:R-:W2:Y:S01]  /*31ba0*/  LDL.LU R7, [R1+0x130] ;  /* 0x0001300001077983 */ /* 0x000ea20000300800 */
[----:B------:R-:W-:Y:S06]  /*31bb0*/  BAR.SYNC.DEFER_BLOCKING 0x0 ;  /* 0x0000000000007b1d */ /* 0x000fec0000010000 */
[----:B0-----:R-:W-:Y:S04]  /*31bc0*/  STL.64 [R1+0x10], R20 ;  /* 0x0000101401007387 */ /* 0x001fe80000100a00 */
[----:B------:R0:W-:Y:S04]  /*31bd0*/  STL.64 [R1+0x18], R22 ;  /* 0x0000181601007387 */ /* 0x0001e80000100a00 */
[----:B0-----:R-:W3:Y:S04]  /*31be0*/  LDL.LU.64 R22, [R1+0xc40] ;  /* 0x000c400001167983 */ /* 0x001ee80000300a00 */
[----:B------:R-:W4:Y:S04]  /*31bf0*/  LDL.LU.64 R20, [R1+0xc38] ;  /* 0x000c380001147983 */ /* 0x000f280000300a00 */
[----:B---3--:R0:W-:Y:S01]  /*31c00*/  STSM.16.M88.4 [R23], R16 ;  /* 0x0000001017007844 */ /* 0x0081e20000000200 */
[----:B------:R-:W-:Y:S06]  /*31c10*/  BAR.SYNC.DEFER_BLOCKING 0x0 ;  /* 0x0000000000007b1d */ /* 0x000fec0000010000 */
[----:B0-----:R-:W3:Y:S04]  /*31c20*/  LDL.LU R16, [R1+0x11c] ;  /* 0x00011c0001107983 */ /* 0x001ee80000300800 */
[----:B------:R-:W5:Y:S04]  /*31c30*/  LDL.LU R17, [R1+0x120] ;  /* 0x0001200001117983 */ /* 0x000f680000300800 */
[----:B------:R-:W3:Y:S04]  /*31c40*/  LDL.LU R18, [R1+0x12c] ;  /* 0x00012c0001127983 */ /* 0x000ee80000300800 */
[----:B------:R-:W0:Y:S04]  /*31c50*/  LDS.128 R8, [R11] ;  /* 0x000000000b087984 */ /* 0x000e280000000c00 */
[----:B------:R-:W3:Y:S01]  /*31c60*/  LDL.LU R19, [R1+0x124] ;  /* 0x0001240001137983 */ /* 0x000ee20000300800 */
[----:B------:R-:W-:Y:S06]  /*31c70*/  BAR.SYNC.DEFER_BLOCKING 0x0 ;  /* 0x0000000000007b1d */ /* 0x000fec0000010000 */
[----:B0-----:R-:W-:Y:S04]  /*31c80*/  STL.64 [R1], R8 ;  /* 0x0000000801007387 */ /* 0x001fe80000100a00 */
[----:B------:R0:W-:Y:S04]  /*31c90*/  STL.64 [R1+0x8], R10 ;  /* 0x0000080a01007387 */ /* 0x0001e80000100a00 */
[----:B0-----:R-:W4:Y:S04]  /*31ca0*/  LDL.LU.64 R10, [R1+0xc30] ;  /* 0x000c3000010a7983 */ /* 0x001f280000300a00 */
[----:B------:R0:W-:Y:S01]  /*31cb0*/  STSM.16.M88.4 [R23], R12 ;  /* 0x0000000c17007844 */ /* 0x0001e20000000200 */
[----:B------:R-:W-:-:S03]  /*31cc0*/  F2FP.BF16.F32.PACK_AB R5, R6, R5 ;  /* 0x000000050605723e */ /* 0x000fc600000010ff */
[----:B------:R-:W5:Y:S01]  /*31cd0*/  LDL.LU.64 R8, [R1+0xc28] ;  /* 0x000c280001087983 */ /* 0x000f620000300a00 */
[----:B0-----:R-:W-:-:S03]  /*31ce0*/  LOP3.LUT R13, R26, 0x1ff, RZ, 0xc0, !PT ;  /* 0x000001ff1a0d7812 */ /* 0x001fc600078ec0ff */
[----:B------:R-:W5:Y:S01]  /*31cf0*/  LDL.LU R23, [R1+0xc20] ;  /* 0x000c200001177983 */ /* 0x000f620000300800 */
[----:B------:R-:W-:-:S03]  /*31d00*/  LEA R13, R13, UR7, 0x4 ;  /* 0x000000070d0d7c11 */ /* 0x000fc6000f8e20ff */
[----:B------:R-:W5:Y:S01]  /*31d10*/  LDL.LU R14, [R1+0x134] ;  /* 0x00013400010e7983 */ /* 0x000f620000300800 */
[----:B--2---:R-:W-:-:S03]  /*31d20*/  F2FP.BF16.F32.PACK_AB R7, R7, R27 ;  /* 0x0000001b0707723e */ /* 0x004fc600000010ff */
[----:B------:R-:W2:Y:S04]  /*31d30*/  LDL.LU R15, [R1+0x138] ;  /* 0x00013800010f7983 */ /* 0x000ea80000300800 */
[----:B------:R-:W2:Y:S04]  /*31d40*/  LDL.LU R26, [R1+0x144] ;  /* 0x00014400011a7983 */ /* 0x000ea80000300800 */
[----:B------:R-:W2:Y:S01]  /*31d50*/  LDL.LU R27, [R1+0x148] ;  /* 0x00014800011b7983 */ /* 0x000ea20000300800 */
[----:B------:R-:W-:Y:S01]  /*31d60*/  BAR.SYNC.DEFER_BLOCKING 0x0 ;  /* 0x0000000000007b1d */ /* 0x000fe20000010000 */
[----:B---3--:R-:W-:-:S02]  /*31d70*/  F2FP.BF16.F32.PACK_AB R6, R18, R19 ;  /* 0x000000131206723e */ /* 0x008fc400000010ff */
[----:B----4-:R-:W-:Y:S02]  /*31d80*/  F2FP.BF16.F32.PACK_AB R10, R16, R10 ;  /* 0x0000000a100a723e */ /* 0x010fe400000010ff */
[----:B-----5:R-:W-:Y:S02]  /*31d90*/  F2FP.BF16.F32.PACK_AB R11, R17, R11 ;  /* 0x0000000b110b723e */ /* 0x020fe400000010ff */
[----:B------:R-:W0:Y:S04]  /*31da0*/  LDS.128 R16, [R13] ;  /* 0x000000000d107984 */ /* 0x000e280000000c00 */
[----:B0-----:R-:W-:Y:S04]  /*31db0*/  STL [R1+0xbc4], R17 ;  /* 0x000bc41101007387 */ /* 0x001fe80000100800 */
[----:B------:R0:W-:Y:S04]  /*31dc0*/  STL [R1+0xbc0], R18 ;  /* 0x000bc01201007387 */ /* 0x0001e80000100800 */
[----:B0-----:R-:W3:Y:S01]  /*31dd0*/  LDL.LU R18, [R1+0x50] ;  /* 0x0000500001127983 */ /* 0x001ee20000300800 */
[----:B------:R-:W-:-:S02]  /*31de0*/  F2FP.BF16.F32.PACK_AB R8, R8, R3 ;  /* 0x000000030808723e */ /* 0x000fc400000010ff */
[----:B------:R-:W-:Y:S01]  /*31df0*/  F2FP.BF16.F32.PACK_AB R9, R9, R2 ;  /* 0x000000020909723e */ /* 0x000fe200000010ff */
[----:B------:R-:W-:Y:S06]  /*31e00*/  BAR.SYNC.DEFER_BLOCKING 0x0 ;  /* 0x0000000000007b1d */ /* 0x000fec0000010000 */
[----:B------:R-:W-:Y:S04]  /*31e10*/  STL [R1+0xbbc], R19 ;  /* 0x000bbc1301007387 */ /* 0x000fe80000100800 */
[----:B---3--:R-:W-:Y:S01]  /*31e20*/  STSM.16.M88.4 [R18], R8 ;  /* 0x0000000812007844 */ /* 0x008fe20000000200 */
[----:B------:R-:W-:Y:S06]  /*31e30*/  BAR.SYNC.DEFER_BLOCKING 0x0 ;  /* 0x0000000000007b1d */ /* 0x000fec0000010000 */
[----:B------:R-:W0:Y:S04]  /*31e40*/  LDS.128 R8, [R13] ;  /* 0x000000000d087984 */ /* 0x000e280000000c00 */
[----:B0-----:R0:W-:Y:S04]  /*31e50*/  STL.64 [R1+0x20], R8 ;  /* 0x0000200801007387 */ /* 0x0011e80000100a00 */
[----:B------:R1:W-:Y:S04]  /*31e60*/  STL.64 [R1+0x28], R10 ;  /* 0x0000280a01007387 */ /* 0x0003e80000100a00 */
[----:B0-----:R-:W3:Y:S04]  /*31e70*/  LDL.LU R8, [R1+0x84] ;  /* 0x0000840001087983 */ /* 0x001ee80000300800 */
[----:B------:R-:W3:Y:S04]  /*31e80*/  LDL.LU R9, [R1+0x88] ;  /* 0x0000880001097983 */ /* 0x000ee80000300800 */
[----:B-1----:R-:W4:Y:S04]  /*31e90*/  LDL.LU R10, [R1+0x154] ;  /* 0x00015400010a7983 */ /* 0x002f280000300800 */
[----:B------:R-:W4:Y:S01]  /*31ea0*/  LDL.LU R11, [R1+0x158] ;  /* 0x00015800010b7983 */ /* 0x000f220000300800 */
[----:B------:R-:W-:Y:S01]  /*31eb0*/  F2FP.BF16.F32.PACK_AB R4, R4, R0 ;  /* 0x000000000404723e */ /* 0x000fe200000010ff */
[----:B------:R-:W-:Y:S06]  /*31ec0*/  BAR.SYNC.DEFER_BLOCKING 0x0 ;  /* 0x0000000000007b1d */ /* 0x000fec0000010000 */
[----:B----4-:R0:W-:Y:S04]  /*31ed0*/  STL.64 [R1+0xc18], R10 ;  /* 0x000c180a01007387 */ /* 0x0101e80000100a00 */
[----:B0-----:R-:W4:Y:S04]  /*31ee0*/  LDL.LU R10, [R1+0x14c] ;  /* 0x00014c00010a7983 */ /* 0x001f280000300800 */
[----:B------:R-:W5:Y:S04]  /*31ef0*/  LDL.LU R11, [R1+0x150] ;  /* 0x00015000010b7983 */ /* 0x000f680000300800 */
[----:B---3--:R0:W-:Y:S04]  /*31f00*/  STL.64 [R1+0xc10], R8 ;  /* 0x000c100801007387 */ /* 0x0081e80000100a00 */
[----:B0-----:R-:W3:Y:S04]  /*31f10*/  LDL.LU R8, [R1+0x13c] ;  /* 0x00013c0001087983 */ /* 0x001ee80000300800 */
[----:B------:R-:W2:Y:S04]  /*31f20*/  LDL.LU R9, [R1+0x140] ;  /* 0x0001400001097983 */ /* 0x000ea80000300800 */
[----:B------:R0:W-:Y:S01]  /*31f30*/  STSM.16.M88.4 [R18], R4 ;  /* 0x0000000412007844 */ /* 0x0001e20000000200 */
[----:B------:R-:W-:-:S03]  /*31f40*/  F2FP.BF16.F32.PACK_AB R12, R29, R20 ;  /* 0x000000141d0c723e */ /* 0x000fc600000010ff */
[----:B------:R-:W5:Y:S04]  /*31f50*/  LDL.LU R19, [R1+0x17c] ;  /* 0x00017c0001137983 */ /* 0x000f680000300800 */
[----:B------:R-:W5:Y:S01]  /*31f60*/  LDL.LU R0, [R1+0x174] ;  /* 0x0001740001007983 */ /* 0x000f620000300800 */
[----:B------:R-:W-:-:S03]  /*31f70*/  F2FP.BF16.F32.PACK_AB R13, R28, R21 ;  /* 0x000000151c0d723e */ /* 0x000fc600000010ff */
[----:B------:R-:W5:Y:S04]  /*31f80*/  LDL.LU R2, [R1+0x190] ;  /* 0x0001900001027983 */ /* 0x000f680000300800 */
[----:B------:R-:W5:Y:S01]  /*31f90*/  LDL.LU R3, [R1+0x178] ;  /* 0x0001780001037983 */ /* 0x000f620000300800 */
[----:B------:R-:W-:-:S03]  /*31fa0*/  F2FP.BF16.F32.PACK_AB R24, R22, R24 ;  /* 0x000000181618723e */ /* 0x000fc600000010ff */
[----:B------:R-:W5:Y:S01]  /*31fb0*/  LDL.LU R29, [R1+0x15c] ;  /* 0x00015c00011d7983 */ /* 0x000f620000300800 */
[----:B------:R-:W-:-:S03]  /*31fc0*/  F2FP.BF16.F32.PACK_AB R25, R23, R25 ;  /* 0x000000191719723e */ /* 0x000fc600000010ff */
[----:B------:R-:W5:Y:S04]  /*31fd0*/  LDL.LU R20, [R1+0x94] ;  /* 0x0000940001147983 */ /* 0x000f680000300800 */
[----:B------:R-:W5:Y:S04]  /*31fe0*/  LDL.LU R21, [R1+0xa0] ;  /* 0x0000a00001157983 */ /* 0x000f680000300800 */
[----:B------:R-:W5:Y:S04]  /*31ff0*/  LDL.LU R28, [R1+0x98] ;  /* 0x00009800011c7983 */ /* 0x000f680000300800 */
[----:B------:R-:W5:Y:S04]  /*32000*/  LDL.LU R22, [R1+0x9c] ;  /* 0x00009c0001167983 */ /* 0x000f680000300800 */
[----:B------:R-:W5:Y:S01]  /*32010*/  LDL.LU R23, [R1+0x170] ;  /* 0x0001700001177983 */ /* 0x000f620000300800 */
[----:B------:R-:W-:Y:S01]  /*32020*/  BAR.SYNC.DEFER_BLOCKING 0x0 ;  /* 0x0000000000007b1d */ /* 0x000fe20000010000 */
[----:B--2---:R-:W-:-:S05]  /*32030*/  F2FP.BF16.F32.PACK_AB R15, R9, R15 ;  /* 0x0000000f090f723e */ /* 0x004fca00000010ff */
[----:B------:R-:W0:Y:S01]  /*32040*/  S2R R9, SR_TID.X ;  /* 0x0000000000097919 */ /* 0x000e220000002100 */
[----:B---3--:R-:W-:Y:S02]  /*32050*/  F2FP.BF16.F32.PACK_AB R14, R8, R14 ;  /* 0x0000000e080e723e */ /* 0x008fe400000010ff */
[----:B----4-:R-:W-:Y:S02]  /*32060*/  F2FP.BF16.F32.PACK_AB R26, R10, R26 ;  /* 0x0000001a0a1a723e */ /* 0x010fe400000010ff */
[----:B-----5:R-:W-:Y:S02]  /*32070*/  F2FP.BF16.F32.PACK_AB R27, R11, R27 ;  /* 0x0000001b0b1b723e */ /* 0x020fe400000010ff */
[----:B0-----:R-:W-:-:S04]  /*32080*/  LOP3.LUT R7, R9, 0x1ff, RZ, 0xc0, !PT ;  /* 0x000001ff09077812 */ /* 0x001fc800078ec0ff */
[----:B------:R-:W-:-:S05]  /*32090*/  LEA R7, R7, UR7, 0x4 ;  /* 0x0000000707077c11 */ /* 0x000fca000f8e20ff */
[----:B------:R-:W0:Y:S01]  /*320a0*/  LDS.128 R8, [R7] ;  /* 0x0000000007087984 */ /* 0x000e220000000c00 */
[----:B------:R-:W-:Y:S06]  /*320b0*/  BAR.SYNC.DEFER_BLOCKING 0x0 ;  /* 0x0000000000007b1d */ /* 0x000fec0000010000 */
[----:B0-----:R-:W-:Y:S04]  /*320c0*/  STL.64 [R1+0x30], R8 ;  /* 0x0000300801007387 */ /* 0x001fe80000100a00 */
[----:B------:R0:W-:Y:S04]  /*320d0*/  STL.64 [R1+0x38], R10 ;  /* 0x0000380a01007387 */ /* 0x0001e80000100a00 */
[----:B0-----:R-:W2:Y:S04]  /*320e0*/  LDL.LU.64 R10, [R1+0xc18] ;  /* 0x000c1800010a7983 */ /* 0x001ea80000300a00 */
[----:B------:R-:W3:Y:S04]  /*320f0*/  LDL.LU.64 R8, [R1+0xc10] ;  /* 0x000c100001087983 */ /* 0x000ee80000300a00 */
[----:B------:R0:W-:Y:S01]  /*32100*/  STSM.16.M88.4 [R18], R12 ;  /* 0x0000000c12007844 */ /* 0x0001e20000000200 */
[----:B------:R-:W-:Y:S06]  /*32110*/  BAR.SYNC.DEFER_BLOCKING 0x0 ;  /* 0x0000000000007b1d */ /* 0x000fec0000010000 */
[----:B0-----:R-:W3:Y:S04]  /*32120*/  LDL.LU R14, [R1+0x8c] ;  /* 0x00008c00010e7983 */ /* 0x001ee80000300800 */
[----:B------:R-:W4:Y:S04]  /*32130*/  LDL.LU R15, [R1+0x90] ;  /* 0x00009000010f7983 */ /* 0x000f280000300800 */
[----:B------:R-:W0:Y:S01]  /*32140*/  LDS.128 R4, [R7] ;  /* 0x0000000007047984 */ /* 0x000e220000000c00 */
[----:B------:R-:W-:Y:S01]  /*32150*/  BAR.SYNC.DEFER_BLOCKING 0x0 ;  /* 0x0000000000007b1d */ /* 0x000fe20000010000 */
[----:B------:R-:W-:-:S02]  /*32160*/  F2FP.BF16.F32.PACK_AB R21, R21, R28 ;  /* 0x0000001c1515723e */ /* 0x000fc400000010ff */
[----:B------:R-:W-:Y:S02]  /*32170*/  F2FP.BF16.F32.PACK_AB R20, R22, R20 ;  /* 0x000000141614723e */ /* 0x000fe400000010ff */
[----:B------:R-:W-:Y:S01]  /*32180*/  F2FP.BF16.F32.PACK_AB R22, R19, R0 ;  /* 0x000000001316723e */ /* 0x000fe200000010ff */
[----:B------:R-:W-:Y:S04]  /*32190*/  STSM.16.M88.4 [R18], R24 ;  /* 0x0000001812007844 */ /* 0x000fe80000000200 */
[----:B0-----:R-:W-:Y:S04]  /*321a0*/  STL [R1+0xbb8], R7 ;  /* 0x000bb80701007387 */ /* 0x001fe80000100800 */
[----:B------:R-:W-:Y:S04]  /*321b0*/  STL.64 [R1+0xbd0], R6 ;  /* 0x000bd00601007387 */ /* 0x000fe80000100a00 */
[----:B------:R0:W-:Y:S04]  /*321c0*/  STL.64 [R1+0xbc8], R4 ;  /* 0x000bc80401007387 */ /* 0x0001e80000100a00 */
[----:B0-----:R-:W5:Y:S04]  /*321d0*/  LDL.LU R4, [R1+0x19c] ;  /* 0x00019c0001047983 */ /* 0x001f680000300800 */
[----:B------:R-:W5:Y:S01]  /*321e0*/  LDL.LU R28, [R1+0x194] ;  /* 0x00019400011c7983 */ /* 0x000f620000300800 */
[----:B--2---:R-:W-:-:S02]  /*321f0*/  F2FP.BF16.F32.PACK_AB R10, R29, R10 ;  /* 0x0000000a1d0a723e */ /* 0x004fc400000010ff */
[----:B------:R-:W0:Y:S01]  /*32200*/  S2R R29, SR_TID.X ;  /* 0x00000000001d7919 */ /* 0x000e220000002100 */
[----:B------:R-:W-:Y:S02]  /*32210*/  F2FP.BF16.F32.PACK_AB R11, R23, R11 ;  /* 0x0000000b170b723e */ /* 0x000fe400000010ff */
[----:B------:R-:W-:Y:S01]  /*32220*/  F2FP.BF16.F32.PACK_AB R23, R2, R3 ;  /* 0x000000030217723e */ /* 0x000fe200000010ff */
[----:B------:R-:W-:Y:S06]  /*32230*/  BAR.SYNC.DEFER_BLOCKING 0x0 ;  /* 0x0000000000007b1d */ /* 0x000fec0000010000 */
[----:B------:R-:W2:Y:S04]  /*32240*/  LDL.LU R2, [R1+0x1a0] ;  /* 0x0001a00001027983 */ /* 0x000ea80000300800 */
[----:B------:R-:W2:Y:S04]  /*32250*/  LDL.LU R3, [R1+0x198] ;  /* 0x0001980001037983 */ /* 0x000ea80000300800 */
[----:B------:R-:W2:Y:S04]  /*32260*/  LDL.LU R24, [R1+0xb4] ;  /* 0x0000b40001187983 */ /* 0x000ea80000300800 */
[----:B------:R-:W2:Y:S04]  /*32270*/  LDL.LU R25, [R1+0xb8] ;  /* 0x0000b80001197983 */ /* 0x000ea80000300800 */
[----:B------:R-:W2:Y:S04]  /*32280*/  LDL.LU R26, [R1+0x1a4] ;  /* 0x0001a400011a7983 */ /* 0x000ea80000300800 */
[----:B------:R-:W2:Y:S01]  /*32290*/  LDL.LU R27, [R1+0x1a8] ;  /* 0x0001a800011b7983 */ /* 0x000ea20000300800 */
[----:B0-----:R-:W-:-:S03]  /*322a0*/  LOP3.LUT R7, R29, 0x1ff, RZ, 0xc0, !PT ;  /* 0x000001ff1d077812 */ /* 0x001fc600078ec0ff */
[----:B------:R-:W2:Y:S04]  /*322b0*/  LDL.LU R5, [R1+0xc8] ;  /* 0x0000c80001057983 */ /* 0x000ea80000300800 */
[----:B------:R-:W2:Y:S04]  /*322c0*/  LDL.LU R29, [R1+0x1bc] ;  /* 0x0001bc00011d7983 */ /* 0x000ea80000300800 */
[----:B------:R-:W2:Y:S01]  /*322d0*/  LDL.LU R19, [R1+0x1b4] ;  /* 0x0001b40001137983 */ /* 0x000ea20000300800 */
[----:B------:R-:W-:Y:S02]  /*322e0*/  LEA R7, R7, UR7, 0x4 ;  /* 0x0000000707077c11 */ /* 0x000fe4000f8e20ff */
[----:B---3--:R-:W-:Y:S01]  /*322f0*/  F2FP.BF16.F32.PACK_AB R8, R14, R8 ;  /* 0x000000080e08723e */ /* 0x008fe200000010ff */
[----:B------:R-:W3:Y:S01]  /*32300*/  LDL.LU R6, [R1+0x1c0] ;  /* 0x0001c00001067983 */ /* 0x000ee20000300800 */
[----:B----4-:R-:W-:-:S03]  /*32310*/  F2FP.BF16.F32.PACK_AB R9, R15, R9 ;  /* 0x000000090f09723e */ /* 0x010fc600000010ff */
[----:B------:R-:W0:Y:S01]  /*32320*/  LDS.128 R12, [R7] ;  /* 0x00000000070c7984 */ /* 0x000e220000000c00 */
[----:B------:R-:W-:Y:S06]  /*32330*/  BAR.SYNC.DEFER_BLOCKING 0x0 ;  /* 0x0000000000007b1d */ /* 0x000fec0000010000 */
[----:B------:R-:W3:Y:S04]  /*32340*/  LDL.LU R0, [R1+0x1b8] ;  /* 0x0001b80001007983 */ /* 0x000ee80000300800 */
[----:B------:R-:W-:Y:S01]  /*32350*/  STSM.16.M88.4 [R18], R8 ;  /* 0x0000000812007844 */ /* 0x000fe20000000200 */
[----:B------:R-:W-:Y:S06]  /*32360*/  BAR.SYNC.DEFER_BLOCKING 0x0 ;  /* 0x0000000000007b1d */ /* 0x000fec0000010000 */
[----:B------:R-:W1:Y:S02]  /*32370*/  LDS.128 R8, [R7] ;  /* 0x0000000007087984 */ /* 0x000e640000000c00 */
[----:B------:R-:W-:Y:S06]  /*32380*/  BAR.SYNC.DEFER_BLOCKING 0x0 ;  /* 0x0000000000007b1d */ /* 0x000fec0000010000 */
[----:B0-----:R0:W-:Y:S04]  /*32390*/  STL.64 [R1+0xbe0], R14 ;  /* 0x000be00e01007387 */ /* 0x0011e80000100a00 */
[----:B0-----:R-:W4:Y:S04]  /*323a0*/  LDL.LU R14, [R1+0xb0] ;  /* 0x0000b000010e7983 */ /* 0x001f280000300800 */
[----:B------:R-:W4:Y:S04]  /*323b0*/  LDL.LU R15, [R1+0xa8] ;  /* 0x0000a800010f7983 */ /* 0x000f280000300800 */
[----:B------:R0:W-:Y:S04]  /*323c0*/  STL.64 [R1+0xbd8], R12 ;  /* 0x000bd80c01007387 */ /* 0x0001e80000100a00 */
[----:B------:R-:W-:Y:S04]  /*323d0*/  STSM.16.M88.4 [R18], R20 ;  /* 0x0000001412007844 */ /* 0x000fe80000000200 */
[----:B0-----:R-:W3:Y:S04]  /*323e0*/  LDL.LU R12, [R1+0xa4] ;  /* 0x0000a400010c7983 */ /* 0x001ee80000300800 */
[----:B------:R-:W3:Y:S04]  /*323f0*/  LDL.LU R13, [R1+0xd4] ;  /* 0x0000d400010d7983 */ /* 0x000ee80000300800 */
[----:B-1----:R0:W-:Y:S04]  /*32400*/  STL.64 [R1+0xbf0], R10 ;  /* 0x000bf00a01007387 */ /* 0x0021e80000100a00 */
[----:B0-----:R-:W3:Y:S04]  /*32410*/  LDL.LU R10, [R1+0xcc] ;  /* 0x0000cc00010a7983 */ /* 0x001ee80000300800 */
[----:B------:R-:W3:Y:S04]  /*32420*/  LDL.LU R11, [R1+0xc4] ;  /* 0x0000c400010b7983 */ /* 0x000ee80000300800 */
[----:B------:R0:W-:Y:S04]  /*32430*/  STL.64 [R1+0xbe8], R8 ;  /* 0x000be80801007387 */ /* 0x0001e80000100a00 */
[----:B0-----:R-:W3:Y:S04]  /*32440*/  LDL.LU R9, [R1+0xac] ;  /* 0x0000ac0001097983 */ /* 0x001ee80000300800 */
[----:B------:R-:W3:Y:S04]  /*32450*/  LDL.LU R8, [R1+0x1b0] ;  /* 0x0001b00001087983 */ /* 0x000ee80000300800 */
[----:B--2---:R0:W-:Y:S04]  /*32460*/  STL.64 [R1+0xc08], R18 ;  /* 0x000c081201007387 */ /* 0x0041e80000100a00 */
[----:B0-----:R-:W2:Y:S04]  /*32470*/  LDL.LU R18, [R1+0xc0] ;  /* 0x0000c00001127983 */ /* 0x001ea80000300800 */
[----:B------:R-:W2:Y:S04]  /*32480*/  LDL.LU R19, [R1+0x1ac] ;  /* 0x0001ac0001137983 */ /* 0x000ea80000300800 */
[----:B------:R0:W-:Y:S04]  /*32490*/  STL.64 [R1+0xc00], R16 ;  /* 0x000c001001007387 */ /* 0x0001e80000100a00 */
[----:B0-----:R-:W2:Y:S01]  /*324a0*/  LDL.LU R17, [R1+0xbc] ;  /* 0x0000bc0001117983 */ /* 0x001ea20000300800 */
[----:B------:R-:W-:-:S02]  /*324b0*/  F2FP.BF16.F32.PACK_AB R23, R2, R3 ;  /* 0x000000030217723e */ /* 0x000fc400000010ff */
[----:B-----5:R-:W-:Y:S02]  /*324c0*/  F2FP.BF16.F32.PACK_AB R22, R4, R28 ;  /* 0x0000001c0416723e */ /* 0x020fe400000010ff */
[----:B----4-:R-:W-:Y:S02]  /*324d0*/  F2FP.BF16.F32.PACK_AB R21, R14, R15 ;  /* 0x0000000f0e15723e */ /* 0x010fe400000010ff */
[----:B---3--:R-:W-:Y:S02]  /*324e0*/  F2FP.BF16.F32.PACK_AB R20, R9, R12 ;  /* 0x0000000c0914723e */ /* 0x008fe400000010ff */
[----:B------:R-:W3:Y:S04]  /*324f0*/  LDL.LU R9, [R1+0xec] ;  /* 0x0000ec0001097983 */ /* 0x000ee80000300800 */
[----:B------:R-:W3:Y:S04]  /*32500*/  LDL.LU R12, [R1+0xe0] ;  /* 0x0000e000010c7983 */ /* 0x000ee80000300800 */
[----:B------:R-:W4:Y:S04]  /*32510*/  LDL.LU R2, [R1+0xf0] ;  /* 0x0000f00001027983 */ /* 0x000f280000300800 */
[----:B------:R-:W4:Y:S04]  /*32520*/  LDL.LU R3, [R1+0xe8] ;  /* 0x0000e80001037983 */ /* 0x000f280000300800 */
[----:B------:R-:W5:Y:S04]  /*32530*/  LDL.LU R14, [R1+0x1cc] ;  /* 0x0001cc00010e7983 */ /* 0x000f680000300800 */
[----:B------:R-:W5:Y:S04]  /*32540*/  LDL.LU R15, [R1+0x1c4] ;  /* 0x0001c400010f7983 */ /* 0x000f680000300800 */
[----:B------:R-:W3:Y:S04]  /*32550*/  LDL.LU R4, [R1+0x1d0] ;  /* 0x0001d00001047983 */ /* 0x000ee80000300800 */
[----:B------:R-:W3:Y:S01]  /*32560*/  LDL.LU R28, [R1+0x1c8] ;  /* 0x0001c800011c7983 */ /* 0x000ee20000300800 */
[----:B--2---:R-:W-:-:S02]  /*32570*/  F2FP.BF16.F32.PACK_AB R25, R18, R25 ;  /* 0x000000191219723e */ /* 0x004fc400000010ff */
[----:B------:R-:W-:Y:S02]  /*32580*/  F2FP.BF16.F32.PACK_AB R26, R19, R26 ;  /* 0x0000001a131a723e */ /* 0x000fe400000010ff */
[----:B------:R-:W-:Y:S01]  /*32590*/  F2FP.BF16.F32.PACK_AB R24, R17, R24 ;  /* 0x000000181118723e */ /* 0x000fe200000010ff */
[----:B------:R-:W-:Y:S06]  /*325a0*/  BAR.SYNC.DEFER_BLOCKING 0x0 ;  /* 0x0000000000007b1d */ /* 0x000fec0000010000 */
[----:B------:R-:W0:Y:S04]  /*325b0*/  LDS.128 R16, [R7] ;  /* 0x0000000007107984 */ /* 0x000e280000000c00 */
[----:B0-----:R-:W-:Y:S04]  /*325c0*/  STL.64 [R1+0x40], R16 ;  /* 0x0000401001007387 */ /* 0x001fe80000100a00 */
[----:B------:R0:W-:Y:S04]  /*325d0*/  STL.64 [R1+0x48], R18 ;  /* 0x0000481201007387 */ /* 0x0001e80000100a00 */
[----:B0-----:R-:W2:Y:S01]  /*325e0*/  LDL.LU.64 R18, [R1+0xc08] ;  /* 0x000c080001127983 */ /* 0x001ea20000300a00 */
[----:B------:R-:W-:Y:S06]  /*325f0*/  BAR.SYNC.DEFER_BLOCKING 0x0 ;  /* 0x0000000000007b1d */ /* 0x000fec0000010000 */
[----:B------:R-:W3:Y:S04]  /*32600*/  LDL.LU.64 R16, [R1+0xc00] ;  /* 0x000c000001107983 */ /* 0x000ee80000300a00 */
[----:B--2---:R-:W-:Y:S01]  /*32610*/  STSM.16.M88.4 [R18], R20 ;  /* 0x0000001412007844 */ /* 0x004fe20000000200 */
[----:B------:R-:W-:Y:S06]  /*32620*/  BAR.SYNC.DEFER_BLOCKING 0x0 ;  /* 0x0000000000007b1d */ /* 0x000fec0000010000 */
[----:B------:R-:W0:Y:S04]  /*32630*/  LDS.128 R20, [R7] ;  /* 0x0000000007147984 */ /* 0x000e280000000c00 */
[----:B0-----:R0:W-:Y:S04]  /*32640*/  STL.64 [R1+0x60], R20 ;  /* 0x0000601401007387 */ /* 0x0011e80000100a00 */
[----:B------:R1:W-:Y:S01]  /*32650*/  STL.64 [R1+0x68], R22 ;  /* 0x0000681601007387 */ /* 0x0003e20000100a00 */
[----:B0-----:R-:W-:-:S02]  /*32660*/  F2FP.BF16.F32.PACK_AB R21, R13, R5 ;  /* 0x000000050d15723e */ /* 0x001fc400000010ff */
[----:B-1----:R-:W-:Y:S02]  /*32670*/  F2FP.BF16.F32.PACK_AB R22, R29, R19 ;  /* 0x000000131d16723e */ /* 0x002fe400000010ff */
[----:B------:R-:W2:Y:S01]  /*32680*/  LDL.LU R29, [R1+0x10c] ;  /* 0x00010c00011d7983 */ /* 0x000ea20000300800 */
[----:B------:R-:W-:-:S03]  /*32690*/  F2FP.BF16.F32.PACK_AB R23, R6, R0 ;  /* 0x000000000617723e */ /* 0x000fc600000010ff */
[----:B------:R-:W2:Y:S01]  /*326a0*/  LDL.LU R19, [R1+0x104] ;  /* 0x0001040001137983 */ /* 0x000ea20000300800 */
[----:B------:R-:W-:-:S03]  /*326b0*/  F2FP.BF16.F32.PACK_AB R20, R10, R11 ;  /* 0x0000000b0a14723e */ /* 0x000fc600000010ff */
[----:B------:R-:W2:Y:S04]  /*326c0*/  LDL.LU R5, [R1+0x114] ;  /* 0x0001140001057983 */ /* 0x000ea80000300800 */
[----:B------:R-:W2:Y:S04]  /*326d0*/  LDL.LU R6, [R1+0x108] ;  /* 0x0001080001067983 */ /* 0x000ea80000300800 */
[----:B------:R-:W2:Y:S04]  /*326e0*/  LDL.LU R10, [R1+0x1dc] ;  /* 0x0001dc00010a7983 */ /* 0x000ea80000300800 */
[----:B------:R-:W2:Y:S01]  /*326f0*/  LDL.LU R11, [R1+0x1d4] ;  /* 0x0001d400010b7983 */ /* 0x000ea20000300800 */
[----:B------:R-:W-:Y:S01]  /*32700*/  BAR.SYNC.DEFER_BLOCKING 0x0 ;  /* 0x0000000000007b1d */ /* 0x000fe20000010000 */
[----:B------:R-:W-:-:S05]  /*32710*/  F2FP.BF16.F32.PACK_AB R27, R8, R27 ;  /* 0x0000001b081b723e */ /* 0x000fca00000010ff */
[----:B------:R3:W-:Y:S02]  /*32720*/  STSM.16.M88.4 [R18], R24 ;  /* 0x0000001812007844 */ /* 0x0007e40000000200 */
[----:B---3--:R-:W-:Y:S02]  /*32730*/  F2FP.BF16.F32.PACK_AB R24, R9, R12 ;  /* 0x0000000c0918723e */ /* 0x008fe400000010ff */
[----:B-----5:R-:W-:Y:S01]  /*32740*/  F2FP.BF16.F32.PACK_AB R26, R14, R15 ;  /* 0x0000000f0e1a723e */ /* 0x020fe200000010ff */
[----:B------:R-:W-:Y:S06]  /*32750*/  BAR.SYNC.DEFER_BLOCKING 0x0 ;  /* 0x0000000000007b1d */ /* 0x000fec0000010000 */
[----:B--2---:R-:W-:Y:S04]  /*32760*/  STL.64 [R1+0xbf8], R10 ;  /* 0x000bf80a01007387 */ /* 0x004fe80000100a00 */
[----:B------:R-:W0:Y:S01]  /*32770*/  LDS.128 R8, [R7] ;  /* 0x0000000007087984 */ /* 0x000e220000000c00 */
[----:B------:R-:W-:Y:S06]  /*32780*/  BAR.SYNC.DEFER_BLOCKING 0x0 ;  /* 0x0000000000007b1d */ /* 0x000fec0000010000 */
[----:B------:R-:W2:Y:S04]  /*32790*/  LDL.LU R13, [R1+0x1e0] ;  /* 0x0001e000010d7983 */ /* 0x000ea80000300800 */
[----:B------:R-:W2:Y:S04]  /*327a0*/  LDL.LU R0, [R1+0x1d8] ;  /* 0x0001d80001007983 */ /* 0x000ea80000300800 */
[----:B------:R-:W3:Y:S04]  /*327b0*/  LDL.LU R12, [R1+0x1e4] ;  /* 0x0001e400010c7983 */ /* 0x000ee80000300800 */
[----:B------:R-:W5:Y:S04]  /*327c0*/  LDL.LU R14, [R1+0x1f0] ;  /* 0x0001f000010e7983 */ /* 0x000f680000300800 */
[----:B------:R1:W-:Y:S04]  /*327d0*/  STSM.16.M88.4 [R18], R20 ;  /* 0x0000001412007844 */ /* 0x0003e80000000200 */
[----:B0-----:R-:W-:Y:S04]  /*327e0*/  STL.64 [R1+0x140], R8 ;  /* 0x0001400801007387 */ /* 0x001fe80000100a00 */
[----:B------:R-:W-:Y:S01]  /*327f0*/  STL.64 [R1+0x148], R10 ;  /* 0x0001480a01007387 */ /* 0x000fe20000100a00 */
[----:B------:R-:W-:Y:S06]  /*32800*/  BAR.SYNC.DEFER_BLOCKING 0x0 ;  /* 0x0000000000007b1d */ /* 0x000fec0000010000 */
[----:B------:R-:W5:Y:S04]  /*32810*/  LDL.LU R15, [R1+0x1e8] ;  /* 0x0001e800010f7983 */ /* 0x000f680000300800 */
[----:B-1----:R-:W3:Y:S04]  /*32820*/  LDL.LU R20, [R1+0x160] ;  /* 0x0001600001147983 */ /* 0x002ee80000300800 */
[----:B------:R-:W3:Y:S04]  /*32830*/  LDL.LU R21, [R1+0x16c] ;  /* 0x00016c0001157983 */ /* 0x000ee80000300800 */
[----:B------:R-:W3:Y:S04]  /*32840*/  LDL.LU R22, [R1+0x164] ;  /* 0x0001640001167983 */ /* 0x000ee80000300800 */
[----:B------:R-:W0:Y:S04]  /*32850*/  LDS.128 R8, [R7] ;  /* 0x0000000007087984 */ /* 0x000e280000000c00 */
[----:B------:R-:W3:Y:S04]  /*32860*/  LDL.LU R23, [R1+0x1ec] ;  /* 0x0001ec0001177983 */ /* 0x000ee80000300800 */
[----:B0-----:R-:W-:Y:S04]  /*32870*/  STL.64 [R1+0x130], R8 ;  /* 0x0001300801007387 */ /* 0x001fe80000100a00 */
[----:B------:R0:W-:Y:S04]  /*32880*/  STL.64 [R1+0x138], R10 ;  /* 0x0001380a01007387 */ /* 0x0001e80000100a00 */
[----:B0-----:R-:W3:Y:S01]  /*32890*/  LDL.LU.64 R10, [R1+0xbf8] ;  /* 0x000bf800010a7983 */ /* 0x001ee20000300a00 */
[----:B----4-:R-:W-:-:S02]  /*328a0*/  F2FP.BF16.F32.PACK_AB R25, R2, R3 ;  /* 0x000000030219723e */ /* 0x010fc400000010ff */
[----:B------:R-:W-:Y:S01]  /*328b0*/  F2FP.BF16.F32.PACK_AB R27, R4, R28 ;  /* 0x0000001c041b723e */ /* 0x000fe200000010ff */
[----:B------:R-:W-:Y:S08]  /*328c0*/  BAR.SYNC.DEFER_BLOCKING 0x0 ;  /* 0x0000000000007b1d */ /* 0x000ff00000010000 */
[----:B------:R-:W0:Y:S01]  /*328d0*/  LDC.64 R2, c[0x0][0x398] ;  /* 0x0000e600ff027b82 */ /* 0x000e220000000a00 */
[----:B------:R1:W-:Y:S02]  /*328e0*/  STSM.16.M88.4 [R18], R24 ;  /* 0x0000001812007844 */ /* 0x0003e40000000200 */
[----:B-1----:R-:W-:-:S02]  /*328f0*/  F2FP.BF16.F32.PACK_AB R24, R29, R19 ;  /* 0x000000131d18723e */ /* 0x002fc400000010ff */
[----:B------:R-:W4:Y:S01]  /*32900*/  LDL.LU R29, [R1+0x18c] ;  /* 0x00018c00011d7983 */ /* 0x000f220000300800 */
[----:B------:R-:W-:-:S03]  /*32910*/  F2FP.BF16.F32.PACK_AB R25, R5, R6 ;  /* 0x000000060519723e */ /* 0x000fc600000010ff */
[----:B------:R-:W4:Y:S04]  /*32920*/  LDL.LU R19, [R1+0x184] ;  /* 0x0001840001137983 */ /* 0x000f280000300800 */
[----:B------:R-:W4:Y:S04]  /*32930*/  LDL.LU R5, [R1+0x200] ;  /* 0x0002000001057983 */ /* 0x000f280000300800 */
[----:B------:R-:W4:Y:S01]  /*32940*/  LDL.LU R6, [R1+0x1f8] ;  /* 0x0001f80001067983 */ /* 0x000f220000300800 */
[----:B------:R-:W1:Y:S01]  /*32950*/  S2R R28, SR_TID.X ;  /* 0x00000000001c7919 */ /* 0x000e620000002100 */
[----:B------:R-:W0:Y:S01]  /*32960*/  S2R R4, SR_CTAID.X ;  /* 0x0000000000047919 */ /* 0x000e220000002500 */
[----:B------:R-:W-:Y:S01]  /*32970*/  UIMAD UR4, UR6, UR4, URZ ;  /* 0x00000004060472a4 */ /* 0x000fe2000f8e02ff */
[----:B-1----:R-:W-:-:S04]  /*32980*/  LOP3.LUT R28, R28, 0xff, RZ, 0xc0, !PT ;  /* 0x000000ff1c1c7812 */ /* 0x002fc800078ec0ff */
[----:B0-----:R-:W-:-:S05]  /*32990*/  LEA R4, R4, R28, 0x8 ;  /* 0x0000001c04047211 */ /* 0x001fca00078e40ff */
[----:B------:R-:W-:Y:S01]  /*329a0*/  IMAD R28, R4, UR5, RZ ;  /* 0x00000005041c7c24 */ /* 0x000fe2000f8e02ff */
[----:B--2---:R-:W-:Y:S02]  /*329b0*/  F2FP.BF16.F32.PACK_AB R27, R13, R0 ;  /* 0x000000000d1b723e */ /* 0x004fe400000010ff */
[----:B---3--:R-:W-:Y:S01]  /*329c0*/  F2FP.BF16.F32.PACK_AB R26, R10, R11 ;  /* 0x0000000b0a1a723e */ /* 0x008fe200000010ff */
[----:B------:R-:W-:Y:S01]  /*329d0*/  BAR.SYNC.DEFER_BLOCKING 0x0 ;  /* 0x0000000000007b1d */ /* 0x000fe20000010000 */
[----:B------:R-:W-:-:S07]  /*329e0*/  F2FP.BF16.F32.PACK_AB R21, R21, R22 ;  /* 0x000000161515723e */ /* 0x000fce00000010ff */
[----:B------:R-:W0:Y:S01]  /*329f0*/  LDC R4, c[0x0][0x3e8] ;  /* 0x0000fa00ff047b82 */ /* 0x000e220000000800 */
[----:B------:R-:W1:Y:S07]  /*32a00*/  LDS.128 R8, [R7] ;  /* 0x0000000007087984 */ /* 0x000e6e0000000c00 */
[----:B------:R-:W-:Y:S06]  /*32a10*/  BAR.SYNC.DEFER_BLOCKING 0x0 ;  /* 0x0000000000007b1d */ /* 0x000fec0000010000 */
[----:B------:R-:W-:Y:S04]  /*32a20*/  STSM.16.M88.4 [R18], R24 ;  /* 0x0000001812007844 */ /* 0x000fe80000000200 */
[----:B-1----:R-:W-:Y:S04]  /*32a30*/  STL.64 [R1+0x150], R8 ;  /* 0x0001500801007387 */ /* 0x002fe80000100a00 */
[----:B------:R1:W-:Y:S04]  /*32a40*/  STL.64 [R1+0x158], R10 ;  /* 0x0001580a01007387 */ /* 0x0003e80000100a00 */
[----:B-1----:R-:W2:Y:S04]  /*32a50*/  LDL.LU.64 R10, [R1+0xbf0] ;  /* 0x000bf000010a7983 */ /* 0x002ea80000300a00 */
[----:B------:R-:W3:Y:S04]  /*32a60*/  LDL.LU.64 R8, [R1+0xbe8] ;  /* 0x000be80001087983 */ /* 0x000ee80000300a00 */
[----:B------:R-:W2:Y:S04]  /*32a70*/  LDL.LU R24, [R1+0x168] ;  /* 0x0001680001187983 */ /* 0x000ea80000300800 */
[----:B------:R-:W3:Y:S04]  /*32a80*/  LDL.LU R25, [R1+0x180] ;  /* 0x0001800001197983 */ /* 0x000ee80000300800 */
[----:B------:R-:W3:Y:S04]  /*32a90*/  LDL.LU R26, [R1+0x1fc] ;  /* 0x0001fc00011a7983 */ /* 0x000ee80000300800 */
[----:B------:R-:W3:Y:S01]  /*32aa0*/  LDL.LU R27, [R1+0x1f4] ;  /* 0x0001f400011b7983 */ /* 0x000ee20000300800 */
[----:B------:R-:W-:Y:S01]  /*32ab0*/  USHF.L.U32 UR5, UR4, 0x1, URZ ;  /* 0x0000000104057899 */ /* 0x000fe200080006ff */
[----:B------:R-:W-:Y:S01]  /*32ac0*/  IMAD.SHL.U32 R0, R28, 0x2, RZ ;  /* 0x000000021c007824 */ /* 0x000fe200078e00ff */
[----:B------:R-:W-:Y:S04]  /*32ad0*/  BAR.SYNC.DEFER_BLOCKING 0x0 ;  /* 0x0000000000007b1d */ /* 0x000fe80000010000 */
[----:B------:R-:W-:Y:S01]  /*32ae0*/  IADD3 R0, P1, P2, R0, UR5, R2 ;  /* 0x0000000500007c10 */ /* 0x000fe2000fa3e002 */
[----:B------:R-:W-:-:S02]  /*32af0*/  IMAD.HI R2, R28, 0x2, RZ ;  /* 0x000000021c027827 */ /* 0x000fc400078e02ff */
[----:B------:R-:W4:Y:S01]  /*32b00*/  LDL.LU R28, [R1+0x188] ;  /* 0x00018800011c7983 */ /* 0x000f220000300800 */
[----:B------:R-:W1:Y:S01]  /*32b10*/  S2R R13, SR_TID.X ;  /* 0x00000000000d7919 */ /* 0x000e620000002100 */
[----:B------:R-:W-:Y:S02]  /*32b20*/  F2FP.BF16.F32.PACK_AB R22, R23, R12 ;  /* 0x0000000c1716723e */ /* 0x000fe400000010ff */
[----:B-----5:R-:W-:Y:S01]  /*32b30*/  F2FP.BF16.F32.PACK_AB R23, R14, R15 ;  /* 0x0000000f0e17723e */ /* 0x020fe200000010ff */
[----:B------:R-:W-:-:S06]  /*32b40*/  UIMAD.WIDE UR4, UR4, 0x2, URZ ;  /* 0x00000002040478a5 */ /* 0x000fcc000f8e02ff */
[----:B------:R-:W-:-:S05]  /*32b50*/  IADD3.X R2, PT, PT, R2, UR5, R3, P1, P2 ;  /* 0x0000000502027c10 */ /* 0x000fca0008fe4403 */
[----:B------:R-:W5:Y:S01]  /*32b60*/  LDCU UR4, c[0x0][0x3ec] ;  /* 0x00007d80ff0477ac */ /* 0x000f620008000800 */
[----:B--2---:R-:W-:Y:S02]  /*32b70*/  F2FP.BF16.F32.PACK_AB R20, R24, R20 ;  /* 0x000000141814723e */ /* 0x004fe400000010ff */
[----:B-1----:R-:W-:Y:S02]  /*32b80*/  SHF.R.U32.HI R24, RZ, 0x8, R13 ;  /* 0x00000008ff187819 */ /* 0x002fe4000001160d */
[----:B------:R-:W1:Y:S01]  /*32b90*/  LDS.128 R12, [R7] ;  /* 0x00000000070c7984 */ /* 0x000e620000000c00 */
[----:B------:R-:W-:Y:S01]  /*32ba0*/  BAR.SYNC.DEFER_BLOCKING 0x0 ;  /* 0x0000000000007b1d */ /* 0x000fe20000010000 */
[----:B------:R-:W-:-:S05]  /*32bb0*/  SGXT.U32 R24, R24, 0x1 ;  /* 0x000000011818781a */ /* 0x000fca0000000000 */
[----:B------:R0:W-:Y:S01]  /*32bc0*/  STSM.16.M88.4 [R18], R20 ;  /* 0x0000001412007844 */ /* 0x0001e20000000200 */
[----:B---3--:R-:W-:Y:S02]  /*32bd0*/  F2FP.BF16.F32.PACK_AB R26, R26, R27 ;  /* 0x0000001b1a1a723e */ /* 0x008fe400000010ff */
[----:B----4-:R-:W-:Y:S01]  /*32be0*/  F2FP.BF16.F32.PACK_AB R27, R5, R6 ;  /* 0x00000006051b723e */ /* 0x010fe200000010ff */
[----:B0-----:R-:W-:-:S05]  /*32bf0*/  IMAD R20, R24, R4, RZ ;  /* 0x0000000418147224 */ /* 0x001fca00078e02ff */
[----:B------:R-:W-:-:S05]  /*32c00*/  LEA R3, R4, R20, 0x1 ;  /* 0x0000001404037211 */ /* 0x000fca00078e08ff */
[----:B------:R-:W-:Y:S01]  /*32c10*/  IMAD R21, R4, 0x2, R3 ;  /* 0x0000000204157824 */ /* 0x000fe200078e0203 */
[----:B------:R-:W-:Y:S06]  /*32c20*/  BAR.SYNC.DEFER_BLOCKING 0x0 ;  /* 0x0000000000007b1d */ /* 0x000fec0000010000 */
[----:B------:R-:W0:Y:S01]  /*32c30*/  LDS.128 R4, [R7] ;  /* 0x0000000007047984 */ /* 0x000e220000000c00 */
[----:B------:R-:W-:-:S03]  /*32c40*/  F2FP.BF16.F32.PACK_AB R24, R28, R25 ;  /* 0x000000191c18723e */ /* 0x000fc600000010ff */
[----:B-1----:R-:W-:Y:S01]  /*32c50*/  STL.64 [R1+0x170], R12 ;  /* 0x0001700c01007387 */ /* 0x002fe20000100a00 */
[----:B------:R-:W-:Y:S01]  /*32c60*/  F2FP.BF16.F32.PACK_AB R25, R29, R19 ;  /* 0x000000131d19723e */ /* 0x000fe200000010ff */
[----:B------:R-:W-:Y:S06]  /*32c70*/  BAR.SYNC.DEFER_BLOCKING 0x0 ;  /* 0x0000000000007b1d */ /* 0x000fec0000010000 */
[----:B------:R1:W-:Y:S04]  /*32c80*/  STL.64 [R1+0x178], R14 ;  /* 0x0001780e01007387 */ /* 0x0003e80000100a00 */
[----:B-1----:R-:W2:Y:S04]  /*32c90*/  LDL.LU.64 R14, [R1+0xbe0] ;  /* 0x000be000010e7983 */ /* 0x002ea80000300a00 */
[----:B------:R-:W3:Y:S04]  /*32ca0*/  LDL.LU.64 R12, [R1+0xbd8] ;  /* 0x000bd800010c7983 */ /* 0x000ee80000300a00 */
[----:B------:R-:W4:Y:S04]  /*32cb0*/  LDL.LU R19, [R1+0x1c] ;  /* 0x00001c0001137983 */ /* 0x000f280000300800 */
[----:B0-----:R-:W-:Y:S04]  /*32cc0*/  STL.64 [R1+0x160], R4 ;  /* 0x0001600401007387 */ /* 0x001fe80000100a00 */
[----:B------:R0:W-:Y:S04]  /*32cd0*/  STL.64 [R1+0x168], R6 ;  /* 0x0001680601007387 */ /* 0x0001e80000100a00 */
[----:B------:R1:W-:Y:S04]  /*32ce0*/  STSM.16.M88.4 [R18], R24 ;  /* 0x0000001812007844 */ /* 0x0003e80000000200 */
[----:B0-----:R-:W2:Y:S04]  /*32cf0*/  LDL.LU.64 R6, [R1+0xbd0] ;  /* 0x000bd00001067983 */ /* 0x001ea80000300a00 */
[----:B------:R-:W2:Y:S04]  /*32d00*/  LDL.LU.64 R4, [R1+0xbc8] ;  /* 0x000bc80001047983 */ /* 0x000ea80000300a00 */
[----:B-1----:R-:W2:Y:S01]  /*32d10*/  LDL.LU R24, [R1+0x10] ;  /* 0x0000100001187983 */ /* 0x002ea20000300800 */
[----:B------:R-:W-:Y:S01]  /*32d20*/  BAR.SYNC.DEFER_BLOCKING 0x0 ;  /* 0x0000000000007b1d */ /* 0x000fe20000010000 */
[----:B------:R-:W-:-:S07]  /*32d30*/  LEA R28, P1, R20, R0, 0x1 ;  /* 0x00000000141c7211 */ /* 0x000fce00078208ff */
[----:B------:R-:W0:Y:S01]  /*32d40*/  LDC R26, c[0x0][0x3e8] ;  /* 0x0000fa00ff1a7b82 */ /* 0x000e220000000800 */
[----:B------:R-:W3:Y:S01]  /*32d50*/  LDL.LU R25, [R1+0x14] ;  /* 0x0000140001197983 */ /* 0x000ee20000300800 */
[----:B------:R-:W-:Y:S02]  /*32d60*/  LEA.HI.X.SX32 R29, R20, R2, 0x1, P1 ;  /* 0x00000002141d7211 */ /* 0x000fe400008f0eff */
[C---:B------:R-:W-:Y:S01]  /*32d70*/  LEA R22, P1, R3.reuse, R0, 0x1 ;  /* 0x0000000003167211 */ /* 0x040fe200078208ff */
[----:B------:R-:W4:Y:S03]  /*32d80*/  LDL.LU R18, [R1] ;  /* 0x0000000001127983 */ /* 0x000f260000300800 */
[----:B------:R-:W-:Y:S01]  /*32d90*/  LEA.HI.X.SX32 R23, R3, R2, 0x1, P1 ;  /* 0x0000000203177211 */ /* 0x000fe200008f0eff */
[----:B--2---:R-:W-:Y:S04]  /*32da0*/  STG.E.U16 desc[UR8][R28.64], R24 ;  /* 0x000000181c007986 */ /* 0x004fe8000c101508 */
[----:B---3--:R1:W-:Y:S04]  /*32db0*/  STG.E.U16 desc[UR8][R22.64], R25 ;  /* 0x0000001916007986 */ /* 0x0083e8000c101508 */
[----:B-1----:R-:W2:Y:S01]  /*32dc0*/  LDL.LU R23, [R1+0x18] ;  /* 0x0000180001177983 */ /* 0x002ea20000300800 */
[----:B------:R-:W-:-:S02]  /*32dd0*/  LEA R20, P2, R21, R0, 0x1 ;  /* 0x0000000015147211 */ /* 0x000fc400078408ff */
[----:B0-----:R-:W-:Y:S02]  /*32de0*/  LEA R3, R26, R21, 0x1 ;  /* 0x000000151a037211 */ /* 0x001fe400078e08ff */
[----:B------:R-:W-:Y:S02]  /*32df0*/  LEA.HI.X.SX32 R21, R21, R2, 0x1, P2 ;  /* 0x0000000215157211 */ /* 0x000fe400010f0eff */
[----:B------:R-:W-:Y:S02]  /*32e00*/  LEA R22, P1, R3, R0, 0x1 ;  /* 0x0000000003167211 */ /* 0x000fe400078208ff */
[----:B------:R-:W-:Y:S02]  /*32e10*/  PRMT R27, R24, 0x7632, R27 ;  /* 0x00007632181b7816 */ /* 0x000fe4000000001b */
[----:B------:R-:W-:Y:S02]  /*32e20*/  PRMT R28, R25, 0x7632, R28 ;  /* 0x00007632191c7816 */ /* 0x000fe4000000001c */
[----:B----4-:R-:W-:Y:S01]  /*32e30*/  PRMT R17, R19, 0x7632, R17 ;  /* 0x0000763213117816 */ /* 0x010fe20000000011 */
[----:B--2---:R0:W-:Y:S02]  /*32e40*/  STG.E.U16 desc[UR8][R20.64], R23 ;  /* 0x0000001714007986 */ /* 0x0041e4000c101508 */
[----:B0-----:R-:W-:Y:S01]  /*32e50*/  LEA R20, R26, R3, 0x1 ;  /* 0x000000031a147211 */ /* 0x001fe200078e08ff */
[----:B------:R-:W-:Y:S01]  /*32e60*/  IMAD.MOV.U32 R21, RZ, RZ, R23 ;  /* 0x000000ffff157224 */ /* 0x000fe200078e0017 */
[----:B------:R-:W-:-:S02]  /*32e70*/  LEA.HI.X.SX32 R23, R3, R2, 0x1, P1 ;  /* 0x0000000203177211 */ /* 0x000fc400008f0eff */
[----:B------:R-:W-:Y:S01]  /*32e80*/  LEA R24, P1, R20, R0, 0x1 ;  /* 0x0000000014187211 */ /* 0x000fe200078208ff */
[----:B------:R-:W-:-:S03]  /*32e90*/  IMAD R3, R26, 0x2, R20 ;  /* 0x000000021a037824 */ /* 0x000fc600078e0214 */
[----:B------:R-:W-:Y:S02]  /*32ea0*/  LEA.HI.X.SX32 R25, R20, R2, 0x1, P1 ;  /* 0x0000000214197211 */ /* 0x000fe400008f0eff */
[----:B------:R-:W-:Y:S02]  /*32eb0*/  LEA R20, P1, R3, R0, 0x1 ;  /* 0x0000000003147211 */ /* 0x000fe400078208ff */
[----:B------:R-:W-:Y:S02]  /*32ec0*/  PRMT R29, R21, 0x7632, R29 ;  /* 0x00007632151d7816 */ /* 0x000fe4000000001d */
[----:B------:R-:W-:Y:S02]  /*32ed0*/  LEA R26, R26, R3, 0x1 ;  /* 0x000000031a1a7211 */ /* 0x000fe400078e08ff */
[----:B------:R-:W-:Y:S02]  /*32ee0*/  LEA.HI.X.SX32 R21, R3, R2, 0x1, P1 ;  /* 0x0000000203157211 */ /* 0x000fe400008f0eff */
[----:B------:R-:W0:Y:S01]  /*32ef0*/  LDC R3, c[0x0][0x3e8] ;  /* 0x0000fa00ff037b82 */ /* 0x000e220000000800 */
[----:B------:R1:W-:Y:S04]  /*32f00*/  STG.E.U16 desc[UR8][R22.64], R19 ;  /* 0x0000001316007986 */ /* 0x0003e8000c101508 */
[----:B------:R2:W-:Y:S04]  /*32f10*/  STG.E.U16 desc[UR8][R24.64], R27 ;  /* 0x0000001b18007986 */ /* 0x0005e8000c101508 */
[----:B------:R3:W-:Y:S04]  /*32f20*/  STG.E.U16 desc[UR8][R20.64], R28 ;  /* 0x0000001c14007986 */ /* 0x0007e8000c101508 */
[----:B-1----:R-:W4:Y:S01]  /*32f30*/  LDL.LU R19, [R1+0xc] ;  /* 0x00000c0001137983 */ /* 0x002f220000300800 */
[----:B--2---:R-:W1:Y:S08]  /*32f40*/  LDC R25, c[0x0][0x3e8] ;  /* 0x0000fa00ff197b82 */ /* 0x004e700000000800 */
[----:B---3--:R-:W2:Y:S01]  /*32f50*/  LDC R20, c[0x0][0x3e8] ;  /* 0x0000fa00ff147b82 */ /* 0x008ea20000000800 */
[----:B------:R-:W-:Y:S01]  /*32f60*/  LEA R22, P1, R26, R0, 0x1 ;  /* 0x000000001a167211 */ /* 0x000fe200078208ff */
[----:B0-----:R-:W-:-:S03]  /*32f70*/  IMAD R3, R3, 0x2, R26 ;  /* 0x0000000203037824 */ /* 0x001fc600078e021a */
[----:B------:R-:W-:Y:S02]  /*32f80*/  LEA.HI.X.SX32 R23, R26, R2, 0x1, P1 ;  /* 0x000000021a177211 */ /* 0x000fe400008f0eff */
[----:B------:R-:W-:-:S04]  /*32f90*/  LEA R26, P1, R3, R0, 0x1 ;  /* 0x00000000031a7211 */ /* 0x000fc800078208ff */
[----:B------:R-:W-:Y:S02]  /*32fa0*/  LEA.HI.X.SX32 R27, R3, R2, 0x1, P1 ;  /* 0x00000002031b7211 */ /* 0x000fe400008f0eff */
[----:B-1----:R-:W-:-:S04]  /*32fb0*/  LEA R25, R25, R3, 0x1 ;  /* 0x0000000319197211 */ /* 0x002fc800078e08ff */
[----:B------:R-:W-:Y:S01]  /*32fc0*/  LEA R24, P1, R25, R0, 0x1 ;  /* 0x0000000019187211 */ /* 0x000fe200078208ff */
[----:B--2---:R-:W-:-:S03]  /*32fd0*/  IMAD R21, R20, 0x2, R25 ;  /* 0x0000000214157824 */ /* 0x004fc600078e0219 */
[----:B------:R-:W-:Y:S01]  /*32fe0*/  LEA.HI.X.SX32 R25, R25, R2, 0x1, P1 ;  /* 0x0000000219197211 */ /* 0x000fe200008f0eff */
[----:B------:R-:W-:Y:S04]  /*32ff0*/  STG.E.U16 desc[UR8][R22.64], R29 ;  /* 0x0000001d16007986 */ /* 0x000fe8000c101508 */
[----:B------:R0:W-:Y:S04]  /*33000*/  STG.E.U16 desc[UR8][R26.64], R17 ;  /* 0x000000111a007986 */ /* 0x0001e8000c101508 */
[----:B------:R1:W-:Y:S04]  /*33010*/  STG.E.U16 desc[UR8][R24.64], R18 ;  /* 0x0000001218007986 */ /* 0x0003e8000c101508 */
[----:B0-----:R-:W2:Y:S01]  /*33020*/  LDL.LU R17, [R1+0xbc4] ;  /* 0x000bc40001117983 */ /* 0x001ea20000300800 */
[----:B------:R-:W-:Y:S01]  /*33030*/  LEA R3, R20, R21, 0x1 ;  /* 0x0000001514037211 */ /* 0x000fe200078e08ff */
[----:B------:R-:W0:Y:S02]  /*33040*/  LDC R27, c[0x0][0x3e8] ;  /* 0x0000fa00ff1b7b82 */ /* 0x000e240000000800 */
[----:B-1----:R-:W3:Y:S01]  /*33050*/  LDL.LU R25, [R1+0x4] ;  /* 0x0000040001197983 */ /* 0x002ee20000300800 */
[----:B------:R-:W-:-:S04]  /*33060*/  LEA R20, P2, R21, R0, 0x1 ;  /* 0x0000000015147211 */ /* 0x000fc800078408ff */
[----:B------:R-:W-:Y:S02]  /*33070*/  LEA.HI.X.SX32 R21, R21, R2, 0x1, P2 ;  /* 0x0000000215157211 */ /* 0x000fe400010f0eff */
[----:B------:R-:W-:Y:S02]  /*33080*/  PRMT R26, R18, 0x7632, R26 ;  /* 0x00007632121a7816 */ /* 0x000fe4000000001a */
[----:B------:R-:W-:-:S04]  /*33090*/  LEA R22, P1, R3, R0, 0x1 ;  /* 0x0000000003167211 */ /* 0x000fc800078208ff */
[----:B------:R-:W-:Y:S01]  /*330a0*/  LEA.HI.X.SX32 R23, R3, R2, 0x1, P1 ;  /* 0x0000000203177211 */ /* 0x000fe200008f0eff */
[----:B---3--:R1:W-:Y:S04]  /*330b0*/  STG.E.U16 desc[UR8][R20.64], R25 ;  /* 0x0000001914007986 */ /* 0x0083e8000c101508 */
[----:B-1----:R-:W3:Y:S04]  /*330c0*/  LDL.LU R20, [R1+0x8] ;  /* 0x0000080001147983 */ /* 0x002ee80000300800 */
[----:B------:R-:W2:Y:S01]  /*330d0*/  LDL.LU R18, [R1+0xbc0] ;  /* 0x000bc00001127983 */ /* 0x000ea20000300800 */
[----:B0-----:R-:W-:Y:S01]  /*330e0*/  IMAD R3, R27, 0x2, R3 ;  /* 0x000000021b037824 */ /* 0x001fe200078e0203 */
[----:B------:R-:W-:-:S04]  /*330f0*/  PRMT R28, R25, 0x7632, R28 ;  /* 0x00007632191c7816 */ /* 0x000fc8000000001c */
[----:B------:R-:W-:-:S04]  /*33100*/  LEA R24, P1, R3, R0, 0x1 ;  /* 0x0000000003187211 */ /* 0x000fc800078208ff */
[----:B------:R-:W-:Y:S02]  /*33110*/  LEA.HI.X.SX32 R25, R3, R2, 0x1, P1 ;  /* 0x0000000203197211 */ /* 0x000fe400008f0eff */
[----:B----4-:R-:W-:Y:S02]  /*33120*/  PRMT R7, R19, 0x7632, R7 ;  /* 0x0000763213077816 */ /* 0x010fe40000000007 */
[----:B------:R-:W-:Y:S01]  /*33130*/  LEA R21, R27, R3, 0x1 ;  /* 0x000000031b157211 */ /* 0x000fe200078e08ff */
[----:B---3--:R-:W-:Y:S04]  /*33140*/  STG.E.U16 desc[UR8][R22.64], R20 ;  /* 0x0000001416007986 */ /* 0x008fe8000c101508 */
[----:B------:R0:W-:Y:S04]  /*33150*/  STG.E.U16 desc[UR8][R24.64], R19 ;  /* 0x0000001318007986 */ /* 0x0001e8000c101508 */
[----:B0-----:R-:W3:Y:S01]  /*33160*/  LDL.LU R19, [R1+0xbbc] ;  /* 0x000bbc0001137983 */ /* 0x001ee20000300800 */
[----:B------:R-:W-:-:S02]  /*33170*/  PRMT R29, R20, 0x7632, R29 ;  /* 0x00007632141d7816 */ /* 0x000fc4000000001d */
[----:B------:R-:W-:Y:S01]  /*33180*/  LEA R20, P2, R21, R0, 0x1 ;  /* 0x0000000015147211 */ /* 0x000fe200078408ff */
[----:B------:R-:W-:-:S03]  /*33190*/  IMAD R23, R27, 0x2, R21 ;  /* 0x000000021b177824 */ /* 0x000fc600078e0215 */
[----:B------:R-:W-:-:S05]  /*331a0*/  LEA.HI.X.SX32 R21, R21, R2, 0x1, P2 ;  /* 0x0000000215157211 */ /* 0x000fca00010f0eff */
[----:B------:R0:W-:Y:S01]  /*331b0*/  STG.E.U16 desc[UR8][R20.64], R26 ;  /* 0x0000001a14007986 */ /* 0x0001e2000c101508 */
[----:B------:R-:W-:Y:S01]  /*331c0*/  LEA R22, P1, R23, R0, 0x1 ;  /* 0x0000000017167211 */ /* 0x000fe200078208ff */
[----:B0-----:R-:W0:Y:S01]  /*331d0*/  LDC R21, c[0x0][0x3e8] ;  /* 0x0000fa00ff157b82 */ /* 0x001e220000000800 */
[----:B------:R-:W-:Y:S02]  /*331e0*/  LEA R3, R27, R23, 0x1 ;  /* 0x000000171b037211 */ /* 0x000fe400078e08ff */
[----:B------:R-:W-:Y:S02]  /*331f0*/  LEA.HI.X.SX32 R23, R23, R2, 0x1, P1 ;  /* 0x0000000217177211 */ /* 0x000fe400008f0eff */
[----:B------:R-:W-:Y:S01]  /*33200*/  LEA R24, P1, R3, R0, 0x1 ;  /* 0x0000000003187211 */ /* 0x000fe200078208ff */
[----:B------:R-:W-:Y:S02]  /*33210*/  IMAD R27, R27, 0x2, R3 ;  /* 0x000000021b1b7824 */ /* 0x000fe400078e0203 */
[----:B------:R1:W-:Y:S01]  /*33220*/  STG.E.U16 desc[UR8][R22.64], R28 ;  /* 0x0000001c16007986 */ /* 0x0003e2000c101508 */
[----:B------:R-:W-:-:S02]  /*33230*/  LEA.HI.X.SX32 R25, R3, R2, 0x1, P1 ;  /* 0x0000000203197211 */ /* 0x000fc400008f0eff */
[----:B------:R-:W-:Y:S01]  /*33240*/  LEA R20, P1, R27, R0, 0x1 ;  /* 0x000000001b147211 */ /* 0x000fe200078208ff */
[----:B-1----:R-:W1:Y:S01]  /*33250*/  LDC R28, c[0x0][0x3e8] ;  /* 0x0000fa00ff1c7b82 */ /* 0x002e620000000800 */
[----:B0-----:R-:W-:Y:S02]  /*33260*/  LEA R26, R21, R27, 0x1 ;  /* 0x0000001b151a7211 */ /* 0x001fe400078e08ff */
[----:B------:R-:W-:Y:S01]  /*33270*/  LEA.HI.X.SX32 R21, R27, R2, 0x1, P1 ;  /* 0x000000021b157211 */ /* 0x000fe200008f0eff */
[----:B------:R-:W-:Y:S04]  /*33280*/  STG.E.U16 desc[UR8][R24.64], R29 ;  /* 0x0000001d18007986 */ /* 0x000fe8000c101508 */
[----:B------:R0:W-:Y:S02]  /*33290*/  STG.E.U16 desc[UR8][R20.64], R7 ;  /* 0x0000000714007986 */ /* 0x0001e4000c101508 */
[----:B0-----:R-:W0:Y:S01]  /*332a0*/  LDC R21, c[0x0][0x3e8] ;  /* 0x0000fa00ff157b82 */ /* 0x001e220000000800 */
[----:B-1----:R-:W-:Y:S01]  /*332b0*/  IMAD R3, R28, 0x2, R26 ;  /* 0x000000021c037824 */ /* 0x002fe200078e021a */
[-C--:B------:R-:W-:Y:S01]  /*332c0*/  LEA R22, P1, R26, R0.reuse, 0x1 ;  /* 0x000000001a167211 */ /* 0x080fe200078208ff */
[----:B------:R-:W4:Y:S03]  /*332d0*/  LDL.LU R7, [R1+0x2c] ;  /* 0x00002c0001077983 */ /* 0x000f260000300800 */
[----:B------:R-:W-:-:S02]  /*332e0*/  LEA R24, P2, R3, R0, 0x1 ;  /* 0x0000000003187211 */ /* 0x000fc400078408ff */
[----:B------:R-:W-:Y:S02]  /*332f0*/  LEA R28, R28, R3, 0x1 ;  /* 0x000000031c1c7211 */ /* 0x000fe400078e08ff */
[-C--:B------:R-:W-:Y:S02]  /*33300*/  LEA.HI.X.SX32 R23, R26, R2.reuse, 0x1, P1 ;  /* 0x000000021a177211 */ /* 0x080fe400008f0eff */
[----:B------:R-:W-:Y:S02]  /*33310*/  LEA.HI.X.SX32 R25, R3, R2, 0x1, P2 ;  /* 0x0000000203197211 */ /* 0x000fe400010f0eff */
[C---:B------:R-:W-:Y:S01]  /*33320*/  LEA R26, P1, R28.reuse, R0, 0x1 ;  /* 0x000000001c1a7211 */ /* 0x040fe200078208ff */
[----:B------:R-:W-:Y:S04]  /*33330*/  STG.E.U16 desc[UR8][R22.64], R16 ;  /* 0x0000001016007986 */ /* 0x000fe8000c101508 */
[----:B--2---:R1:W-:Y:S01]  /*33340*/  STG.E.U16 desc[UR8][R24.64], R17 ;  /* 0x0000001118007986 */ /* 0x0043e2000c101508 */
[----:B------:R-:W-:Y:S01]  /*33350*/  LEA.HI.X.SX32 R27, R28, R2, 0x1, P1 ;  /* 0x000000021c1b7211 */ /* 0x000fe200008f0eff */
[----:B0-----:R-:W-:-:S04]  /*33360*/  IMAD R3, R21, 0x2, R28 ;  /* 0x0000000215037824 */ /* 0x001fc800078e021c */
[----:B------:R0:W-:Y:S01]  /*33370*/  STG.E.U16 desc[UR8][R26.64], R18 ;  /* 0x000000121a007986 */ /* 0x0001e2000c101508 */
[----:B-1----:R-:W-:Y:S02]  /*33380*/  PRMT R24, R17, 0x7632, R24 ;  /* 0x0000763211187816 */ /* 0x002fe40000000018 */
[----:B------:R-:W1:Y:S01]  /*33390*/  LDC R17, c[0x0][0x3e8] ;  /* 0x0000fa00ff117b82 */ /* 0x000e620000000800 */
[----:B------:R-:W-:Y:S02]  /*333a0*/  LEA R22, P1, R3, R0, 0x1 ;  /* 0x0000000003167211 */ /* 0x000fe400078208ff */
[----:B0-----:R-:W-:Y:S02]  /*333b0*/  PRMT R18, R16, 0x7632, R18 ;  /* 0x0000763210127816 */ /* 0x001fe40000000012 */
[----:B------:R-:W-:Y:S02]  /*333c0*/  LEA R16, R21, R3, 0x1 ;  /* 0x0000000315107211 */ /* 0x000fe400078e08ff */
[----:B------:R-:W-:-:S02]  /*333d0*/  LEA.HI.X.SX32 R23, R3, R2, 0x1, P1 ;  /* 0x0000000203177211 */ /* 0x000fc400008f0eff */
[----:B------:R-:W0:Y:S01]  /*333e0*/  LDC R3, c[0x0][0x3e8] ;  /* 0x0000fa00ff037b82 */ /* 0x000e220000000800 */
[----:B------:R-:W-:-:S04]  /*333f0*/  LEA R20, P2, R16, R0, 0x1 ;  /* 0x0000000010147211 */ /* 0x000fc800078408ff */
[----:B------:R-:W-:Y:S01]  /*33400*/  LEA.HI.X.SX32 R21, R16, R2, 0x1, P2 ;  /* 0x0000000210157211 */ /* 0x000fe200010f0eff */
[----:B-1----:R-:W-:-:S05]  /*33410*/  IMAD R17, R17, 0x2, R16 ;  /* 0x0000000211117824 */ /* 0x002fca00078e0210 */
[----:B------:R-:W-:Y:S02]  /*33420*/  LEA R16, P1, R17, R0, 0x1 ;  /* 0x0000000011107211 */ /* 0x000fe400078208ff */
[----:B0-----:R-:W-:Y:S02]  /*33430*/  LEA R3, R3, R17, 0x1 ;  /* 0x0000001103037211 */ /* 0x001fe400078e08ff */
[----:B------:R-:W-:Y:S02]  /*33440*/  LEA.HI.X.SX32 R17, R17, R2, 0x1, P1 ;  /* 0x0000000211117211 */ /* 0x000fe400008f0eff */
[----:B------:R-:W-:Y:S02]  /*33450*/  PRMT R25, R18, 0x7632, R25 ;  /* 0x0000763212197816 */ /* 0x000fe40000000019 */
[----:B---3--:R-:W-:Y:S01]  /*33460*/  PRMT R26, R19, 0x7632, R26 ;  /* 0x00007632131a7816 */ /* 0x008fe2000000001a */
[----:B------:R0:W-:Y:S04]  /*33470*/  STG.E.U16 desc[UR8][R22.64], R19 ;  /* 0x0000001316007986 */ /* 0x0001e8000c101508 */
[----:B------:R1:W-:Y:S01]  /*33480*/  STG.E.U16 desc[UR8][R20.64], R18 ;  /* 0x0000001214007986 */ /* 0x0003e2000c101508 */
[----:B0-----:R-:W0:Y:S03]  /*33490*/  LDC R19, c[0x0][0x3e8] ;  /* 0x0000fa00ff137b82 */ /* 0x001e260000000800 */
[----:B------:R2:W-:Y:S05]  /*334a0*/  STG.E.U16 desc[UR8][R16.64], R24 ;  /* 0x0000001810007986 */ /* 0x0005ea000c101508 */
[----:B-1----:R-:W1:Y:S08]  /*334b0*/  LDC R21, c[0x0][0x3e8] ;  /* 0x0000fa00ff157b82 */ /* 0x002e700000000800 */
[----:B--2---:R-:W2:Y:S01]  /*334c0*/  LDC R17, c[0x0][0x3e8] ;  /* 0x0000fa00ff117b82 */ /* 0x004ea20000000800 */
[----:B------:R-:W-:Y:S01]  /*334d0*/  LEA R22, P1, R3, R0, 0x1 ;  /* 0x0000000003167211 */ /* 0x000fe200078208ff */
[----:B0-----:R-:W-:-:S03]  /*334e0*/  IMAD R19, R19, 0x2, R3 ;  /* 0x0000000213137824 */ /* 0x001fc600078e0203 */
[----:B------:R-:W-:Y:S02]  /*334f0*/  LEA.HI.X.SX32 R23, R3, R2, 0x1, P1 ;  /* 0x0000000203177211 */ /* 0x000fe400008f0eff */
[----:B-1----:R-:W-:Y:S02]  /*33500*/  LEA R3, R21, R19, 0x1 ;  /* 0x0000001315037211 */ /* 0x002fe400078e08ff */
[----:B------:R-:W-:Y:S01]  /*33510*/  LEA R18, P1, R19, R0, 0x1 ;  /* 0x0000000013127211 */ /* 0x000fe200078208ff */
[----:B------:R0:W-:Y:S02]  /*33520*/  STG.E.U16 desc[UR8][R22.64], R25 ;  /* 0x0000001916007986 */ /* 0x0001e4000c101508 */
[----:B--2---:R-:W-:Y:S01]  /*33530*/  IMAD R16, R17, 0x2, R3 ;  /* 0x0000000211107824 */ /* 0x004fe200078e0203 */
[----:B------:R-:W-:-:S04]  /*33540*/  LEA.HI.X.SX32 R19, R19, R2, 0x1, P1 ;  /* 0x0000000213137211 */ /* 0x000fc800008f0eff */
[C---:B0-----:R-:W-:Y:S01]  /*33550*/  LEA R22, P2, R16.reuse, R0, 0x1 ;  /* 0x0000000010167211 */ /* 0x041fe200078408ff */
[----:B------:R0:W-:Y:S01]  /*33560*/  STG.E.U16 desc[UR8][R18.64], R26 ;  /* 0x0000001a12007986 */ /* 0x0001e2000c101508 */
[----:B------:R-:W-:Y:S02]  /*33570*/  LEA R17, R17, R16, 0x1 ;  /* 0x0000001011117211 */ /* 0x000fe400078e08ff */
[----:B------:R-:W-:Y:S02]  /*33580*/  LEA.HI.X.SX32 R23, R16, R2, 0x1, P2 ;  /* 0x0000000210177211 */ /* 0x000fe400010f0eff */
[----:B------:R-:W2:Y:S04]  /*33590*/  LDL.LU R16, [R1+0x20] ;  /* 0x0000200001107983 */ /* 0x000ea80000300800 */
[----:B0-----:R-:W3:Y:S04]  /*335a0*/  LDL.LU R18, [R1+0x24] ;  /* 0x0000240001127983 */ /* 0x001ee80000300800 */
[----:B------:R-:W5:Y:S01]  /*335b0*/  LDL.LU R19, [R1+0x28] ;  /* 0x0000280001137983 */ /* 0x000f620000300800 */
[----:B------:R-:W-:-:S04]  /*335c0*/  LEA R20, P1, R3, R0, 0x1 ;  /* 0x0000000003147211 */ /* 0x000fc800078208ff */
[----:B------:R-:W-:Y:S02]  /*335d0*/  LEA.HI.X.SX32 R21, R3, R2, 0x1, P1 ;  /* 0x0000000203157211 */ /* 0x000fe400008f0eff */
[----:B------:R-:W-:-:S04]  /*335e0*/  LEA R24, P1, R17, R0, 0x1 ;  /* 0x0000000011187211 */ /* 0x000fc800078208ff */
[----:B------:R-:W-:Y:S02]  /*335f0*/  LEA.HI.X.SX32 R25, R17, R2, 0x1, P1 ;  /* 0x0000000211197211 */ /* 0x000fe400008f0eff */
[----:B----4-:R-:W-:Y:S01]  /*33600*/  PRMT R26, R7, 0x7632, R26 ;  /* 0x00007632071a7816 */ /* 0x010fe2000000001a */
[----:B--2---:R-:W-:Y:S04]  /*33610*/  STG.E.U16 desc[UR8][R20.64], R16 ;  /* 0x0000001014007986 */ /* 0x004fe8000c101508 */
[----:B---3--:R0:W-:Y:S02]  /*33620*/  STG.E.U16 desc[UR8][R22.64], R18 ;  /* 0x0000001216007986 */ /* 0x0081e4000c101508 */
[----:B0-----:R-:W0:Y:S02]  /*33630*/  LDC R22, c[0x0][0x3e8] ;  /* 0x0000fa00ff167b82 */ /* 0x001e240000000800 */
[----:B-----5:R-:W-:Y:S01]  /*33640*/  STG.E.U16 desc[UR8][R24.64], R19 ;  /* 0x0000001318007986 */ /* 0x020fe2000c101508 */
[----:B0-----:R-:W-:-:S05]  /*33650*/  IMAD R3, R22, 0x2, R17 ;  /* 0x0000000216037824 */ /* 0x001fca00078e0211 */
[----:B------:R-:W-:-:S04]  /*33660*/  LEA R20, P1, R3, R0, 0x1 ;  /* 0x0000000003147211 */ /* 0x000fc800078208ff */
[----:B------:R-:W-:-:S05]  /*33670*/  LEA.HI.X.SX32 R21, R3, R2, 0x1, P1 ;  /* 0x0000000203157211 */ /* 0x000fca00008f0eff */
[----:B------:R0:W-:Y:S01]  /*33680*/  STG.E.U16 desc[UR8][R20.64], R7 ;  /* 0x0000000714007986 */ /* 0x0001e2000c101508 */
[----:B------:R-:W-:Y:S02]  /*33690*/  PRMT R23, R16, 0x7632, R23 ;  /* 0x0000763210177816 */ /* 0x000fe40000000017 */
[----:B------:R-:W-:Y:S01]  /*336a0*/  LEA R16, R22, R3, 0x1 ;  /* 0x0000000316107211 */ /* 0x000fe200078e08ff */
[----:B0-----:R-:W0:Y:S01]  /*336b0*/  LDC R21, c[0x0][0x3e8] ;  /* 0x0000fa00ff157b82 */ /* 0x001e220000000800 */
[----:B------:R-:W-:-:S03]  /*336c0*/  PRMT R24, R18, 0x7632, R24 ;  /* 0x0000763212187816 */ /* 0x000fc60000000018 */
[----:B------:R-:W-:Y:S01]  /*336d0*/  IMAD R17, R22, 0x2, R16 ;  /* 0x0000000216117824 */ /* 0x000fe200078e0210 */
[C---:B------:R-:W-:Y:S01]  /*336e0*/  LEA R18, P2, R16.reuse, R0, 0x1 ;  /* 0x0000000010127211 */ /* 0x040fe200078408ff */
[----:B------:R-:W2:Y:S01]  /*336f0*/  LDL.LU R7, [R1+0x3c] ;  /* 0x00003c0001077983 */ /* 0x000ea20000300800 */
[----:B------:R-:W-:Y:S02]  /*33700*/  PRMT R25, R19, 0x7632, R25 ;  /* 0x0000763213197816 */ /* 0x000fe40000000019 */
[----:B------:R-:W-:Y:S02]  /*33710*/  LEA.HI.X.SX32 R19, R16, R2, 0x1, P2 ;  /* 0x0000000210137211 */ /* 0x000fe400010f0eff */
[C---:B------:R-:W-:Y:S02]  /*33720*/  LEA R16, P1, R17.reuse, R0, 0x1 ;  /* 0x0000000011107211 */ /* 0x040fe400078208ff */
[----:B------:R-:W-:Y:S02]  /*33730*/  LEA R3, R22, R17, 0x1 ;  /* 0x0000001116037211 */ /* 0x000fe400078e08ff */
[----:B------:R-:W-:-:S02]  /*33740*/  LEA.HI.X.SX32 R17, R17, R2, 0x1, P1 ;  /* 0x0000000211117211 */ /* 0x000fc400008f0eff */
[----:B------:R-:W-:Y:S01]  /*33750*/  LEA R22, P1, R3, R0, 0x1 ;  /* 0x0000000003167211 */ /* 0x000fe200078208ff */
[----:B------:R1:W-:Y:S01]  /*33760*/  STG.E.U16 desc[UR8][R18.64], R23 ;  /* 0x0000001712007986 */ /* 0x0003e2000c101508 */
[----:B0-----:R-:W-:Y:S02]  /*33770*/  IMAD R20, R21, 0x2, R3 ;  /* 0x0000000215147824 */ /* 0x001fe400078e0203 */
[----:B-1----:R-:W-:-:S03]  /*33780*/  LEA.HI.X.SX32 R23, R3, R2, 0x1, P1 ;  /* 0x0000000203177211 */ /* 0x002fc600008f0eff */
[C---:B------:R-:W-:Y:S01]  /*33790*/  LEA R18, P1, R20.reuse, R0, 0x1 ;  /* 0x0000000014127211 */ /* 0x040fe200078208ff */
[----:B------:R0:W-:Y:S03]  /*337a0*/  STG.E.U16 desc[UR8][R16.64], R24 ;  /* 0x0000001810007986 */ /* 0x0001e6000c101508 */
[----:B------:R-:W-:Y:S01]  /*337b0*/  LEA.HI.X.SX32 R19, R20, R2, 0x1, P1 ;  /* 0x0000000214137211 */ /* 0x000fe200008f0eff */
[----:B------:R-:W-:Y:S04]  /*337c0*/  STG.E.U16 desc[UR8][R22.64], R25 ;  /* 0x0000001916007986 */ /* 0x000fe8000c101508 */
[----:B------:R1:W-:Y:S01]  /*337d0*/  STG.E.U16 desc[UR8][R18.64], R26 ;  /* 0x0000001a12007986 */ /* 0x0003e2000c101508 */
[----:B------:R-:W-:Y:S01]  /*337e0*/  LEA R3, R21, R20, 0x1 ;  /* 0x0000001415037211 */ /* 0x000fe200078e08ff */
[----:B0-----:R-:W0:Y:S02]  /*337f0*/  LDC R17, c[0x0][0x3e8] ;  /* 0x0000fa00ff117b82 */ /* 0x001e240000000800 */
[----:B-1----:R-:W3:Y:S01]  /*33800*/  LDL.LU R19, [R1+0x30] ;  /* 0x0000300001137983 */ /* 0x002ee20000300800 */
[----:B------:R-:W-:-:S03]  /*33810*/  LEA R20, P1, R3, R0, 0x1 ;  /* 0x0000000003147211 */ /* 0x000fc600078208ff */
[----:B------:R-:W4:Y:S01]  /*33820*/  LDL.LU R18, [R1+0x38] ;  /* 0x0000380001127983 */ /* 0x000f220000300800 */
[----:B------:R-:W-:Y:S01]  /*33830*/  LEA.HI.X.SX32 R21, R3, R2, 0x1, P1 ;  /* 0x0000000203157211 */ /* 0x000fe200008f0eff */
[C---:B0-----:R-:W-:Y:S02]  /*33840*/  IMAD R16, R17.reuse, 0x2, R3 ;  /* 0x0000000211107824 */ /* 0x041fe400078e0203 */
[----:B------:R-:W0:Y:S02]  /*33850*/  LDC R3, c[0x0][0x3e8] ;  /* 0x0000fa00ff037b82 */ /* 0x000e240000000800 */
[----:B---3--:R1:W-:Y:S04]  /*33860*/  STG.E.U16 desc[UR8][R20.64], R19 ;  /* 0x0000001314007986 */ /* 0x0083e8000c101508 */
[----:B-1----:R-:W3:Y:S01]  /*33870*/  LDL.LU R21, [R1+0x34] ;  /* 0x0000340001157983 */ /* 0x002ee20000300800 */
[----:B------:R-:W-:-:S02]  /*33880*/  LEA R17, R17, R16, 0x1 ;  /* 0x0000001011117211 */ /* 0x000fc400078e08ff */
[CC--:B------:R-:W-:Y:S02]  /*33890*/  LEA R22, P2, R16.reuse, R0.reuse, 0x1 ;  /* 0x0000000010167211 */ /* 0x0c0fe400078408ff */
[----:B------:R-:W-:Y:S01]  /*338a0*/  LEA R24, P1, R17, R0, 0x1 ;  /* 0x0000000011187211 */ /* 0x000fe200078208ff */
[----:B0-----:R-:W-:Y:S01]  /*338b0*/  IMAD R3, R3, 0x2, R17 ;  /* 0x0000000203037824 */ /* 0x001fe200078e0211 */
[-C--:B------:R-:W-:Y:S02]  /*338c0*/  LEA.HI.X.SX32 R23, R16, R2.reuse, 0x1, P2 ;  /* 0x0000000210177211 */ /* 0x080fe400010f0eff */
[----:B------:R-:W-:Y:S02]  /*338d0*/  LEA.HI.X.SX32 R25, R17, R2, 0x1, P1 ;  /* 0x0000000211197211 */ /* 0x000fe400008f0eff */
[----:B------:R-:W-:Y:S02]  /*338e0*/  LEA R20, P1, R3, R0, 0x1 ;  /* 0x0000000003147211 */ /* 0x000fe400078208ff */
[----:B--2---:R-:W-:-:S02]  /*338f0*/  PRMT R26, R7, 0x7632, R26 ;  /* 0x00007632071a7816 */ /* 0x004fc4000000001a */
[----:B------:R-:W-:Y:S01]  /*33900*/  PRMT R16, R19, 0x7632, R16 ;  /* 0x0000763213107816 */ /* 0x000fe20000000010 */
[----:B---3--:R0:W-:Y:S01]  /*33910*/  STG.E.U16 desc[UR8][R22.64], R21 ;  /* 0x0000001516007986 */ /* 0x0081e2000c101508 */
[----:B------:R-:W-:-:S03]  /*33920*/  PRMT R17, R21, 0x7632, R17 ;  /* 0x0000763215117816 */ /* 0x000fc60000000011 */
[----:B----4-:R1:W-:Y:S01]  /*33930*/  STG.E.U16 desc[UR8][R24.64], R18 ;  /* 0x0000001218007986 */ /* 0x0103e2000c101508 */
[----:B0-----:R-:W-:Y:S01]  /*33940*/  LEA.HI.X.SX32 R21, R3, R2, 0x1, P1 ;  /* 0x0000000203157211 */ /* 0x001fe200008f0eff */
[----:B-1----:R-:W0:Y:S04]  /*33950*/  LDC R25, c[0x0][0x3e8] ;  /* 0x0000fa00ff197b82 */ /* 0x002e280000000800 */
[----:B------:R1:W-:Y:S04]  /*33960*/  STG.E.U16 desc[UR8][R20.64], R7 ;  /* 0x0000000714007986 */ /* 0x0003e8000c101508 */
[----:B-1----:R-:W2:Y:S01]  /*33970*/  LDL.LU R7, [R1+0xbb8] ;  /* 0x000bb80001077983 */ /* 0x002ea20000300800 */
[----:B------:R-:W-:-:S02]  /*33980*/  PRMT R24, R18, 0x7632, R24 ;  /* 0x0000763212187816 */ /* 0x000fc40000000018 */
[----:B0-----:R-:W-:-:S04]  /*33990*/  LEA R19, R25, R3, 0x1 ;  /* 0x0000000319137211 */ /* 0x001fc800078e08ff */
[----:B------:R-:W-:Y:S01]  /*339a0*/  LEA R18, P2, R19, R0, 0x1 ;  /* 0x0000000013127211 */ /* 0x000fe200078408ff */
[----:B------:R-:W-:-:S03]  /*339b0*/  IMAD R23, R25, 0x2, R19 ;  /* 0x0000000219177824 */ /* 0x000fc600078e0213 */
[----:B------:R-:W-:Y:S02]  /*339c0*/  LEA.HI.X.SX32 R19, R19, R2, 0x1, P2 ;  /* 0x0000000213137211 */ /* 0x000fe400010f0eff */
[----:B------:R-:W-:-:S03]  /*339d0*/  LEA R22, P1, R23, R0, 0x1 ;  /* 0x0000000017167211 */ /* 0x000fc600078208ff */
[----:B------:R0:W-:Y:S01]  /*339e0*/  STG.E.U16 desc[UR8][R18.64], R16 ;  /* 0x0000001012007986 */ /* 0x0001e2000c101508 */
[----:B------:R-:W-:Y:S02]  /*339f0*/  LEA R3, R25, R23, 0x1 ;  /* 0x0000001719037211 */ /* 0x000fe400078e08ff */
[----:B------:R-:W-:Y:S01]  /*33a00*/  LEA.HI.X.SX32 R23, R23, R2, 0x1, P1 ;  /* 0x0000000217177211 */ /* 0x000fe200008f0eff */
[----:B0-----:R-:W0:Y:S04]  /*33a10*/  LDC R19, c[0x0][0x3e8] ;  /* 0x0000fa00ff137b82 */ /* 0x001e280000000800 */
[----:B------:R1:W-:Y:S01]  /*33a20*/  STG.E.U16 desc[UR8][R22.64], R17 ;  /* 0x0000001116007986 */ /* 0x0003e2000c101508 */
[----:B------:R-:W-:-:S03]  /*33a30*/  LEA R20, P1, R3, R0, 0x1 ;  /* 0x0000000003147211 */ /* 0x000fc600078208ff */
[----:B-1----:R-:W1:Y:S01]  /*33a40*/  LDC R23, c[0x0][0x3e8] ;  /* 0x0000fa00ff177b82 */ /* 0x002e620000000800 */
[----:B------:R-:W-:Y:S01]  /*33a50*/  IMAD R25, R25, 0x2, R3 ;  /* 0x0000000219197824 */ /* 0x000fe200078e0203 */
[----:B------:R-:W-:-:S04]  /*33a60*/  LEA.HI.X.SX32 R21, R3, R2, 0x1, P1 ;  /* 0x0000000203157211 */ /* 0x000fc800008f0eff */
[----:B0-----:R-:W-:-:S04]  /*33a70*/  LEA R3, R19, R25, 0x1 ;  /* 0x0000001913037211 */ /* 0x001fc800078e08ff */
[----:B------:R-:W-:-:S04]  /*33a80*/  LEA R18, P2, R3, R0, 0x1 ;  /* 0x0000000003127211 */ /* 0x000fc800078408ff */
[----:B------:R-:W-:Y:S01]  /*33a90*/  LEA.HI.X.SX32 R19, R3, R2, 0x1, P2 ;  /* 0x0000000203137211 */ /* 0x000fe200010f0eff */
[C---:B-1----:R-:W-:Y:S02]  /*33aa0*/  IMAD R22, R23.reuse, 0x2, R3 ;  /* 0x0000000217167824 */ /* 0x042fe400078e0203 */
[----:B------:R-:W0:Y:S03]  /*33ab0*/  LDC R3, c[0x0][0x3e8] ;  /* 0x0000fa00ff037b82 */ /* 0x000e260000000800 */
[----:B------:R-:W-:Y:S01]  /*33ac0*/  LEA R23, R23, R22, 0x1 ;  /* 0x0000001617177211 */ /* 0x000fe200078e08ff */
[----:B------:R1:W-:Y:S01]  /*33ad0*/  STG.E.U16 desc[UR8][R20.64], R24 ;  /* 0x0000001814007986 */ /* 0x0003e2000c101508 */
[----:B------:R-:W-:-:S04]  /*33ae0*/  LEA R16, P1, R25, R0, 0x1 ;  /* 0x0000000019107211 */ /* 0x000fc800078208ff */
[----:B------:R-:W-:Y:S02]  /*33af0*/  LEA.HI.X.SX32 R17, R25, R2, 0x1, P1 ;  /* 0x0000000219117211 */ /* 0x000fe400008f0eff */
[----:B-1----:R-:W-:-:S04]  /*33b00*/  LEA R24, P2, R23, R0, 0x1 ;  /* 0x0000000017187211 */ /* 0x002fc800078408ff */
[----:B------:R-:W-:Y:S01]  /*33b10*/  LEA.HI.X.SX32 R25, R23, R2, 0x1, P2 ;  /* 0x0000000217197211 */ /* 0x000fe200010f0eff */
[----:B0-----:R-:W-:Y:S02]  /*33b20*/  IMAD R3, R3, 0x2, R23 ;  /* 0x0000000203037824 */ /* 0x001fe400078e0217 */
[----:B------:R-:W0:Y:S01]  /*33b30*/  LDC R23, c[0x0][0x3e8] ;  /* 0x0000fa00ff177b82 */ /* 0x000e220000000800 */
[C---:B------:R-:W-:Y:S01]  /*33b40*/  LEA R20, P1, R22.reuse, R0, 0x1 ;  /* 0x0000000016147211 */ /* 0x040fe200078208ff */
[----:B------:R-:W-:Y:S03]  /*33b50*/  STG.E.U16 desc[UR8][R16.64], R26 ;  /* 0x0000001a10007986 */ /* 0x000fe6000c101508 */
[----:B------:R-:W-:Y:S01]  /*33b60*/  LEA.HI.X.SX32 R21, R22, R2, 0x1, P1 ;  /* 0x0000000216157211 */ /* 0x000fe200008f0eff */
[----:B------:R1:W-:Y:S04]  /*33b70*/  STG.E.U16 desc[UR8][R18.64], R4 ;  /* 0x0000000412007986 */ /* 0x0003e8000c101508 */
[----:B------:R3:W-:Y:S01]  /*33b80*/  STG.E.U16 desc[UR8][R20.64], R5 ;  /* 0x0000000514007986 */ /* 0x0007e2000c101508 */
[----:B-1----:R-:W-:-:S02]  /*33b90*/  LEA R18, P1, R3, R0, 0x1 ;  /* 0x0000000003127211 */ /* 0x002fc400078208ff */
[----:B0-----:R-:W-:-:S05]  /*33ba0*/  LEA R17, R23, R3, 0x1 ;  /* 0x0000000317117211 */ /* 0x001fca00078e08ff */
[----:B------:R-:W-:Y:S01]  /*33bb0*/  IMAD R22, R23, 0x2, R17 ;  /* 0x0000000217167824 */ /* 0x000fe200078e0211 */
[----:B---3--:R-:W-:Y:S02]  /*33bc0*/  PRMT R20, R5, 0x7632, R20 ;  /* 0x0000763205147816 */ /* 0x008fe40000000014 */
[----:B------:R-:W-:Y:S02]  /*33bd0*/  LEA.HI.X.SX32 R19, R3, R2, 0x1, P1 ;  /* 0x0000000203137211 */ /* 0x000fe400008f0eff */
[----:B------:R-:W-:Y:S02]  /*33be0*/  LEA R16, P1, R17, R0, 0x1 ;  /* 0x0000000011107211 */ /* 0x000fe400078208ff */
[----:B------:R-:W-:Y:S01]  /*33bf0*/  LEA R5, R23, R22, 0x1 ;  /* 0x0000001617057211 */ /* 0x000fe200078e08ff */
[----:B------:R0:W-:Y:S01]  /*33c00*/  STG.E.U16 desc[UR8][R24.64], R6 ;  /* 0x0000000618007986 */ /* 0x0001e2000c101508 */
[----:B------:R-:W-:Y:S02]  /*33c10*/  PRMT R21, R4, 0x7632, R21 ;  /* 0x0000763204157816 */ /* 0x000fe40000000015 */
[----:B------:R-:W-:-:S02]  /*33c20*/  LEA.HI.X.SX32 R17, R17, R2, 0x1, P1 ;  /* 0x0000000211117211 */ /* 0x000fc400008f0eff */
[-C--:B------:R-:W-:Y:S02]  /*33c30*/  LEA R4, P2, R5, R0.reuse, 0x1 ;  /* 0x0000000005047211 */ /* 0x080fe400078408ff */
[----:B0-----:R-:W-:Y:S02]  /*33c40*/  PRMT R6, R6, 0x7632, R6 ;  /* 0x0000763206067816 */ /* 0x001fe40000000006 */
[----:B--2---:R-:W-:Y:S01]  /*33c50*/  PRMT R3, R7, 0x7632, R3 ;  /* 0x0000763207037816 */ /* 0x004fe20000000003 */
[----:B------:R0:W-:Y:S04]  /*33c60*/  STG.E.U16 desc[UR8][R18.64], R7 ;  /* 0x0000000712007986 */ /* 0x0001e8000c101508 */
[----:B------:R1:W-:Y:S01]  /*33c70*/  STG.E.U16 desc[UR8][R16.64], R21 ;  /* 0x0000001510007986 */ /* 0x0003e2000c101508 */
[----:B0-----:R-:W-:Y:S01]  /*33c80*/  LEA R18, P1, R22, R0, 0x1 ;  /* 0x0000000016127211 */ /* 0x001fe200078208ff */
[----:B------:R-:W-:-:S03]  /*33c90*/  IMAD R7, R23, 0x2, R5 ;  /* 0x0000000217077824 */ /* 0x000fc600078e0205 */
[----:B------:R-:W-:Y:S02]  /*33ca0*/  LEA.HI.X.SX32 R19, R22, R2, 0x1, P1 ;  /* 0x0000000216137211 */ /* 0x000fe400008f0eff */
[----:B-1----:R-:W-:Y:S02]  /*33cb0*/  LEA R16, P1, R7, R0, 0x1 ;  /* 0x0000000007107211 */ /* 0x002fe400078208ff */
[----:B------:R-:W-:Y:S02]  /*33cc0*/  LEA R21, R23, R7, 0x1 ;  /* 0x0000000717157211 */ /* 0x000fe400078e08ff */
[-C--:B------:R-:W-:Y:S02]  /*33cd0*/  LEA.HI.X.SX32 R5, R5, R2.reuse, 0x1, P2 ;  /* 0x0000000205057211 */ /* 0x080fe400010f0eff */
[----:B------:R-:W-:Y:S01]  /*33ce0*/  LEA.HI.X.SX32 R17, R7, R2, 0x1, P1 ;  /* 0x0000000207117211 */ /* 0x000fe200008f0eff */
[C---:B------:R-:W-:Y:S01]  /*33cf0*/  IMAD R7, R23.reuse, 0x2, R21 ;  /* 0x0000000217077824 */ /* 0x040fe200078e0215 */
[----:B------:R-:W-:Y:S04]  /*33d00*/  STG.E.U16 desc[UR8][R18.64], R20 ;  /* 0x0000001412007986 */ /* 0x000fe8000c101508 */
[----:B------:R0:W-:Y:S02]  /*33d10*/  STG.E.U16 desc[UR8][R4.64], R6 ;  /* 0x0000000604007986 */ /* 0x0001e4000c101508 */
[----:B0-----:R-:W-:-:S02]  /*33d20*/  LEA R4, R23, R7, 0x1 ;  /* 0x0000000717047211 */ /* 0x001fc400078e08ff */
[----:B------:R-:W-:-:S03]  /*33d30*/  LEA R18, P1, R21, R0, 0x1 ;  /* 0x0000000015127211 */ /* 0x000fc600078208ff */
[----:B------:R-:W-:Y:S01]  /*33d40*/  IMAD R5, R23, 0x2, R4 ;  /* 0x0000000217057824 */ /* 0x000fe200078e0204 */
[----:B------:R-:W-:Y:S01]  /*33d50*/  LEA.HI.X.SX32 R19, R21, R2, 0x1, P1 ;  /* 0x0000000215137211 */ /* 0x000fe200008f0eff */
[----:B------:R0:W-:Y:S01]  /*33d60*/  STG.E.U16 desc[UR8][R16.64], R3 ;  /* 0x0000000310007986 */ /* 0x0001e2000c101508 */
[----:B------:R-:W-:-:S04]  /*33d70*/  LEA R6, P1, R7, R0, 0x1 ;  /* 0x0000000007067211 */ /* 0x000fc800078208ff */
[----:B------:R-:W-:Y:S02]  /*33d80*/  LEA.HI.X.SX32 R7, R7, R2, 0x1, P1 ;  /* 0x0000000207077211 */ /* 0x000fe400008f0eff */
[----:B0-----:R-:W-:Y:S02]  /*33d90*/  LEA R3, R23, R5, 0x1 ;  /* 0x0000000517037211 */ /* 0x001fe400078e08ff */
[----:B------:R-:W-:-:S03]  /*33da0*/  LEA R16, P2, R4, R0, 0x1 ;  /* 0x0000000004107211 */ /* 0x000fc600078408ff */
[----:B------:R-:W-:Y:S01]  /*33db0*/  IMAD R21, R23, 0x2, R3 ;  /* 0x0000000217157824 */ /* 0x000fe200078e0203 */
[----:B------:R-:W-:Y:S01]  /*33dc0*/  STG.E.U16 desc[UR8][R18.64], R12 ;  /* 0x0000000c12007986 */ /* 0x000fe2000c101508 */
[----:B------:R-:W-:-:S03]  /*33dd0*/  LEA.HI.X.SX32 R17, R4, R2, 0x1, P2 ;  /* 0x0000000204117211 */ /* 0x000fc600010f0eff */
[----:B------:R0:W-:Y:S01]  /*33de0*/  STG.E.U16 desc[UR8][R6.64], R13 ;  /* 0x0000000d06007986 */ /* 0x0001e2000c101508 */
[----:B------:R-:W-:-:S03]  /*33df0*/  LEA R4, P1, R5, R0, 0x1 ;  /* 0x0000000005047211 */ /* 0x000fc600078208ff */
[----:B------:R1:W-:Y:S01]  /*33e00*/  STG.E.U16 desc[UR8][R16.64], R14 ;  /* 0x0000000e10007986 */ /* 0x0003e2000c101508 */
[----:B0-----:R-:W-:-:S05]  /*33e10*/  LEA R7, R23, R21, 0x1 ;  /* 0x0000001517077211 */ /* 0x001fca00078e08ff */
[----:B-1----:R-:W-:Y:S01]  /*33e20*/  IMAD R17, R23, 0x2, R7 ;  /* 0x0000000217117824 */ /* 0x002fe200078e0207 */
[----:B------:R-:W-:Y:S02]  /*33e30*/  PRMT R22, R12, 0x7632, R22 ;  /* 0x000076320c167816 */ /* 0x000fe40000000016 */
[----:B------:R-:W-:Y:S02]  /*33e40*/  LEA.HI.X.SX32 R5, R5, R2, 0x1, P1 ;  /* 0x0000000205057211 */ /* 0x000fe400008f0eff */
[----:B------:R-:W-:Y:S02]  /*33e50*/  LEA R18, P1, R3, R0, 0x1 ;  /* 0x0000000003127211 */ /* 0x000fe400078208ff */
[----:B------:R-:W-:Y:S02]  /*33e60*/  LEA R12, R23, R17, 0x1 ;  /* 0x00000011170c7211 */ /* 0x000fe400078e08ff */
[----:B------:R-:W-:Y:S02]  /*33e70*/  LEA.HI.X.SX32 R19, R3, R2, 0x1, P1 ;  /* 0x0000000203137211 */ /* 0x000fe400008f0eff */
[----:B------:R-:W-:Y:S01]  /*33e80*/  PRMT R16, R14, 0x7632, R16 ;  /* 0x000076320e107816 */ /* 0x000fe20000000010 */
[----:B------:R-:W-:Y:S01]  /*33e90*/  IMAD R3, R23, 0x2, R12 ;  /* 0x0000000217037824 */ /* 0x000fe200078e020c */
[----:B------:R-:W-:-:S02]  /*33ea0*/  LEA R20, P1, R21, R0, 0x1 ;  /* 0x0000000015147211 */ /* 0x000fc400078208ff */
[----:B------:R-:W-:Y:S01]  /*33eb0*/  LEA R14, P2, R7, R0, 0x1 ;  /* 0x00000000070e7211 */ /* 0x000fe200078408ff */
[----:B------:R0:W-:Y:S01]  /*33ec0*/  STG.E.U16 desc[UR8][R4.64], R15 ;  /* 0x0000000f04007986 */ /* 0x0001e2000c101508 */
[----:B------:R-:W-:Y:S02]  /*33ed0*/  PRMT R13, R13, 0x7632, R13 ;  /* 0x000076320d0d7816 */ /* 0x000fe4000000000d */
[----:B------:R-:W-:Y:S02]  /*33ee0*/  PRMT R6, R15, 0x7632, R6 ;  /* 0x000076320f067816 */ /* 0x000fe40000000006 */
[-C--:B------:R-:W-:Y:S01]  /*33ef0*/  LEA.HI.X.SX32 R21, R21, R2.reuse, 0x1, P1 ;  /* 0x0000000215157211 */ /* 0x080fe200008f0eff */
[----:B------:R1:W-:Y:S01]  /*33f00*/  STG.E.U16 desc[UR8][R18.64], R22 ;  /* 0x0000001612007986 */ /* 0x0003e2000c101508 */
[----:B0-----:R-:W-:Y:S02]  /*33f10*/  LEA R4, R23, R3, 0x1 ;  /* 0x0000000317047211 */ /* 0x001fe400078e08ff */
[----:B------:R-:W-:Y:S01]  /*33f20*/  LEA.HI.X.SX32 R15, R7, R2, 0x1, P2 ;  /* 0x00000002070f7211 */ /* 0x000fe200010f0eff */
[----:B------:R-:W-:Y:S02]  /*33f30*/  STG.E.U16 desc[UR8][R20.64], R13 ;  /* 0x0000000d14007986 */ /* 0x000fe4000c101508 */
[----:B------:R-:W-:Y:S01]  /*33f40*/  IMAD R5, R23, 0x2, R4 ;  /* 0x0000000217057824 */ /* 0x000fe200078e0204 */
[----:B-1----:R-:W-:Y:S01]  /*33f50*/  LEA R18, P1, R17, R0, 0x1 ;  /* 0x0000000011127211 */ /* 0x002fe200078208ff */
[----:B------:R0:W-:Y:S03]  /*33f60*/  STG.E.U16 desc[UR8][R14.64], R16 ;  /* 0x000000100e007986 */ /* 0x0001e6000c101508 */
[----:B------:R-:W-:-:S02]  /*33f70*/  LEA R7, R23, R5, 0x1 ;  /* 0x0000000517077211 */ /* 0x000fc400078e08ff */
[----:B------:R-:W-:Y:S02]  /*33f80*/  LEA.HI.X.SX32 R19, R17, R2, 0x1, P1 ;  /* 0x0000000211137211 */ /* 0x000fe400008f0eff */
[C---:B------:R-:W-:Y:S01]  /*33f90*/  LEA R22, P1, R12.reuse, R0, 0x1 ;  /* 0x000000000c167211 */ /* 0x040fe200078208ff */
[----:B0-----:R-:W0:Y:S01]  /*33fa0*/  LDC R15, c[0x0][0x3e8] ;  /* 0x0000fa00ff0f7b82 */ /* 0x001e220000000800 */
[----:B------:R-:W-:Y:S02]  /*33fb0*/  IMAD R13, R23, 0x2, R7 ;  /* 0x00000002170d7824 */ /* 0x000fe400078e0207 */
[----:B------:R-:W-:Y:S01]  /*33fc0*/  LEA.HI.X.SX32 R23, R12, R2, 0x1, P1 ;  /* 0x000000020c177211 */ /* 0x000fe200008f0eff */
[----:B------:R1:W-:Y:S01]  /*33fd0*/  STG.E.U16 desc[UR8][R18.64], R6 ;  /* 0x0000000612007986 */ /* 0x0003e2000c101508 */
[----:B------:R-:W-:-:S03]  /*33fe0*/  LEA R20, P1, R3, R0, 0x1 ;  /* 0x0000000003147211 */ /* 0x000fc600078208ff */
[----:B------:R2:W-:Y:S01]  /*33ff0*/  STG.E.U16 desc[UR8][R22.64], R8 ;  /* 0x0000000816007986 */ /* 0x0005e2000c101508 */
[----:B------:R-:W-:Y:S02]  /*34000*/  LEA.HI.X.SX32 R21, R3, R2, 0x1, P1 ;  /* 0x0000000203157211 */ /* 0x000fe400008f0eff */
[C---:B-1----:R-:W-:Y:S01]  /*34010*/  LEA R18, P2, R4.reuse, R0, 0x1 ;  /* 0x0000000004127211 */ /* 0x042fe200078408ff */
[----:B--2---:R-:W1:Y:S03]  /*34020*/  LDC R23, c[0x0][0x3e8] ;  /* 0x0000fa00ff177b82 */ /* 0x004e660000000800 */
[----:B------:R-:W-:Y:S01]  /*34030*/  LEA.HI.X.SX32 R19, R4, R2, 0x1, P2 ;  /* 0x0000000204137211 */ /* 0x000fe200010f0eff */
[----:B------:R-:W-:Y:S04]  /*34040*/  STG.E.U16 desc[UR8][R20.64], R9 ;  /* 0x0000000914007986 */ /* 0x000fe8000c101508 */
[----:B------:R2:W-:Y:S01]  /*34050*/  STG.E.U16 desc[UR8][R18.64], R10 ;  /* 0x0000000a12007986 */ /* 0x0005e2000c101508 */
[----:B0-----:R-:W-:-:S03]  /*34060*/  LEA R17, R15, R13, 0x1 ;  /* 0x0000000d0f117211 */ /* 0x001fc600078e08ff */
[----:B------:R-:W3:Y:S02]  /*34070*/  LDL R22, [R1+0x44] ;  /* 0x0000440001167983 */ /* 0x000ee40000100800 */
[----:B------:R-:W-:Y:S01]  /*34080*/  IMAD R14, R15, 0x2, R17 ;  /* 0x000000020f0e7824 */ /* 0x000fe200078e0211 */
[----:B--2---:R-:W-:-:S04]  /*34090*/  LEA R18, P1, R5, R0, 0x1 ;  /* 0x0000000005127211 */ /* 0x004fc800078208ff */
[----:B------:R-:W-:Y:S02]  /*340a0*/  LEA.HI.X.SX32 R19, R5, R2, 0x1, P1 ;  /* 0x0000000205137211 */ /* 0x000fe400008f0eff */
[C---:B------:R-:W-:Y:S02]  /*340b0*/  LEA R6, P1, R7.reuse, R0, 0x1 ;  /* 0x0000000007067211 */ /* 0x040fe400078208ff */
[----:B------:R-:W-:Y:S01]  /*340c0*/  PRMT R9, R8, 0x7632, R9 ;  /* 0x0000763208097816 */ /* 0x000fe20000000009 */
[----:B------:R0:W-:Y:S01]  /*340d0*/  STG.E.U16 desc[UR8][R18.64], R11 ;  /* 0x0000000b12007986 */ /* 0x0001e2000c101508 */
[----:B------:R-:W-:Y:S02]  /*340e0*/  LEA.HI.X.SX32 R7, R7, R2, 0x1, P1 ;  /* 0x0000000207077211 */ /* 0x000fe400008f0eff */
[----:B------:R-:W-:Y:S02]  /*340f0*/  LEA R15, R15, R14, 0x1 ;  /* 0x0000000e0f0f7211 */ /* 0x000fe400078e08ff */
[-C--:B------:R-:W-:Y:S01]  /*34100*/  LEA R8, P2, R17, R0.reuse, 0x1 ;  /* 0x0000000011087211 */ /* 0x080fe200078408ff */
[----:B------:R2:W-:Y:S01]  /*34110*/  STG.E.U16 desc[UR8][R6.64], R9 ;  /* 0x0000000906007986 */ /* 0x0005e2000c101508 */
[----:B0-----:R-:W-:Y:S01]  /*34120*/  LEA R18, P1, R13, R0, 0x1 ;  /* 0x000000000d127211 */ /* 0x001fe200078208ff */
[----:B-1----:R-:W-:-:S03]  /*34130*/  IMAD R16, R23, 0x2, R15 ;  /* 0x0000000217107824 */ /* 0x002fc600078e020f */
[----:B------:R-:W-:Y:S02]  /*34140*/  LEA.HI.X.SX32 R19, R13, R2, 0x1, P1 ;  /* 0x000000020d137211 */ /* 0x000fe400008f0eff */
[----:B--2---:R-:W-:Y:S02]  /*34150*/  LEA R6, P1, R14, R0, 0x1 ;  /* 0x000000000e067211 */ /* 0x004fe400078208ff */
[----:B------:R-:W-:Y:S02]  /*34160*/  PRMT R21, R9, 0x7632, R21 ;  /* 0x0000763209157816 */ /* 0x000fe40000000015 */
[----:B------:R-:W-:Y:S02]  /*34170*/  PRMT R20, R10, 0x7632, R20 ;  /* 0x000076320a147816 */ /* 0x000fe40000000014 */
[----:B------:R-:W-:Y:S02]  /*34180*/  LEA.HI.X.SX32 R9, R17, R2, 0x1, P2 ;  /* 0x0000000211097211 */ /* 0x000fe400010f0eff */
[----:B------:R-:W-:-:S02]  /*34190*/  PRMT R10, R11, 0x7632, R10 ;  /* 0x000076320b0a7816 */ /* 0x000fc4000000000a */
[----:B------:R-:W-:Y:S01]  /*341a0*/  LEA.HI.X.SX32 R7, R14, R2, 0x1, P1 ;  /* 0x000000020e077211 */ /* 0x000fe200008f0eff */
[----:B------:R-:W-:Y:S01]  /*341b0*/  STG.E.U16 desc[UR8][R18.64], R21 ;  /* 0x0000001512007986 */ /* 0x000fe2000c101508 */
[----:B------:R-:W-:-:S03]  /*341c0*/  LEA R3, R23, R16, 0x1 ;  /* 0x0000001017037211 */ /* 0x000fc600078e08ff */
[----:B------:R-:W-:Y:S04]  /*341d0*/  STG.E.U16 desc[UR8][R8.64], R20 ;  /* 0x0000001408007986 */ /* 0x000fe8000c101508 */
[----:B------:R0:W-:Y:S01]  /*341e0*/  STG.E.U16 desc[UR8][R6.64], R10 ;  /* 0x0000000a06007986 */ /* 0x0001e2000c101508 */
[----:B------:R-:W-:Y:S01]  /*341f0*/  IMAD R4, R23, 0x2, R3 ;  /* 0x0000000217047824 */ /* 0x000fe200078e0203 */
[C---:B0-----:R-:W-:Y:S02]  /*34200*/  LEA R6, P2, R3.reuse, R0, 0x1 ;  /* 0x0000000003067211 */ /* 0x041fe400078408ff */
[----:B------:R-:W2:Y:S02]  /*34210*/  LDL.LU R10, [R1+0x4c] ;  /* 0x00004c00010a7983 */ /* 0x000ea40000300800 */
[----:B------:R-:W-:-:S02]  /*34220*/  LEA.HI.X.SX32 R7, R3, R2, 0x1, P2 ;  /* 0x0000000203077211 */ /* 0x000fc400010f0eff */
[----:B------:R-:W4:Y:S01]  /*34230*/  LDL.LU R3, [R1+0x40] ;  /* 0x0000400001037983 */ /* 0x000f220000300800 */
[----:B------:R-:W-:-:S04]  /*34240*/  LEA R14, P1, R15, R0, 0x1 ;  /* 0x000000000f0e7211 */ /* 0x000fc800078208ff */
[----:B------:R-:W-:Y:S02]  /*34250*/  LEA.HI.X.SX32 R15, R15, R2, 0x1, P1 ;  /* 0x000000020f0f7211 */ /* 0x000fe400008f0eff */
[----:B------:R-:W-:-:S04]  /*34260*/  LEA R8, P1, R16, R0, 0x1 ;  /* 0x0000000010087211 */ /* 0x000fc800078208ff */
[----:B------:R-:W-:Y:S02]  /*34270*/  LEA.HI.X.SX32 R9, R16, R2, 0x1, P1 ;  /* 0x0000000210097211 */ /* 0x000fe400008f0eff */
[----:B------:R-:W-:-:S05]  /*34280*/  LEA R5, R23, R4, 0x1 ;  /* 0x0000000417057211 */ /* 0x000fca00078e08ff */
[----:B------:R-:W-:-:S05]  /*34290*/  IMAD R12, R23, 0x2, R5 ;  /* 0x00000002170c7824 */ /* 0x000fca00078e0205 */
[----:B------:R-:W-:-:S05]  /*342a0*/  LEA R11, R23, R12, 0x1 ;  /* 0x0000000c170b7211 */ /* 0x000fca00078e08ff */
[C---:B------:R-:W-:Y:S01]  /*342b0*/  IMAD R13, R23.reuse, 0x2, R11 ;  /* 0x00000002170d7824 */ /* 0x040fe200078e020b */
[----:B----4-:R0:W-:Y:S04]  /*342c0*/  STG.E.U16 desc[UR8][R14.64], R3 ;  /* 0x000000030e007986 */ /* 0x0101e8000c101508 */
[----:B0-----:R-:W4:Y:S01]  /*342d0*/  LDL.LU R14, [R1+0x48] ;  /* 0x00004800010e7983 */ /* 0x001f220000300800 */
[C---:B------:R-:W-:Y:S01]  /*342e0*/  LEA R17, R23.reuse, R13, 0x1 ;  /* 0x0000000d17117211 */ /* 0x040fe200078e08ff */
[----:B------:R-:W0:Y:S02]  /*342f0*/  LDC R15, c[0x0][0x3e8] ;  /* 0x0000fa00ff0f7b82 */ /* 0x000e240000000800 */
[----:B---3--:R1:W-:Y:S04]  /*34300*/  STG.E.U16 desc[UR8][R8.64], R22 ;  /* 0x0000001608007986 */ /* 0x0083e8000c101508 */
[----:B-1----:R-:W3:Y:S01]  /*34310*/  LDL.LU R9, [R1+0x44] ;  /* 0x0000440001097983 */ /* 0x002ee20000300800 */
[----:B------:R-:W-:-:S05]  /*34320*/  IMAD R18, R23, 0x2, R17 ;  /* 0x0000000217127824 */ /* 0x000fca00078e0211 */
[----:B------:R-:W-:-:S05]  /*34330*/  LEA R21, R23, R18, 0x1 ;  /* 0x0000001217157211 */ /* 0x000fca00078e08ff */
[----:B------:R-:W-:-:S05]  /*34340*/  IMAD R20, R23, 0x2, R21 ;  /* 0x0000000217147824 */ /* 0x000fca00078e0215 */
[----:B------:R-:W-:-:S05]  /*34350*/  LEA R19, R23, R20, 0x1 ;  /* 0x0000001417137211 */ /* 0x000fca00078e08ff */
[----:B0-----:R-:W-:Y:S01]  /*34360*/  IMAD R23, R15, 0x2, R19 ;  /* 0x000000020f177824 */ /* 0x001fe200078e0213 */
[----:B------:R-:W-:-:S04]  /*34370*/  PRMT R26, R3, 0x7632, R26 ;  /* 0x00007632031a7816 */ /* 0x000fc8000000001a */
[----:B------:R-:W-:-:S05]  /*34380*/  LEA R22, R15, R23, 0x1 ;  /* 0x000000170f167211 */ /* 0x000fca00078e08ff */
[----:B------:R-:W-:Y:S01]  /*34390*/  IMAD R3, R15, 0x2, R22 ;  /* 0x000000020f037824 */ /* 0x000fe200078e0216 */
[----:B--2---:R-:W-:Y:S01]  /*343a0*/  PRMT R25, R10, 0x7632, R25 ;  /* 0x000076320a197816 */ /* 0x004fe20000000019 */
[----:B----4-:R0:W-:Y:S02]  /*343b0*/  STG.E.U16 desc[UR8][R6.64], R14 ;  /* 0x0000000e06007986 */ /* 0x0101e4000c101508 */
[----:B0-----:R-:W-:-:S04]  /*343c0*/  LEA R6, P1, R4, R0, 0x1 ;  /* 0x0000000004067211 */ /* 0x001fc800078208ff */
[----:B------:R-:W-:Y:S02]  /*343d0*/  LEA.HI.X.SX32 R7, R4, R2, 0x1, P1 ;  /* 0x0000000204077211 */ /* 0x000fe400008f0eff */
[----:B------:R-:W-:-:S03]  /*343e0*/  LEA R8, P1, R5, R0, 0x1 ;  /* 0x0000000005087211 */ /* 0x000fc600078208ff */
[----:B------:R0:W-:Y:S01]  /*343f0*/  STG.E.U16 desc[UR8][R6.64], R10 ;  /* 0x0000000a06007986 */ /* 0x0001e2000c101508 */
[----:B---3--:R-:W-:Y:S02]  /*34400*/  PRMT R16, R9, 0x7632, R16 ;  /* 0x0000763209107816 */ /* 0x008fe40000000010 */
[----:B------:R-:W-:Y:S02]  /*34410*/  LEA.HI.X.SX32 R9, R5, R2, 0x1, P1 ;  /* 0x0000000205097211 */ /* 0x000fe400008f0eff */
[----:B------:R-:W-:Y:S01]  /*34420*/  LEA R4, R15, R3, 0x1 ;  /* 0x000000030f047211 */ /* 0x000fe200078e08ff */
[----:B0-----:R-:W0:Y:S01]  /*34430*/  LDC R7, c[0x0][0x3e8] ;  /* 0x0000fa00ff077b82 */ /* 0x001e220000000800 */
[----:B------:R-:W-:Y:S02]  /*34440*/  PRMT R24, R14, 0x7632, R24 ;  /* 0x000076320e187816 */ /* 0x000fe40000000018 */
[CC--:B------:R-:W-:Y:S01]  /*34450*/  LEA R14, P1, R12.reuse, R0.reuse, 0x1 ;  /* 0x000000000c0e7211 */ /* 0x0c0fe200078208ff */
[----:B------:R1:W-:Y:S01]  /*34460*/  STG.E.U16 desc[UR8][R8.64], R26 ;  /* 0x0000001a08007986 */ /* 0x0003e2000c101508 */
[----:B------:R-:W-:Y:S01]  /*34470*/  LEA R10, P2, R11, R0, 0x1 ;  /* 0x000000000b0a7211 */ /* 0x000fe200078408ff */
[----:B------:R-:W-:Y:S01]  /*34480*/  IMAD R5, R15, 0x2, R4 ;  /* 0x000000020f057824 */ /* 0x000fe200078e0204 */
[----:B------:R-:W-:-:S02]  /*34490*/  LEA.HI.X.SX32 R15, R12, R2, 0x1, P1 ;  /* 0x000000020c0f7211 */ /* 0x000fc400008f0eff */
[----:B------:R-:W-:Y:S01]  /*344a0*/  LEA.HI.X.SX32 R11, R11, R2, 0x1, P2 ;  /* 0x000000020b0b7211 */ /* 0x000fe200010f0eff */
[----:B-1----:R-:W1:Y:S01]  /*344b0*/  LDC R9, c[0x0][0x3e8] ;  /* 0x0000fa00ff097b82 */ /* 0x002e620000000800 */
[----:B------:R-:W2:Y:S04]  /*344c0*/  LDL.LU R26, [R1+0x68] ;  /* 0x00006800011a7983 */ /* 0x000ea80000300800 */
[----:B------:R3:W-:Y:S04]  /*344d0*/  STG.E.U16 desc[UR8][R14.64], R16 ;  /* 0x000000100e007986 */ /* 0x0007e8000c101508 */
[----:B------:R4:W-:Y:S01]  /*344e0*/  STG.E.U16 desc[UR8][R10.64], R24 ;  /* 0x000000180a007986 */ /* 0x0009e2000c101508 */
[----:B0-----:R-:W-:-:S03]  /*344f0*/  LEA R6, R7, R5, 0x1 ;  /* 0x0000000507067211 */ /* 0x001fc600078e08ff */
[----:B---3--:R-:W3:Y:S01]  /*34500*/  LDL.LU R15, [R1+0x64] ;  /* 0x00006400010f7983 */ /* 0x008ee20000300800 */
[----:B----4-:R-:W0:Y:S01]  /*34510*/  LDC R11, c[0x0][0x3e8] ;  /* 0x0000fa00ff0b7b82 */ /* 0x010e220000000800 */
[----:B------:R-:W-:Y:S01]  /*34520*/  IMAD R7, R7, 0x2, R6 ;  /* 0x0000000207077824 */ /* 0x000fe200078e0206 */
[----:B------:R-:W-:-:S04]  /*34530*/  LEA R12, P1, R13, R0, 0x1 ;  /* 0x000000000d0c7211 */ /* 0x000fc800078208ff */
[----:B-1----:R-:W-:Y:S02]  /*34540*/  LEA R8, R9, R7, 0x1 ;  /* 0x0000000709087211 */ /* 0x002fe400078e08ff */
[----:B------:R-:W-:-:S03]  /*34550*/  LEA.HI.X.SX32 R13, R13, R2, 0x1, P1 ;  /* 0x000000020d0d7211 */ /* 0x000fc600008f0eff */
[----:B------:R-:W-:Y:S02]  /*34560*/  IMAD R9, R9, 0x2, R8 ;  /* 0x0000000209097824 */ /* 0x000fe400078e0208 */
[----:B------:R1:W-:Y:S02]  /*34570*/  STG.E.U16 desc[UR8][R12.64], R25 ;  /* 0x000000190c007986 */ /* 0x0003e4000c101508 */
[C---:B0-----:R-:W-:Y:S02]  /*34580*/  IMAD R10, R11.reuse, 0x2, R9 ;  /* 0x000000020b0a7824 */ /* 0x041fe400078e0209 */
[----:B-1----:R-:W4:Y:S01]  /*34590*/  LDL.LU R25, [R1+0x60] ;  /* 0x0000600001197983 */ /* 0x002f220000300800 */
[----:B------:R-:W0:Y:S02]  /*345a0*/  LDC R13, c[0x0][0x3e8] ;  /* 0x0000fa00ff0d7b82 */ /* 0x000e240000000800 */
[----:B------:R-:W-:-:S05]  /*345b0*/  LEA R11, R11, R10, 0x1 ;  /* 0x0000000a0b0b7211 */ /* 0x000fca00078e08ff */
[----:B------:R1:W-:Y:S04]  /*345c0*/  STL.64 [R1+0xbb0], R10 ;  /* 0x000bb00a01007387 */ /* 0x0003e80000100a00 */
[----:B-1----:R-:W5:Y:S01]  /*345d0*/  LDL.LU R10, [R1+0x6c] ;  /* 0x00006c00010a7983 */ /* 0x002f620000300800 */
[----:B------:R-:W-:-:S04]  /*345e0*/  LEA R16, P1, R17, R0, 0x1 ;  /* 0x0000000011107211 */ /* 0x000fc800078208ff */
[----:B------:R-:W-:Y:S02]  /*345f0*/  LEA.HI.X.SX32 R17, R17, R2, 0x1, P1 ;  /* 0x0000000211117211 */ /* 0x000fe400008f0eff */
[CC--:B------:R-:W-:Y:S02]  /*34600*/  LEA R14, P1, R18.reuse, R0.reuse, 0x1 ;  /* 0x00000000120e7211 */ /* 0x0c0fe400078208ff */
[----:B------:R-:W-:Y:S02]  /*34610*/  LEA R12, P2, R21, R0, 0x1 ;  /* 0x00000000150c7211 */ /* 0x000fe400078408ff */
[----:B---3--:R-:W-:Y:S02]  /*34620*/  MOV R24, R15 ;  /* 0x0000000f00187202 */ /* 0x008fe40000000f00 */
[-C--:B------:R-:W-:Y:S01]  /*34630*/  LEA.HI.X.SX32 R15, R18, R2.reuse, 0x1, P1 ;  /* 0x00000002120f7211 */ /* 0x080fe200008f0eff */
[----:B0-----:R-:W-:Y:S02]  /*34640*/  IMAD R18, R13, 0x2, R11 ;  /* 0x000000020d127824 */ /* 0x001fe400078e020b */
[----:B------:R-:W0:Y:S01]  /*34650*/  LDC R11, c[0x0][0x3e8] ;  /* 0x0000fa00ff0b7b82 */ /* 0x000e220000000800 */
[----:B------:R-:W-:-:S02]  /*34660*/  LEA.HI.X.SX32 R13, R21, R2, 0x1, P2 ;  /* 0x00000002150d7211 */ /* 0x000fc400010f0eff */
[----:B--2---:R-:W-:Y:S02]  /*34670*/  PRMT R27, R26, 0x7632, R27 ;  /* 0x000076321a1b7816 */ /* 0x004fe4000000001b */
[----:B0-----:R-:W-:Y:S01]  /*34680*/  LEA R21, R11, R18, 0x1 ;  /* 0x000000120b157211 */ /* 0x001fe200078e08ff */
[----:B----4-:R0:W-:Y:S04]  /*34690*/  STG.E.U16 desc[UR8][R16.64], R25 ;  /* 0x0000001910007986 */ /* 0x0101e8000c101508 */
[----:B------:R1:W-:Y:S01]  /*346a0*/  STG.E.U16 desc[UR8][R14.64], R24 ;  /* 0x000000180e007986 */ /* 0x0003e2000c101508 */
[----:B------:R-:W-:-:S03]  /*346b0*/  PRMT R28, R25, 0x7632, R28 ;  /* 0x00007632191c7816 */ /* 0x000fc6000000001c */
[----:B------:R5:W-:Y:S01]  /*346c0*/  STG.E.U16 desc[UR8][R12.64], R26 ;  /* 0x0000001a0c007986 */ /* 0x000be2000c101508 */
[C---:B0-----:R-:W-:Y:S01]  /*346d0*/  LEA R16, P1, R20.reuse, R0, 0x1 ;  /* 0x0000000014107211 */ /* 0x041fe200078208ff */
[----:B-1----:R-:W-:Y:S01]  /*346e0*/  IMAD.MOV.U32 R15, RZ, RZ, R24 ;  /* 0x000000ffff0f7224 */ /* 0x002fe200078e0018 */
[C---:B------:R-:W-:Y:S02]  /*346f0*/  LEA R24, R11.reuse, R21, 0x1 ;  /* 0x000000150b187211 */ /* 0x040fe400078e08ff */
[----:B------:R-:W-:Y:S02]  /*34700*/  LEA.HI.X.SX32 R17, R20, R2, 0x1, P1 ;  /* 0x0000000214117211 */ /* 0x000fe400008f0eff */
[----:B-----5:R-:W-:Y:S01]  /*34710*/  PRMT R12, R10, 0x7632, R12 ;  /* 0x000076320a0c7816 */ /* 0x020fe2000000000c */
[----:B------:R-:W-:Y:S01]  /*34720*/  IMAD R25, R11, 0x2, R24 ;  /* 0x000000020b197824 */ /* 0x000fe200078e0218 */
[----:B------:R-:W-:Y:S02]  /*34730*/  LEA R14, P1, R19, R0, 0x1 ;  /* 0x00000000130e7211 */ /* 0x000fe400078208ff */
[----:B------:R-:W-:-:S02]  /*34740*/  PRMT R29, R15, 0x7632, R29 ;  /* 0x000076320f1d7816 */ /* 0x000fc4000000001d */
[----:B------:R-:W-:Y:S01]  /*34750*/  STL.64 [R1+0xba8], R24 ;  /* 0x000ba81801007387 */ /* 0x000fe20000100a00 */
[----:B------:R-:W-:Y:S02]  /*34760*/  LEA.HI.X.SX32 R15, R19, R2, 0x1, P1 ;  /* 0x00000002130f7211 */ /* 0x000fe400008f0eff */
[C---:B------:R-:W-:Y:S01]  /*34770*/  LEA R20, R11.reuse, R25, 0x1 ;  /* 0x000000190b147211 */ /* 0x040fe200078e08ff */
[----:B------:R0:W-:Y:S04]  /*34780*/  STL.S16 [R1+0x12c], R12 ;  /* 0x00012c0c01007387 */ /* 0x0001e80000100600 */
[----:B------:R1:W-:Y:S01]  /*34790*/  STG.E.U16 desc[UR8][R16.64], R10 ;  /* 0x0000000a10007986 */ /* 0x0003e2000c101508 */
[----:B------:R-:W-:Y:S01]  /*347a0*/  IMAD R26, R11, 0x2, R20 ;  /* 0x000000020b1a7824 */ /* 0x000fe200078e0214 */
[----:B0-----:R-:W-:-:S02]  /*347b0*/  LEA R12, P1, R23, R0, 0x1 ;  /* 0x00000000170c7211 */ /* 0x001fc400078208ff */
[C---:B-1----:R-:W-:Y:S02]  /*347c0*/  LEA R16, P2, R22.reuse, R0, 0x1 ;  /* 0x0000000016107211 */ /* 0x042fe400078408ff */
[-C--:B------:R-:W-:Y:S02]  /*347d0*/  LEA.HI.X.SX32 R13, R23, R2.reuse, 0x1, P1 ;  /* 0x00000002170d7211 */ /* 0x080fe400008f0eff */
[----:B------:R-:W-:Y:S01]  /*347e0*/  LEA.HI.X.SX32 R17, R22, R2, 0x1, P2 ;  /* 0x0000000216117211 */ /* 0x000fe200010f0eff */
[----:B------:R0:W-:Y:S01]  /*347f0*/  STG.E.U16 desc[UR8][R14.64], R28 ;  /* 0x0000001c0e007986 */ /* 0x0001e2000c101508 */
[----:B------:R-:W-:-:S03]  /*34800*/  LEA R19, R11, R26, 0x1 ;  /* 0x0000001a0b137211 */ /* 0x000fc600078e08ff */
[----:B------:R-:W-:Y:S01]  /*34810*/  STG.E.U16 desc[UR8][R12.64], R29 ;  /* 0x0000001d0c007986 */ /* 0x000fe2000c101508 */
[----:B------:R-:W-:-:S03]  /*34820*/  LEA R10, P4, R5, R0, 0x1 ;  /* 0x00000000050a7211 */ /* 0x000fc600078808ff */
[----:B------:R1:W-:Y:S01]  /*34830*/  STG.E.U16 desc[UR8][R16.64], R27 ;  /* 0x0000001b10007986 */ /* 0x0003e2000c101508 */
[C---:B------:R-:W-:Y:S01]  /*34840*/  LEA R24, P2, R4.reuse, R0, 0x1 ;  /* 0x0000000004187211 */ /* 0x040fe200078408ff */
[----:B------:R-:W-:Y:S01]  /*34850*/  IMAD R23, R11, 0x2, R19 ;  /* 0x000000020b177824 */ /* 0x000fe200078e0213 */
[-C--:B------:R-:W-:Y:S01]  /*34860*/  LEA.HI.X.SX32 R11, R5, R2.reuse, 0x1, P4 ;  /* 0x00000002050b7211 */ /* 0x080fe200020f0eff */
[----:B0-----:R-:W0:Y:S01]  /*34870*/  LDC R28, c[0x0][0x3e8] ;  /* 0x0000fa00ff1c7b82 */ /* 0x001e220000000800 */
[----:B------:R-:W-:Y:S02]  /*34880*/  LEA.HI.X.SX32 R25, R4, R2, 0x1, P2 ;  /* 0x0000000204197211 */ /* 0x000fe400010f0eff */
[----:B-1----:R-:W-:-:S04]  /*34890*/  LEA R16, P1, R3, R0, 0x1 ;  /* 0x0000000003107211 */ /* 0x002fc800078208ff */
[----:B------:R-:W-:-:S05]  /*348a0*/  LEA.HI.X.SX32 R17, R3, R2, 0x1, P1 ;  /* 0x0000000203117211 */ /* 0x000fca00008f0eff */
[----:B------:R-:W-:Y:S04]  /*348b0*/  STL.64 [R1+0x120], R16 ;  /* 0x0001201001007387 */ /* 0x000fe80000100a00 */
[----:B------:R1:W-:Y:S04]  /*348c0*/  STL.64 [R1+0x110], R10 ;  /* 0x0001100a01007387 */ /* 0x0003e80000100a00 */
[----:B------:R2:W-:Y:S01]  /*348d0*/  STL.64 [R1+0x118], R24 ;  /* 0x0001181801007387 */ /* 0x0005e20000100a00 */
[-C--:B-1----:R-:W-:Y:S02]  /*348e0*/  LEA R10, P1, R6, R0.reuse, 0x1 ;  /* 0x00000000060a7211 */ /* 0x082fe400078208ff */
[----:B--2---:R-:W-:-:S02]  /*348f0*/  LEA R24, P4, R8, R0, 0x1 ;  /* 0x0000000008187211 */ /* 0x004fc400078808ff */
[-C--:B------:R-:W-:Y:S02]  /*34900*/  LEA.HI.X.SX32 R11, R6, R2.reuse, 0x1, P1 ;  /* 0x00000002060b7211 */ /* 0x080fe400008f0eff */
[----:B------:R-:W-:-:S03]  /*34910*/  LEA.HI.X.SX32 R25, R8, R2, 0x1, P4 ;  /* 0x0000000208197211 */ /* 0x000fc600020f0eff */
[----:B------:R1:W-:Y:S01]  /*34920*/  STL.64 [R1+0x108], R10 ;  /* 0x0001080a01007387 */ /* 0x0003e20000100a00 */
[----:B------:R-:W-:-:S04]  /*34930*/  LEA R4, P2, R7, R0, 0x1 ;  /* 0x0000000007047211 */ /* 0x000fc800078408ff */
[----:B------:R-:W-:Y:S01]  /*34940*/  LEA.HI.X.SX32 R5, R7, R2, 0x1, P2 ;  /* 0x0000000207057211 */ /* 0x000fe200010f0eff */
[----:B-1----:R-:W2:Y:S04]  /*34950*/  LDL.LU.64 R10, [R1+0xbb0] ;  /* 0x000bb000010a7983 */ /* 0x002ea80000300a00 */
[----:B------:R1:W-:Y:S04]  /*34960*/  STL.64 [R1+0xf8], R24 ;  /* 0x0000f81801007387 */ /* 0x0003e80000100a00 */
[----:B------:R-:W-:Y:S01]  /*34970*/  STL.64 [R1+0x100], R4 ;  /* 0x0001000401007387 */ /* 0x000fe20000100a00 */
[----:B-1----:R-:W-:-:S04]  /*34980*/  LEA R24, P1, R9, R0, 0x1 ;  /* 0x0000000009187211 */ /* 0x002fc800078208ff */
[----:B------:R-:W-:-:S05]  /*34990*/  LEA.HI.X.SX32 R25, R9, R2, 0x1, P1 ;  /* 0x0000000209197211 */ /* 0x000fca00008f0eff */
[----:B------:R1:W-:Y:S04]  /*349a0*/  STL.64 [R1+0xf0], R24 ;  /* 0x0000f01801007387 */ /* 0x0003e80000100a00 */
[----:B-1----:R-:W3:Y:S01]  /*349b0*/  LDL.LU.64 R24, [R1+0xba8] ;  /* 0x000ba80001187983 */ /* 0x002ee20000300a00 */
[----:B0-----:R-:W-:-:S05]  /*349c0*/  LEA R14, R28, R23, 0x1 ;  /* 0x000000171c0e7211 */ /* 0x001fca00078e08ff */
[----:B------:R-:W-:-:S05]  /*349d0*/  IMAD R12, R28, 0x2, R14 ;  /* 0x000000021c0c7824 */ /* 0x000fca00078e020e */
[----:B------:R-:W-:-:S05]  /*349e0*/  LEA R13, R28, R12, 0x1 ;  /* 0x0000000c1c0d7211 */ /* 0x000fca00078e08ff */
[----:B------:R-:W-:-:S05]  /*349f0*/  IMAD R16, R28, 0x2, R13 ;  /* 0x000000021c107824 */ /* 0x000fca00078e020d */
[----:B------:R-:W-:-:S05]  /*34a00*/  LEA R15, R28, R16, 0x1 ;  /* 0x000000101c0f7211 */ /* 0x000fca00078e08ff */
[----:B------:R-:W-:-:S05]  /*34a10*/  IMAD R17, R28, 0x2, R15 ;  /* 0x000000021c117824 */ /* 0x000fca00078e020f */
[----:B------:R-:W-:Y:S02]  /*34a20*/  LEA R22, R28, R17, 0x1 ;  /* 0x000000111c167211 */ /* 0x000fe400078e08ff */
[CC--:B--2---:R-:W-:Y:S02]  /*34a30*/  LEA R6, P2, R10.reuse, R0.reuse, 0x1 ;  /* 0x000000000a067211 */ /* 0x0c4fe400078408ff */
[C---:B------:R-:W-:Y:S02]  /*34a40*/  LEA R4, P4, R11.reuse, R0, 0x1 ;  /* 0x000000000b047211 */ /* 0x040fe400078808ff */
[-C--:B------:R-:W-:Y:S02]  /*34a50*/  LEA.HI.X.SX32 R7, R10, R2.reuse, 0x1, P2 ;  /* 0x000000020a077211 */ /* 0x080fe400010f0eff */
[----:B------:R-:W-:Y:S02]  /*34a60*/  LEA.HI.X.SX32 R5, R11, R2, 0x1, P4 ;  /* 0x000000020b057211 */ /* 0x000fe400020f0eff */
[-C--:B------:R-:W-:Y:S01]  /*34a70*/  LEA R10, P1, R18, R0.reuse, 0x1 ;  /* 0x00000000120a7211 */ /* 0x080fe200078208ff */
[----:B------:R0:W-:Y:S01]  /*34a80*/  STL.64 [R1+0xe8], R6 ;  /* 0x0000e80601007387 */ /* 0x0001e20000100a00 */
[----:B------:R-:W-:-:S03]  /*34a90*/  LEA R8, P2, R21, R0, 0x1 ;  /* 0x0000000015087211 */ /* 0x000fc600078408ff */
[----:B------:R3:W-:Y:S01]  /*34aa0*/  STL.64 [R1+0xe0], R4 ;  /* 0x0000e00401007387 */ /* 0x0007e20000100a00 */
[-C--:B------:R-:W-:Y:S02]  /*34ab0*/  LEA.HI.X.SX32 R11, R18, R2.reuse, 0x1, P1 ;  /* 0x00000002120b7211 */ /* 0x080fe400008f0eff */
[----:B------:R-:W-:Y:S01]  /*34ac0*/  LEA.HI.X.SX32 R9, R21, R2, 0x1, P2 ;  /* 0x0000000215097211 */ /* 0x000fe200010f0eff */
[C---:B0-----:R-:W-:Y:S02]  /*34ad0*/  IMAD R6, R28.reuse, 0x2, R22 ;  /* 0x000000021c067824 */ /* 0x041fe400078e0216 */
[----:B------:R-:W-:Y:S04]  /*34ae0*/  STL.64 [R1+0xd8], R10 ;  /* 0x0000d80a01007387 */ /* 0x000fe80000100a00 */
[----:B------:R0:W-:Y:S01]  /*34af0*/  STL.64 [R1+0xd0], R8 ;  /* 0x0000d00801007387 */ /* 0x0001e20000100a00 */
[----:B------:R-:W-:-:S02]  /*34b00*/  LEA R7, R28, R6, 0x1 ;  /* 0x000000061c077211 */ /* 0x000fc400078e08ff */
[----:B---3--:R-:W-:-:S04]  /*34b10*/  LEA R4, P4, R24, R0, 0x1 ;  /* 0x0000000018047211 */ /* 0x008fc800078808ff */
[----:B------:R-:W-:Y:S02]  /*34b20*/  LEA.HI.X.SX32 R5, R24, R2, 0x1, P4 ;  /* 0x0000000218057211 */ /* 0x000fe400020f0eff */
[CC--:B0-----:R-:W-:Y:S02]  /*34b30*/  LEA R8, P2, R20.reuse, R0.reuse, 0x1 ;  /* 0x0000000014087211 */ /* 0x0c1fe400078408ff */
[C---:B------:R-:W-:Y:S01]  /*34b40*/  LEA R10, P1, R25.reuse, R0, 0x1 ;  /* 0x00000000190a7211 */ /* 0x040fe200078208ff */
[----:B------:R0:W-:Y:S01]  /*34b50*/  STL.64 [R1+0xc8], R4 ;  /* 0x0000c80401007387 */ /* 0x0001e20000100a00 */
[-C--:B------:R-:W-:Y:S01]  /*34b60*/  LEA.HI.X.SX32 R9, R20, R2.reuse, 0x1, P2 ;  /* 0x0000000214097211 */ /* 0x080fe200010f0eff */
[----:B------:R-:W-:Y:S01]  /*34b70*/  IMAD R21, R28, 0x2, R7 ;  /* 0x000000021c157824 */ /* 0x000fe200078e0207 */
[----:B------:R-:W-:Y:S02]  /*34b80*/  LEA.HI.X.SX32 R11, R25, R2, 0x1, P1 ;  /* 0x00000002190b7211 */ /* 0x000fe400008f0eff */
[C---:B0-----:R-:W-:Y:S01]  /*34b90*/  LEA R4, P4, R26.reuse, R0, 0x1 ;  /* 0x000000001a047211 */ /* 0x041fe200078808ff */
[----:B------:R0:W-:Y:S03]  /*34ba0*/  STL.64 [R1+0xb8], R8 ;  /* 0x0000b80801007387 */ /* 0x0001e60000100a00 */
[----:B------:R-:W-:Y:S01]  /*34bb0*/  LEA.HI.X.SX32 R5, R26, R2, 0x1, P4 ;  /* 0x000000021a057211 */ /* 0x000fe200020f0eff */
[----:B------:R1:W-:Y:S01]  /*34bc0*/  STL.64 [R1+0xc0], R10 ;  /* 0x0000c00a01007387 */ /* 0x0003e20000100a00 */
[----:B------:R-:W-:-:S03]  /*34bd0*/  LEA R3, R28, R21, 0x1 ;  /* 0x000000151c037211 */ /* 0x000fc600078e08ff */
[----:B------:R2:W-:Y:S01]  /*34be0*/  STL.64 [R1+0xb0], R4 ;  /* 0x0000b00401007387 */ /* 0x0005e20000100a00 */
[----:B------:R-:W-:Y:S01]  /*34bf0*/  LEA R24, P1, R19, R0, 0x1 ;  /* 0x0000000013187211 */ /* 0x000fe200078208ff */
[----:B0-----:R-:W-:-:S03]  /*34c00*/  IMAD R8, R28, 0x2, R3 ;  /* 0x000000021c087824 */ /* 0x001fc600078e0203 */
[----:B------:R-:W-:Y:S02]  /*34c10*/  LEA.HI.X.SX32 R25, R19, R2, 0x1, P1 ;  /* 0x0000000213197211 */ /* 0x000fe400008f0eff */
[CC--:B-1----:R-:W-:Y:S02]  /*34c20*/  LEA R10, P2, R23.reuse, R0.reuse, 0x1 ;  /* 0x00000000170a7211 */ /* 0x0c2fe400078408ff */
[C---:B--2---:R-:W-:Y:S02]  /*34c30*/  LEA R4, P4, R14.reuse, R0, 0x1 ;  /* 0x000000000e047211 */ /* 0x044fe400078808ff */
[-C--:B------:R-:W-:Y:S02]  /*34c40*/  LEA.HI.X.SX32 R11, R23, R2.reuse, 0x1, P2 ;  /* 0x00000002170b7211 */ /* 0x080fe400010f0eff */
[----:B------:R-:W-:Y:S02]  /*34c50*/  LEA.HI.X.SX32 R5, R14, R2, 0x1, P4 ;  /* 0x000000020e057211 */ /* 0x000fe400020f0eff */
[----:B------:R-:W-:-:S02]  /*34c60*/  LEA R18, R28, R8, 0x1 ;  /* 0x000000081c127211 */ /* 0x000fc400078e08ff */
[C---:B------:R-:W-:Y:S01]  /*34c70*/  LEA R26, P1, R12.reuse, R0, 0x1 ;  /* 0x000000000c1a7211 */ /* 0x040fe200078208ff */
[----:B------:R0:W-:Y:S04]  /*34c80*/  STL.64 [R1+0x98], R4 ;  /* 0x0000980401007387 */ /* 0x0001e80000100a00 */
[----:B------:R1:W-:Y:S01]  /*34c90*/  STL.64 [R1+0xa8], R24 ;  /* 0x0000a81801007387 */ /* 0x0003e20000100a00 */
[----:B------:R-:W-:-:S03]  /*34ca0*/  LEA.HI.X.SX32 R27, R12, R2, 0x1, P1 ;  /* 0x000000020c1b7211 */ /* 0x000fc600008f0eff */
[----:B------:R2:W-:Y:S01]  /*34cb0*/  STL.64 [R1+0xa0], R10 ;  /* 0x0000a00a01007387 */ /* 0x0005e20000100a00 */
[----:B0-----:R-:W-:Y:S01]  /*34cc0*/  IMAD R4, R28, 0x2, R18 ;  /* 0x000000021c047824 */ /* 0x001fe200078e0212 */
[CC--:B-1----:R-:W-:Y:S02]  /*34cd0*/  LEA R24, P2, R13.reuse, R0.reuse, 0x1 ;  /* 0x000000000d187211 */ /* 0x0c2fe400078408ff */
[C---:B--2---:R-:W-:Y:S02]  /*34ce0*/  LEA R10, P4, R16.reuse, R0, 0x1 ;  /* 0x00000000100a7211 */ /* 0x044fe400078808ff */
[-C--:B------:R-:W-:Y:S02]  /*34cf0*/  LEA.HI.X.SX32 R25, R13, R2.reuse, 0x1, P2 ;  /* 0x000000020d197211 */ /* 0x080fe400010f0eff */
[----:B------:R-:W-:Y:S01]  /*34d00*/  LEA.HI.X.SX32 R11, R16, R2, 0x1, P4 ;  /* 0x00000002100b7211 */ /* 0x000fe200020f0eff */
[----:B------:R0:W-:Y:S01]  /*34d10*/  STL.64 [R1+0x90], R26 ;  /* 0x0000901a01007387 */ /* 0x0001e20000100a00 */
[----:B------:R-:W-:-:S03]  /*34d20*/  LEA R5, R28, R4, 0x1 ;  /* 0x000000041c057211 */ /* 0x000fc600078e08ff */
[----:B------:R1:W-:Y:S02]  /*34d30*/  STL.64 [R1+0x88], R24 ;  /* 0x0000881801007387 */ /* 0x0003e40000100a00 */
[----:B------:R-:W-:Y:S02]  /*34d40*/  IMAD R12, R28, 0x2, R5 ;  /* 0x000000021c0c7824 */ /* 0x000fe400078e0205 */
[----:B------:R2:W-:Y:S01]  /*34d50*/  STL.64 [R1+0x80], R10 ;  /* 0x0000800a01007387 */ /* 0x0005e20000100a00 */
[-C--:B0-----:R-:W-:Y:S02]  /*34d60*/  LEA R26, P1, R15, R0.reuse, 0x1 ;  /* 0x000000000f1a7211 */ /* 0x081fe400078208ff */
[-C--:B-1----:R-:W-:Y:S02]  /*34d70*/  LEA R24, P2, R17, R0.reuse, 0x1 ;  /* 0x0000000011187211 */ /* 0x082fe400078408ff */
[----:B--2---:R-:W-:Y:S02]  /*34d80*/  LEA R10, P4, R22, R0, 0x1 ;  /* 0x00000000160a7211 */ /* 0x004fe400078808ff */
[----:B------:R-:W-:-:S02]  /*34d90*/  LEA.HI.X.SX32 R27, R15, R2, 0x1, P1 ;  /* 0x000000020f1b7211 */ /* 0x000fc400008f0eff */
[----:B------:R-:W-:Y:S02]  /*34da0*/  LEA.HI.X.SX32 R11, R22, R2, 0x1, P4 ;  /* 0x00000002160b7211 */ /* 0x000fe400020f0eff */
[----:B------:R-:W-:Y:S02]  /*34db0*/  LEA R9, R28, R12, 0x1 ;  /* 0x0000000c1c097211 */ /* 0x000fe400078e08ff */
[----:B------:R-:W-:Y:S01]  /*34dc0*/  LEA.HI.X.SX32 R25, R17, R2, 0x1, P2 ;  /* 0x0000000211197211 */ /* 0x000fe200010f0eff */
[----:B------:R0:W-:Y:S01]  /*34dd0*/  STL.64 [R1+0x68], R10 ;  /* 0x0000680a01007387 */ /* 0x0001e20000100a00 */
[----:B------:R-:W-:-:S03]  /*34de0*/  LEA R16, P2, R7, R0, 0x1 ;  /* 0x0000000007107211 */ /* 0x000fc600078408ff */
[----:B------:R-:W-:Y:S01]  /*34df0*/  STL.64 [R1+0x78], R26 ;  /* 0x0000781a01007387 */ /* 0x000fe20000100a00 */
[----:B------:R-:W-:-:S03]  /*34e00*/  LEA R14, P4, R21, R0, 0x1 ;  /* 0x00000000150e7211 */ /* 0x000fc600078808ff */
[----:B------:R1:W-:Y:S01]  /*34e10*/  STL.64 [R1+0x70], R24 ;  /* 0x0000701801007387 */ /* 0x0003e20000100a00 */
[----:B0-----:R-:W-:Y:S01]  /*34e20*/  IMAD R10, R28, 0x2, R9 ;  /* 0x000000021c0a7824 */ /* 0x001fe200078e0209 */
[-C--:B------:R-:W-:Y:S02]  /*34e30*/  LEA.HI.X.SX32 R17, R7, R2.reuse, 0x1, P2 ;  /* 0x0000000207117211 */ /* 0x080fe400010f0eff */
[----:B------:R-:W-:Y:S02]  /*34e40*/  LEA.HI.X.SX32 R15, R21, R2, 0x1, P4 ;  /* 0x00000002150f7211 */ /* 0x000fe400020f0eff */
[----:B-1----:R-:W-:Y:S02]  /*34e50*/  LEA R24, P1, R6, R0, 0x1 ;  /* 0x0000000006187211 */ /* 0x002fe400078208ff */
[----:B------:R-:W-:Y:S02]  /*34e60*/  LEA R11, R28, R10, 0x1 ;  /* 0x0000000a1c0b7211 */ /* 0x000fe400078e08ff */
[----:B------:R-:W-:Y:S01]  /*34e70*/  LEA.HI.X.SX32 R25, R6, R2, 0x1, P1 ;  /* 0x0000000206197211 */ /* 0x000fe200008f0eff */
[----:B------:R0:W-:Y:S01]  /*34e80*/  STL.64 [R1+0xb18], R16 ;  /* 0x000b181001007387 */ /* 0x0001e20000100a00 */
[----:B------:R-:W-:Y:S01]  /*34e90*/  LEA R22, P1, R3, R0, 0x1 ;  /* 0x0000000003167211 */ /* 0x000fe200078208ff */
[----:B------:R-:W-:-:S02]  /*34ea0*/  IMAD R6, R28, 0x2, R11 ;  /* 0x000000021c067824 */ /* 0x000fc400078e020b */
[----:B------:R-:W-:Y:S01]  /*34eb0*/  STL.64 [R1+0x58], R24 ;  /* 0x0000581801007387 */ /* 0x000fe20000100a00 */
[----:B------:R-:W-:-:S03]  /*34ec0*/  LEA.HI.X.SX32 R23, R3, R2, 0x1, P1 ;  /* 0x0000000203177211 */ /* 0x000fc600008f0eff */
[----:B------:R1:W-:Y:S01]  /*34ed0*/  STL.64 [R1+0x60], R14 ;  /* 0x0000600e01007387 */ /* 0x0003e20000100a00 */
[----:B0-----:R-:W-:Y:S02]  /*34ee0*/  LEA R16, P2, R8, R0, 0x1 ;  /* 0x0000000008107211 */ /* 0x001fe400078408ff */
[----:B------:R-:W-:Y:S02]  /*34ef0*/  LEA R7, R28, R6, 0x1 ;  /* 0x000000061c077211 */ /* 0x000fe400078e08ff */
[----:B------:R-:W-:Y:S02]  /*34f00*/  LEA.HI.X.SX32 R17, R8, R2, 0x1, P2 ;  /* 0x0000000208117211 */ /* 0x000fe400010f0eff */
[C---:B-1----:R-:W-:Y:S01]  /*34f10*/  LEA R14, P4, R18.reuse, R0, 0x1 ;  /* 0x00000000120e7211 */ /* 0x042fe200078808ff */
[----:B------:R-:W-:Y:S03]  /*34f20*/  STL.64 [R1+0x50], R22 ;  /* 0x0000501601007387 */ /* 0x000fe60000100a00 */
[----:B------:R-:W-:Y:S01]  /*34f30*/  LEA.HI.X.SX32 R15, R18, R2, 0x1, P4 ;  /* 0x00000002120f7211 */ /* 0x000fe200020f0eff */
[----:B------:R-:W-:Y:S01]  /*34f40*/  IMAD R8, R28, 0x2, R7 ;  /* 0x000000021c087824 */ /* 0x000fe200078e0207 */
[C---:B------:R-:W-:Y:S01]  /*34f50*/  LEA R20, P1, R4.reuse, R0, 0x1 ;  /* 0x0000000004147211 */ /* 0x040fe200078208ff */
[----:B------:R0:W-:Y:S04]  /*34f60*/  STL.64 [R1+0x48], R16 ;  /* 0x0000481001007387 */ /* 0x0001e80000100a00 */
[----:B------:R1:W-:Y:S01]  /*34f70*/  STL.64 [R1+0x40], R14 ;  /* 0x0000400e01007387 */ /* 0x0003e20000100a00 */
[----:B------:R-:W-:-:S02]  /*34f80*/  LEA.HI.X.SX32 R21, R4, R2, 0x1, P1 ;  /* 0x0000000204157211 */ /* 0x000fc400008f0eff */
[----:B------:R-:W-:Y:S02]  /*34f90*/  LEA R3, R28, R8, 0x1 ;  /* 0x000000081c037211 */ /* 0x000fe400078e08ff */
[CC--:B0-----:R-:W-:Y:S02]  /*34fa0*/  LEA R16, P2, R5.reuse, R0.reuse, 0x1 ;  /* 0x0000000005107211 */ /* 0x0c1fe400078408ff */
[C---:B-1----:R-:W-:Y:S02]  /*34fb0*/  LEA R14, P4, R12.reuse, R0, 0x1 ;  /* 0x000000000c0e7211 */ /* 0x042fe400078808ff */
[-C--:B------:R-:W-:Y:S02]  /*34fc0*/  LEA.HI.X.SX32 R17, R5, R2.reuse, 0x1, P2 ;  /* 0x0000000205117211 */ /* 0x080fe400010f0eff */
[----:B------:R-:W-:Y:S01]  /*34fd0*/  LEA.HI.X.SX32 R15, R12, R2, 0x1, P4 ;  /* 0x000000020c0f7211 */ /* 0x000fe200020f0eff */
[----:B------:R-:W-:Y:S01]  /*34fe0*/  STL.64 [R1+0x38], R20 ;  /* 0x0000381401007387 */ /* 0x000fe20000100a00 */
[----:B------:R-:W-:Y:S01]  /*34ff0*/  IMAD R4, R28, 0x2, R3 ;  /* 0x000000021c047824 */ /* 0x000fe200078e0203 */
[----:B------:R-:W-:-:S02]  /*35000*/  LEA R18, P1, R9, R0, 0x1 ;  /* 0x0000000009127211 */ /* 0x000fc400078208ff */
[----:B------:R0:W-:Y:S04]  /*35010*/  STL.64 [R1+0x30], R16 ;  /* 0x0000301001007387 */ /* 0x0001e80000100a00 */
[----:B------:R1:W-:Y:S01]  /*35020*/  STL.64 [R1+0x28], R14 ;  /* 0x0000280e01007387 */ /* 0x0003e20000100a00 */
[----:B------:R-:W-:Y:S02]  /*35030*/  LEA R5, R28, R4, 0x1 ;  /* 0x000000041c057211 */ /* 0x000fe400078e08ff */
[----:B------:R-:W-:Y:S02]  /*35040*/  LEA.HI.X.SX32 R19, R9, R2, 0x1, P1 ;  /* 0x0000000209137211 */ /* 0x000fe400008f0eff */
[-C--:B0-----:R-:W-:Y:S02]  /*35050*/  LEA R16, P2, R10, R0.reuse, 0x1 ;  /* 0x000000000a107211 */ /* 0x081fe400078408ff */
[----:B-1----:R-:W-:-:S04]  /*35060*/  LEA R14, P4, R11, R0, 0x1 ;  /* 0x000000000b0e7211 */ /* 0x002fc800078808ff */
[-C--:B------:R-:W-:Y:S01]  /*35070*/  LEA.HI.X.SX32 R15, R11, R2.reuse, 0x1, P4 ;  /* 0x000000020b0f7211 */ /* 0x080fe200020f0eff */
[----:B------:R-:W-:Y:S01]  /*35080*/  STL.64 [R1+0x20], R18 ;  /* 0x0000201201007387 */ /* 0x000fe20000100a00 */
[----:B------:R-:W-:Y:S01]  /*35090*/  LEA.HI.X.SX32 R17, R10, R2, 0x1, P2 ;  /* 0x000000020a117211 */ /* 0x000fe200010f0eff */
[----:B------:R-:W-:Y:S02]  /*350a0*/  IMAD R10, R28, 0x2, R5 ;  /* 0x000000021c0a7824 */ /* 0x000fe400078e0205 */
[----:B------:R0:W-:Y:S01]  /*350b0*/  STL.64 [R1+0x10], R14 ;  /* 0x0000100e01007387 */ /* 0x0001e20000100a00 */
[-C--:B------:R-:W-:Y:S02]  /*350c0*/  LEA R26, P4, R8, R0.reuse, 0x1 ;  /* 0x00000000081a7211 */ /* 0x080fe400078808ff */
[----:B------:R-:W-:Y:S02]  /*350d0*/  LEA R12, P2, R7, R0, 0x1 ;  /* 0x00000000070c7211 */ /* 0x000fe400078408ff */
[----:B------:R-:W-:-:S02]  /*350e0*/  LEA R9, R28, R10, 0x1 ;  /* 0x0000000a1c097211 */ /* 0x000fc400078e08ff */
[----:B------:R-:W-:Y:S02]  /*350f0*/  LEA.HI.X.SX32 R27, R8, R2, 0x1, P4 ;  /* 0x00000002081b7211 */ /* 0x000fe400020f0eff */
[C---:B0-----:R-:W-:Y:S01]  /*35100*/  LEA R14, P1, R6.reuse, R0, 0x1 ;  /* 0x00000000060e7211 */ /* 0x041fe200078208ff */
[----:B------:R-:W-:Y:S01]  /*35110*/  STL.64 [R1+0x18], R16 ;  /* 0x0000181001007387 */ /* 0x000fe20000100a00 */
[-C--:B------:R-:W-:Y:S02]  /*35120*/  LEA.HI.X.SX32 R13, R7, R2.reuse, 0x1, P2 ;  /* 0x00000002070d7211 */ /* 0x080fe400010f0eff */
[----:B------:R-:W-:Y:S02]  /*35130*/  LEA.HI.X.SX32 R15, R6, R2, 0x1, P1 ;  /* 0x00000002060f7211 */ /* 0x000fe400008f0eff */
[-C--:B------:R-:W-:Y:S01]  /*35140*/  LEA R24, P1, R3, R0.reuse, 0x1 ;  /* 0x0000000003187211 */ /* 0x080fe200078208ff */
[----:B------:R-:W-:Y:S01]  /*35150*/  STL [R1+0xa88], R26 ;  /* 0x000a881a01007387 */ /* 0x000fe20000100800 */
[-C--:B------:R-:W-:Y:S01]  /*35160*/  LEA R22, P2, R4, R0.reuse, 0x1 ;  /* 0x0000000004167211 */ /* 0x080fe200078408ff */
[----:B------:R-:W-:Y:S01]  /*35170*/  IMAD R7, R28, 0x2, R9 ;  /* 0x000000021c077824 */ /* 0x000fe200078e0209 */
[----:B------:R-:W-:Y:S01]  /*35180*/  LEA R20, P4, R5, R0, 0x1 ;  /* 0x0000000005147211 */ /* 0x000fe200078808ff */
[----:B------:R0:W-:Y:S01]  /*35190*/  STL.64 [R1+0x8], R14 ;  /* 0x0000080e01007387 */ /* 0x0001e20000100a00 */
[----:B------:R-:W-:-:S02]  /*351a0*/  LEA.HI.X.SX32 R25, R3, R2, 0x1, P1 ;  /* 0x0000000203197211 */ /* 0x000fc400008f0eff */
[-C--:B------:R-:W-:Y:S01]  /*351b0*/  LEA.HI.X.SX32 R23, R4, R2.reuse, 0x1, P2 ;  /* 0x0000000204177211 */ /* 0x080fe200010f0eff */
[----:B------:R-:W-:Y:S01]  /*351c0*/  STL [R1+0xa7c], R27 ;  /* 0x000a7c1b01007387 */ /* 0x000fe20000100800 */
[----:B------:R-:W-:-:S03]  /*351d0*/  LEA.HI.X.SX32 R21, R5, R2, 0x1, P4 ;  /* 0x0000000205157211 */ /* 0x000fc600020f0eff */
[----:B------:R1:W-:Y:S01]  /*351e0*/  STL.64 [R1], R12 ;  /* 0x0000000c01007387 */ /* 0x0003e20000100a00 */
[-C--:B------:R-:W-:Y:S02]  /*351f0*/  LEA R6, P4, R7, R0.reuse, 0x1 ;  /* 0x0000000007067211 */ /* 0x080fe400078808ff */
[----:B0-----:R-:W-:Y:S01]  /*35200*/  LEA R14, P1, R10, R0, 0x1 ;  /* 0x000000000a0e7211 */ /* 0x001fe200078208ff */
[----:B------:R-:W-:Y:S01]  /*35210*/  STL [R1+0xad8], R27 ;  /* 0x000ad81b01007387 */ /* 0x000fe20000100800 */
[----:B------:R-:W-:Y:S02]  /*35220*/  LEA R18, R28, R7, 0x1 ;  /* 0x000000071c127211 */ /* 0x000fe400078e08ff */
[----:B------:R-:W-:Y:S01]  /*35230*/  LEA.HI.X.SX32 R15, R10, R2, 0x1, P1 ;  /* 0x000000020a0f7211 */ /* 0x000fe200008f0eff */
[----:B------:R-:W-:Y:S01]  /*35240*/  STL [R1+0xb38], R27 ;  /* 0x000b381b01007387 */ /* 0x000fe20000100800 */
[----:B-1----:R-:W-:-:S03]  /*35250*/  LEA R12, P2, R9, R0, 0x1 ;  /* 0x00000000090c7211 */ /* 0x002fc600078408ff */
[----:B------:R-:W-:Y:S01]  /*35260*/  STL.64 [R1+0xa80], R24 ;  /* 0x000a801801007387 */ /* 0x000fe20000100a00 */
[-C--:B------:R-:W-:Y:S02]  /*35270*/  LEA.HI.X.SX32 R7, R7, R2.reuse, 0x1, P4 ;  /* 0x0000000207077211 */ /* 0x080fe400020f0eff */
[----:B------:R-:W-:Y:S01]  /*35280*/  LEA.HI.X.SX32 R13, R9, R2, 0x1, P2 ;  /* 0x00000002090d7211 */ /* 0x000fe200010f0eff */
[----:B------:R-:W-:Y:S04]  /*35290*/  STL.64 [R1+0xa90], R22 ;  /* 0x000a901601007387 */ /* 0x000fe80000100a00 */
[----:B------:R-:W-:Y:S04]  /*352a0*/  STL [R1+0xa9c], R20 ;  /* 0x000a9c1401007387 */ /* 0x000fe80000100800 */
[----:B------:R-:W-:Y:S04]  /*352b0*/  STL [R1+0xa98], R21 ;  /* 0x000a981501007387 */ /* 0x000fe80000100800 */
[----:B------:R-:W-:Y:S04]  /*352c0*/  STL [R1+0xae8], R14 ;  /* 0x000ae80e01007387 */ /* 0x000fe80000100800 */
[----:B------:R-:W-:Y:S04]  /*352d0*/  STL [R1+0xaa0], R15 ;  /* 0x000aa00f01007387 */ /* 0x000fe80000100800 */
[----:B------:R-:W-:Y:S04]  /*352e0*/  STL.64 [R1+0xaa8], R12 ;  /* 0x000aa80c01007387 */ /* 0x000fe80000100a00 */
[----:B------:R0:W-:Y:S04]  /*352f0*/  STL.64 [R1+0xab0], R6 ;  /* 0x000ab00601007387 */ /* 0x0001e80000100a00 */
[----:B0-----:R-:W2:Y:S04]  /*35300*/  LDL.LU.64 R6, [R1+0xc8] ;  /* 0x0000c80001067983 */ /* 0x001ea80000300a00 */
[----:B--2---:R0:W-:Y:S04]  /*35310*/  STL.64 [R1+0xb58], R6 ;  /* 0x000b580601007387 */ /* 0x0041e80000100a00 */
[----:B0-----:R-:W2:Y:S04]  /*35320*/  LDL.LU.64 R6, [R1+0xf0] ;  /* 0x0000f00001067983 */ /* 0x001ea80000300a00 */
[----:B--2---:R0:W-:Y:S04]  /*35330*/  STL.64 [R1+0xb60], R6 ;  /* 0x000b600601007387 */ /* 0x0041e80000100a00 */
[----:B0-----:R-:W2:Y:S04]  /*35340*/  LDL.LU.64 R6, [R1+0xf8] ;  /* 0x0000f80001067983 */ /* 0x001ea80000300a00 */
[----:B--2---:R0:W-:Y:S04]  /*35350*/  STL.64 [R1+0xb68], R6 ;  /* 0x000b680601007387 */ /* 0x0041e80000100a00 */
[----:B0-----:R-:W2:Y:S04]  /*35360*/  LDL.LU.64 R6, [R1+0x100] ;  /* 0x0001000001067983 */ /* 0x001ea80000300a00 */
[----:B--2---:R0:W-:Y:S04]  /*35370*/  STL [R1+0xb74], R6 ;  /* 0x000b740601007387 */ /* 0x0041e80000100800 */
[----:B0-----:R-:W2:Y:S04]  /*35380*/  LDL.LU R6, [R1+0x144] ;  /* 0x0001440001067983 */ /* 0x001ea80000300800 */
[----:B------:R0:W-:Y:S04]  /*35390*/  STL [R1+0xb70], R7 ;  /* 0x000b700701007387 */ /* 0x0001e80000100800 */
[----:B0-----:R-:W2:Y:S04]  /*353a0*/  LDL.LU R7, [R1+0x148] ;  /* 0x0001480001077983 */ /* 0x001ea80000300800 */
[----:B--2---:R0:W-:Y:S04]  /*353b0*/  STL.64 [R1+0xb90], R6 ;  /* 0x000b900601007387 */ /* 0x0041e80000100a00 */
[----:B0-----:R-:W2:Y:S04]  /*353c0*/  LDL.LU.64 R6, [R1+0x118] ;  /* 0x0001180001067983 */ /* 0x001ea80000300a00 */
[----:B--2---:R0:W-:Y:S04]  /*353d0*/  STL [R1+0xb98], R7 ;  /* 0x000b980701007387 */ /* 0x0041e80000100800 */
[----:B0-----:R-:W2:Y:S04]  /*353e0*/  LDL.LU.S16 R7, [R1+0x12c] ;  /* 0x00012c0001077983 */ /* 0x001ea80000300600 */
[----:B------:R-:W3:Y:S04]  /*353f0*/  LDL.LU R12, [R1+0x130] ;  /* 0x00013000010c7983 */ /* 0x000ee80000300800 */
[----:B---3--:R0:W-:Y:S04]  /*35400*/  STL [R1+0xb78], R12 ;  /* 0x000b780c01007387 */ /* 0x0081e80000100800 */
[----:B0-----:R-:W3:Y:S04]  /*35410*/  LDL.LU R12, [R1+0x140] ;  /* 0x00014000010c7983 */ /* 0x001ee80000300800 */
[----:B------:R-:W3:Y:S04]  /*35420*/  LDL.LU R13, [R1+0x134] ;  /* 0x00013400010d7983 */ /* 0x000ee80000300800 */
[----:B---3--:R0:W-:Y:S04]  /*35430*/  STL.64 [R1+0xba0], R12 ;  /* 0x000ba00c01007387 */ /* 0x0081e80000100a00 */
[----:B0-----:R-:W2:Y:S04]  /*35440*/  LDL.LU.64 R12, [R1+0x120] ;  /* 0x00012000010c7983 */ /* 0x001ea80000300a00 */
[----:B------:R-:W3:Y:S04]  /*35450*/  LDL.LU R21, [R1+0x138] ;  /* 0x0001380001157983 */ /* 0x000ee80000300800 */
[----:B------:R-:W4:Y:S01]  /*35460*/  LDL.LU.64 R14, [R1+0xc0] ;  /* 0x0000c000010e7983 */ /* 0x000f220000300a00 */
[----:B------:R-:W-:-:S03]  /*35470*/  IMAD R11, R28, 0x2, R18 ;  /* 0x000000021c0b7824 */ /* 0x000fc600078e0212 */
[----:B----4-:R0:W-:Y:S04]  /*35480*/  STL.64 [R1+0xb80], R14 ;  /* 0x000b800e01007387 */ /* 0x0101e80000100a00 */
[----:B0-----:R-:W4:Y:S01]  /*35490*/  LDL.LU.64 R14, [R1+0x108] ;  /* 0x00010800010e7983 */ /* 0x001f220000300a00 */
[----:B------:R-:W-:Y:S02]  /*354a0*/  LEA R3, R28, R11, 0x1 ;  /* 0x0000000b1c037211 */ /* 0x000fe400078e08ff */
[-C--:B------:R-:W-:Y:S02]  /*354b0*/  LEA R4, P1, R18, R0.reuse, 0x1 ;  /* 0x0000000012047211 */ /* 0x080fe400078208ff */
[-C--:B------:R-:W-:Y:S01]  /*354c0*/  LEA R10, P2, R11, R0.reuse, 0x1 ;  /* 0x000000000b0a7211 */ /* 0x080fe200078408ff */
[----:B------:R-:W-:Y:S01]  /*354d0*/  IMAD R19, R28, 0x2, R3 ;  /* 0x000000021c137824 */ /* 0x000fe200078e0203 */
[----:B------:R-:W-:-:S02]  /*354e0*/  LEA R8, P4, R3, R0, 0x1 ;  /* 0x0000000003087211 */ /* 0x000fc400078808ff */
[-C--:B------:R-:W-:Y:S02]  /*354f0*/  LEA.HI.X.SX32 R5, R18, R2.reuse, 0x1, P1 ;  /* 0x0000000212057211 */ /* 0x080fe400008f0eff */
[----:B------:R-:W-:Y:S02]  /*35500*/  LEA.HI.X.SX32 R11, R11, R2, 0x1, P2 ;  /* 0x000000020b0b7211 */ /* 0x000fe400010f0eff */
[----:B------:R-:W-:Y:S02]  /*35510*/  LEA R28, P5, R19, R0, 0x1 ;  /* 0x00000000131c7211 */ /* 0x000fe400078a08ff */
[-C--:B------:R-:W-:Y:S02]  /*35520*/  LEA.HI.X.SX32 R9, R3, R2.reuse, 0x1, P4 ;  /* 0x0000000203097211 */ /* 0x080fe400020f0eff */
[----:B------:R-:W-:Y:S01]  /*35530*/  LEA.HI.X.SX32 R29, R19, R2, 0x1, P5 ;  /* 0x00000002131d7211 */ /* 0x000fe200028f0eff */
[----:B--2---:R-:W-:Y:S04]  /*35540*/  STG.E.U16 desc[UR8][R12.64], R7 ;  /* 0x000000070c007986 */ /* 0x004fe8000c101508 */
[----:B----4-:R0:W-:Y:S04]  /*35550*/  STL.64 [R1+0xb88], R14 ;  /* 0x000b880e01007387 */ /* 0x0101e80000100a00 */
[----:B0-----:R-:W2:Y:S04]  /*35560*/  LDL.LU.64 R14, [R1+0x110] ;  /* 0x00011000010e7983 */ /* 0x001ea80000300a00 */
[----:B------:R-:W4:Y:S04]  /*35570*/  LDL.LU R20, [R1+0x13c] ;  /* 0x00013c0001147983 */ /* 0x000f280000300800 */
[----:B------:R-:W5:Y:S04]  /*35580*/  LDL.LU.64 R22, [R1+0xb8] ;  /* 0x0000b80001167983 */ /* 0x000f680000300a00 */
[----:B------:R-:W2:Y:S04]  /*35590*/  LDL.LU.64 R24, [R1+0xb0] ;  /* 0x0000b00001187983 */ /* 0x000ea80000300a00 */
[----:B------:R-:W2:Y:S04]  /*355a0*/  LDL.LU.64 R26, [R1+0xa8] ;  /* 0x0000a800011a7983 */ /* 0x000ea80000300a00 */
[----:B------:R-:W2:Y:S04]  /*355b0*/  LDL.LU.64 R16, [R1+0xa0] ;  /* 0x0000a00001107983 */ /* 0x000ea80000300a00 */
[----:B------:R0:W-:Y:S04]  /*355c0*/  STL.64 [R1+0xab8], R4 ;  /* 0x000ab80401007387 */ /* 0x0001e80000100a00 */
[----:B0-----:R-:W2:Y:S04]  /*355d0*/  LDL.LU.64 R4, [R1+0xd0] ;  /* 0x0000d00001047983 */ /* 0x001ea80000300a00 */
[----:B------:R0:W-:Y:S04]  /*355e0*/  STL.64 [R1+0xac0], R10 ;  /* 0x000ac00a01007387 */ /* 0x0001e80000100a00 */
[----:B0-----:R-:W2:Y:S04]  /*355f0*/  LDL.LU.64 R10, [R1+0xd8] ;  /* 0x0000d800010a7983 */ /* 0x001ea80000300a00 */
[----:B------:R0:W-:Y:S04]  /*35600*/  STL.64 [R1+0xac8], R8 ;  /* 0x000ac80801007387 */ /* 0x0001e80000100a00 */
[----:B0-----:R-:W2:Y:S04]  /*35610*/  LDL.LU.64 R8, [R1+0xe0] ;  /* 0x0000e00001087983 */ /* 0x001ea80000300a00 */
[----:B------:R-:W2:Y:S04]  /*35620*/  LDL.LU R19, [R1+0x14c] ;  /* 0x00014c0001137983 */ /* 0x000ea80000300800 */
[----:B------:R0:W-:Y:S04]  /*35630*/  STL.64 [R1+0xad0], R28 ;  /* 0x000ad01c01007387 */ /* 0x0001e80000100a00 */
[----:B0-----:R-:W2:Y:S04]  /*35640*/  LDL.LU.64 R28, [R1+0xe8] ;  /* 0x0000e800011c7983 */ /* 0x001ea80000300a00 */
[----:B------:R-:W2:Y:S04]  /*35650*/  LDL.LU.64 R12, [R1+0xba0] ;  /* 0x000ba000010c7983 */ /* 0x000ea80000300a00 */
[----:B------:R-:W2:Y:S04]  /*35660*/  LDL.LU R7, [R1+0xb98] ;  /* 0x000b980001077983 */ /* 0x000ea80000300800 */
[----:B--2---:R0:W-:Y:S04]  /*35670*/  STG.E.U16 desc[UR8][R6.64], R12 ;  /* 0x0000000c06007986 */ /* 0x0041e8000c101508 */
[----:B0-----:R-:W2:Y:S04]  /*35680*/  LDL.LU.64 R6, [R1+0xb90] ;  /* 0x000b900001067983 */ /* 0x001ea80000300a00 */
[----:B--2---:R0:W-:Y:S04]  /*35690*/  STG.E.U16 desc[UR8][R14.64], R6 ;  /* 0x000000060e007986 */ /* 0x0041e8000c101508 */
[----:B0-----:R-:W2:Y:S01]  /*356a0*/  LDL.LU.64 R14, [R1+0xb88] ;  /* 0x000b8800010e7983 */ /* 0x001ea20000300a00 */
[----:B------:R-:W-:-:S02]  /*356b0*/  PRMT R18, R12, 0x7632, R18 ;  /* 0x000076320c127816 */ /* 0x000fc40000000012 */
[----:B------:R-:W-:Y:S02]  /*356c0*/  PRMT R3, R6, 0x7632, R3 ;  /* 0x0000763206037816 */ /* 0x000fe40000000003 */
[----:B------:R-:W-:Y:S01]  /*356d0*/  PRMT R2, R7, 0x7632, R2 ;  /* 0x0000763207027816 */ /* 0x000fe20000000002 */
[----:B--2---:R0:W-:Y:S04]  /*356e0*/  STG.E.U16 desc[UR8][R14.64], R7 ;  /* 0x000000070e007986 */ /* 0x0041e8000c101508 */
[----:B0-----:R-:W4:Y:S04]  /*356f0*/  LDL.LU.64 R14, [R1+0xb80] ;  /* 0x000b8000010e7983 */ /* 0x001f280000300a00 */
[----:B------:R-:W2:Y:S04]  /*35700*/  LDL.LU R12, [R1+0xb78] ;  /* 0x000b7800010c7983 */ /* 0x000ea80000300800 */
[----:B------:R-:W2:Y:S04]  /*35710*/  LDL.LU R6, [R1+0xb74] ;  /* 0x000b740001067983 */ /* 0x000ea80000300800 */
[----:B------:R-:W2:Y:S04]  /*35720*/  LDL.LU R7, [R1+0xb70] ;  /* 0x000b700001077983 */ /* 0x000ea80000300800 */
[----:B--2---:R0:W-:Y:S04]  /*35730*/  STG.E.U16 desc[UR8][R6.64], R19 ;  /* 0x0000001306007986 */ /* 0x0041e8000c101508 */
[----:B0-----:R-:W2:Y:S04]  /*35740*/  LDL.LU.64 R6, [R1+0xb68] ;  /* 0x000b680001067983 */ /* 0x001ea80000300a00 */
[----:B--2---:R0:W-:Y:S04]  /*35750*/  STG.E.U16 desc[UR8][R6.64], R18 ;  /* 0x0000001206007986 */ /* 0x0041e8000c101508 */
[----:B0-----:R-:W2:Y:S01]  /*35760*/  LDL.LU.64 R6, [R1+0xb60] ;  /* 0x000b600001067983 */ /* 0x001ea20000300a00 */
[----:B------:R-:W-:-:S03]  /*35770*/  PRMT R0, R19, 0x7632, R0 ;  /* 0x0000763213007816 */ /* 0x000fc60000000000 */
[----:B--2---:R0:W-:Y:S04]  /*35780*/  STG.E.U16 desc[UR8][R6.64], R3 ;  /* 0x0000000306007986 */ /* 0x0041e8000c101508 */
[----:B0-----:R-:W2:Y:S01]  /*35790*/  LDL.LU.64 R6, [R1+0xb58] ;  /* 0x000b580001067983 */ /* 0x001ea20000300a00 */
[----:B------:R-:W-:Y:S02]  /*357a0*/  PRMT R3, R13, 0x7632, R3 ;  /* 0x000076320d037816 */ /* 0x000fe40000000003 */
[----:B------:R-:W-:Y:S01]  /*357b0*/  PRMT R18, R12, 0x7632, R18 ;  /* 0x000076320c127816 */ /* 0x000fe20000000012 */
[----:B------:R3:W-:Y:S04]  /*357c0*/  STG.E.U16 desc[UR8][R28.64], R2 ;  /* 0x000000021c007986 */ /* 0x0007e8000c101508 */
[----:B------:R-:W-:Y:S04]  /*357d0*/  STG.E.U16 desc[UR8][R8.64], R0 ;  /* 0x0000000008007986 */ /* 0x000fe8000c101508 */
[----:B------:R-:W-:Y:S01]  /*357e0*/  STG.E.U16 desc[UR8][R10.64], R12 ;  /* 0x0000000c0a007986 */ /* 0x000fe2000c101508 */
[----:B---3--:R-:W-:-:S03]  /*357f0*/  PRMT R2, R21, 0x7632, R2 ;  /* 0x0000763215027816 */ /* 0x008fc60000000002 */
[----:B------:R-:W-:Y:S04]  /*35800*/  STG.E.U16 desc[UR8][R4.64], R13 ;  /* 0x0000000d04007986 */ /* 0x000fe8000c101508 */
[----:B------:R-:W-:Y:S04]  /*35810*/  STL [R1+0xb4c], R3 ;  /* 0x000b4c0301007387 */ /* 0x000fe80000100800 */
[----:B------:R-:W-:Y:S04]  /*35820*/  STL [R1+0xb48], R2 ;  /* 0x000b480201007387 */ /* 0x000fe80000100800 */
[----:B--2---:R-:W-:Y:S04]  /*35830*/  STG.E.U16 desc[UR8][R6.64], R21 ;  /* 0x0000001506007986 */ /* 0x004fe8000c101508 */
[----:B----4-:R-:W-:Y:S04]  /*35840*/  STG.E.U16 desc[UR8][R14.64], R20 ;  /* 0x000000140e007986 */ /* 0x010fe8000c101508 */
[----:B-----5:R0:W-:Y:S04]  /*35850*/  STG.E.U16 desc[UR8][R22.64], R18 ;  /* 0x0000001216007986 */ /* 0x0201e8000c101508 */
[----:B0-----:R-:W2:Y:S01]  /*35860*/  LDL.LU.64 R22, [R1+0x90] ;  /* 0x0000900001167983 */ /* 0x001ea20000300a00 */
[----:B------:R-:W-:-:S03]  /*35870*/  PRMT R0, R20, 0x7632, R0 ;  /* 0x0000763214007816 */ /* 0x000fc60000000000 */
[----:B------:R-:W-:Y:S04]  /*35880*/  STG.E.U16 desc[UR8][R24.64], R3 ;  /* 0x0000000318007986 */ /* 0x000fe8000c101508 */
[----:B------:R-:W-:Y:S04]  /*35890*/  STG.E.U16 desc[UR8][R26.64], R2 ;  /* 0x000000021a007986 */ /* 0x000fe8000c101508 */
[----:B------:R-:W-:Y:S04]  /*358a0*/  STG.E.U16 desc[UR8][R16.64], R0 ;  /* 0x0000000010007986 */ /* 0x000fe8000c101508 */
[----:B--2---:R0:W-:Y:S04]  /*358b0*/  STL.64 [R1+0xb50], R22 ;  /* 0x000b501601007387 */ /* 0x0041e80000100a00 */
[----:B0-----:R-:W2:Y:S04]  /*358c0*/  LDL.LU.64 R22, [R1+0x98] ;  /* 0x0000980001167983 */ /* 0x001ea80000300a00 */
[----:B------:R-:W3:Y:S04]  /*358d0*/  LDL.LU.64 R24, [R1+0x88] ;  /* 0x0000880001187983 */ /* 0x000ee80000300a00 */
[----:B------:R-:W2:Y:S04]  /*358e0*/  LDL.LU R3, [R1+0x150] ;  /* 0x0001500001037983 */ /* 0x000ea80000300800 */
[----:B------:R-:W4:Y:S04]  /*358f0*/  LDL.LU R2, [R1+0x154] ;  /* 0x0001540001027983 */ /* 0x000f280000300800 */
[----:B------:R-:W3:Y:S04]  /*35900*/  LDL.LU R19, [R1+0x158] ;  /* 0x0001580001137983 */ /* 0x000ee80000300800 */
[----:B------:R-:W5:Y:S04]  /*35910*/  LDL.LU R27, [R1+0x15c] ;  /* 0x00015c00011b7983 */ /* 0x000f680000300800 */
[----:B------:R-:W2:Y:S04]  /*35920*/  LDL.LU.64 R16, [R1+0x58] ;  /* 0x0000580001107983 */ /* 0x000ea80000300a00 */
[----:B--2---:R0:W-:Y:S04]  /*35930*/  STL.64 [R1+0xb20], R16 ;  /* 0x000b201001007387 */ /* 0x0041e80000100a00 */
[----:B0-----:R-:W2:Y:S04]  /*35940*/  LDL.LU.64 R16, [R1+0x68] ;  /* 0x0000680001107983 */ /* 0x001ea80000300a00 */
[----:B--2---:R0:W-:Y:S04]  /*35950*/  STL.64 [R1+0xb28], R16 ;  /* 0x000b281001007387 */ /* 0x0041e80000100a00 */
[----:B0-----:R-:W2:Y:S04]  /*35960*/  LDL.LU.64 R16, [R1+0x70] ;  /* 0x0000700001107983 */ /* 0x001ea80000300a00 */
[----:B--2---:R0:W-:Y:S04]  /*35970*/  STL.64 [R1+0xb30], R16 ;  /* 0x000b301001007387 */ /* 0x0041e80000100a00 */
[----:B0-----:R-:W2:Y:S04]  /*35980*/  LDL.LU.64 R16, [R1+0x78] ;  /* 0x0000780001107983 */ /* 0x001ea80000300a00 */
[----:B--2---:R0:W-:Y:S04]  /*35990*/  STL.64 [R1+0xb40], R16 ;  /* 0x000b401001007387 */ /* 0x0041e80000100a00 */
[----:B0-----:R-:W5:Y:S04]  /*359a0*/  LDL.LU.64 R16, [R1+0x80] ;  /* 0x0000800001107983 */ /* 0x001f680000300a00 */
[----:B------:R-:W2:Y:S04]  /*359b0*/  LDL.LU R14, [R1+0x17c] ;  /* 0x00017c00010e7983 */ /* 0x000ea80000300800 */
[----:B--2---:R0:W-:Y:S04]  /*359c0*/  STL [R1+0xaf8], R14 ;  /* 0x000af80e01007387 */ /* 0x0041e80000100800 */
[----:B0-----:R-:W2:Y:S04]  /*359d0*/  LDL.LU R14, [R1+0x178] ;  /* 0x00017800010e7983 */ /* 0x001ea80000300800 */
[----:B------:R-:W2:Y:S04]  /*359e0*/  LDL.LU.64 R28, [R1+0x38] ;  /* 0x00003800011c7983 */ /* 0x000ea80000300a00 */
        /* <DEDUP_REMOVED lines=8> */
[----:B------:R-:W2:Y:S04]  /*35a70*/  LDL.LU.64 R8, [R1+0x30] ;  /* 0x0000300001087983 */ /* 0x000ea80000300a00 */
[----:B--2---:R0:W-:Y:S04]  /*35a80*/  STL.64 [R1+0xb08], R8 ;  /* 0x000b080801007387 */ /* 0x0041e80000100a00 */
[----:B0-----:R-:W2:Y:S04]  /*35a90*/  LDL.LU.64 R8, [R1+0x50] ;  /* 0x0000500001087983 */ /* 0x001ea80000300a00 */
[----:B------:R-:W-:Y:S04]  /*35aa0*/  STG.E.U16 desc[UR8][R22.64], R3 ;  /* 0x0000000316007986 */ /* 0x000fe8000c101508 */
[----:B--2---:R0:W-:Y:S04]  /*35ab0*/  STL.64 [R1+0xb10], R8 ;  /* 0x000b100801007387 */ /* 0x0041e80000100a00 */
[----:B0-----:R-:W2:Y:S04]  /*35ac0*/  LDL.LU.64 R8, [R1+0x60] ;  /* 0x0000600001087983 */ /* 0x001ea80000300a00 */
[----:B------:R-:W2:Y:S04]  /*35ad0*/  LDL.LU.64 R10, [R1+0x28] ;  /* 0x00002800010a7983 */ /* 0x000ea80000300a00 */
[----:B------:R-:W2:Y:S04]  /*35ae0*/  LDL.LU.64 R4, [R1+0x20] ;  /* 0x0000200001047983 */ /* 0x000ea80000300a00 */
[----:B------:R-:W2:Y:S04]  /*35af0*/  LDL.LU.64 R6, [R1+0x18] ;  /* 0x0000180001067983 */ /* 0x000ea80000300a00 */
[----:B------:R-:W2:Y:S04]  /*35b00*/  LDL.LU.64 R12, [R1+0x10] ;  /* 0x00001000010c7983 */ /* 0x000ea80000300a00 */
[----:B------:R-:W2:Y:S04]  /*35b10*/  LDL.LU R15, [R1+0x160] ;  /* 0x00016000010f7983 */ /* 0x000ea80000300800 */
[----:B------:R-:W2:Y:S04]  /*35b20*/  LDL.LU R20, [R1+0x164] ;  /* 0x0001640001147983 */ /* 0x000ea80000300800 */
[----:B------:R-:W2:Y:S04]  /*35b30*/  LDL.LU R21, [R1+0x168] ;  /* 0x0001680001157983 */ /* 0x000ea80000300800 */
[----:B------:R-:W4:Y:S01]  /*35b40*/  LDL.LU.64 R22, [R1+0xb50] ;  /* 0x000b500001167983 */ /* 0x000f220000300a00 */
[----:B------:R-:W-:-:S03]  /*35b50*/  PRMT R18, R3, 0x7632, R18 ;  /* 0x0000763203127816 */ /* 0x000fc60000000012 */
[----:B------:R-:W2:Y:S04]  /*35b60*/  LDL.LU R26, [R1+0x16c] ;  /* 0x00016c00011a7983 */ /* 0x000ea80000300800 */
[----:B----4-:R0:W-:Y:S04]  /*35b70*/  STG.E.U16 desc[UR8][R22.64], R2 ;  /* 0x0000000216007986 */ /* 0x0101e8000c101508 */
[----:B---3--:R1:W-:Y:S04]  /*35b80*/  STG.E.U16 desc[UR8][R24.64], R19 ;  /* 0x0000001318007986 */ /* 0x0083e8000c101508 */
[----:B0-----:R-:W3:Y:S04]  /*35b90*/  LDL.LU.64 R22, [R1+0x8] ;  /* 0x0000080001167983 */ /* 0x001ee80000300a00 */
[----:B-1----:R-:W4:Y:S04]  /*35ba0*/  LDL.LU.64 R24, [R1] ;  /* 0x0000000001187983 */ /* 0x002f280000300a00 */
[----:B------:R-:W2:Y:S04]  /*35bb0*/  LDL.LU R3, [R1+0xb4c] ;  /* 0x000b4c0001037983 */ /* 0x000ea80000300800 */
[----:B-----5:R0:W-:Y:S01]  /*35bc0*/  STG.E.U16 desc[UR8][R16.64], R27 ;  /* 0x0000001b10007986 */ /* 0x0201e2000c101508 */
[----:B--2---:R-:W-:-:S03]  /*35bd0*/  PRMT R3, R2, 0x7632, R3 ;  /* 0x0000763202037816 */ /* 0x004fc60000000003 */
[----:B------:R-:W2:Y:S04]  /*35be0*/  LDL.LU R2, [R1+0xb48] ;  /* 0x000b480001027983 */ /* 0x000ea80000300800 */
[----:B0-----:R-:W5:Y:S01]  /*35bf0*/  LDL.LU.64 R16, [R1+0xb40] ;  /* 0x000b400001107983 */ /* 0x001f620000300a00 */
[----:B------:R-:W-:-:S03]  /*35c00*/  PRMT R0, R27, 0x7632, R0 ;  /* 0x000076321b007816 */ /* 0x000fc60000000000 */
[----:B------:R-:W2:Y:S04]  /*35c10*/  LDL.LU R27, [R1+0xb38] ;  /* 0x000b3800011b7983 */ /* 0x000ea80000300800 */
[----:B-----5:R0:W-:Y:S04]  /*35c20*/  STG.E.U16 desc[UR8][R16.64], R18 ;  /* 0x0000001210007986 */ /* 0x0201e8000c101508 */
[----:B0-----:R-:W5:Y:S01]  /*35c30*/  LDL.LU.64 R16, [R1+0xb30] ;  /* 0x000b300001107983 */ /* 0x001f620000300a00 */
[----:B--2---:R-:W-:-:S03]  /*35c40*/  PRMT R2, R19, 0x7632, R2 ;  /* 0x0000763213027816 */ /* 0x004fc60000000002 */
[----:B-----5:R0:W-:Y:S04]  /*35c50*/  STG.E.U16 desc[UR8][R16.64], R3 ;  /* 0x0000000310007986 */ /* 0x0201e8000c101508 */
[----:B0-----:R-:W2:Y:S04]  /*35c60*/  LDL.LU.64 R16, [R1+0xb28] ;  /* 0x000b280001107983 */ /* 0x001ea80000300a00 */
[----:B--2---:R0:W-:Y:S04]  /*35c70*/  STG.E.U16 desc[UR8][R16.64], R2 ;  /* 0x0000000210007986 */ /* 0x0041e8000c101508 */
[----:B0-----:R-:W2:Y:S04]  /*35c80*/  LDL.LU.64 R16, [R1+0xb20] ;  /* 0x000b200001107983 */ /* 0x001ea80000300a00 */
[----:B--2---:R0:W-:Y:S04]  /*35c90*/  STG.E.U16 desc[UR8][R16.64], R0 ;  /* 0x0000000010007986 */ /* 0x0041e8000c101508 */
[----:B0-----:R-:W2:Y:S04]  /*35ca0*/  LDL.LU.64 R16, [R1+0xb18] ;  /* 0x000b180001107983 */ /* 0x001ea80000300a00 */
[----:B--2---:R-:W-:Y:S04]  /*35cb0*/  STG.E.U16 desc[UR8][R16.64], R28 ;  /* 0x0000001c10007986 */ /* 0x004fe8000c101508 */
[----:B------:R0:W-:Y:S04]  /*35cc0*/  STG.E.U16 desc[UR8][R8.64], R29 ;  /* 0x0000001d08007986 */ /* 0x0001e8000c101508 */
[----:B0-----:R-:W2:Y:S01]  /*35cd0*/  LDL.LU.64 R8, [R1+0xb10] ;  /* 0x000b100001087983 */ /* 0x001ea20000300a00 */
[----:B------:R-:W-:-:S02]  /*35ce0*/  PRMT R27, R28, 0x7632, R27 ;  /* 0x000076321c1b7816 */ /* 0x000fc4000000001b */
[----:B------:R-:W-:Y:S02]  /*35cf0*/  PRMT R3, R29, 0x7632, R3 ;  /* 0x000076321d037816 */ /* 0x000fe40000000003 */
[----:B------:R-:W-:Y:S01]  /*35d00*/  PRMT R2, R14, 0x7632, R2 ;  /* 0x000076320e027816 */ /* 0x000fe20000000002 */
[----:B--2---:R0:W-:Y:S04]  /*35d10*/  STG.E.U16 desc[UR8][R8.64], R14 ;  /* 0x0000000e08007986 */ /* 0x0041e8000c101508 */
[----:B0-----:R-:W2:Y:S04]  /*35d20*/  LDL.LU.64 R8, [R1+0xb08] ;  /* 0x000b080001087983 */ /* 0x001ea80000300a00 */
[----:B------:R-:W5:Y:S04]  /*35d30*/  LDL.LU R28, [R1+0xb00] ;  /* 0x000b0000011c7983 */ /* 0x000f680000300800 */
[----:B------:R-:W5:Y:S04]  /*35d40*/  LDL.LU R29, [R1+0xafc] ;  /* 0x000afc00011d7983 */ /* 0x000f680000300800 */
[----:B------:R-:W5:Y:S04]  /*35d50*/  LDL.LU R14, [R1+0xaf8] ;  /* 0x000af800010e7983 */ /* 0x000f680000300800 */
[----:B-----5:R0:W-:Y:S04]  /*35d60*/  STG.E.U16 desc[UR8][R28.64], R14 ;  /* 0x0000000e1c007986 */ /* 0x0201e8000c101508 */
[----:B0-----:R-:W5:Y:S01]  /*35d70*/  LDL.LU.64 R28, [R1+0xaf0] ;  /* 0x000af000011c7983 */ /* 0x001f620000300a00 */
[----:B------:R-:W-:-:S03]  /*35d80*/  PRMT R0, R14, 0x7632, R0 ;  /* 0x000076320e007816 */ /* 0x000fc60000000000 */
[----:B------:R-:W2:Y:S04]  /*35d90*/  LDL.LU R14, [R1+0xae8] ;  /* 0x000ae800010e7983 */ /* 0x000ea80000300800 */
[----:B-----5:R0:W-:Y:S04]  /*35da0*/  STG.E.U16 desc[UR8][R28.64], R27 ;  /* 0x0000001b1c007986 */ /* 0x0201e8000c101508 */
[----:B0-----:R-:W5:Y:S04]  /*35db0*/  LDL.LU.64 R28, [R1+0xae0] ;  /* 0x000ae000011c7983 */ /* 0x001f680000300a00 */
[----:B------:R-:W2:Y:S04]  /*35dc0*/  LDL.LU R27, [R1+0xad8] ;  /* 0x000ad800011b7983 */ /* 0x000ea80000300800 */
[----:B-----5:R0:W-:Y:S04]  /*35dd0*/  STG.E.U16 desc[UR8][R28.64], R3 ;  /* 0x000000031c007986 */ /* 0x0201e8000c101508 */
[----:B--2---:R1:W-:Y:S04]  /*35de0*/  STG.E.U16 desc[UR8][R8.64], R2 ;  /* 0x0000000208007986 */ /* 0x0043e8000c101508 */
[----:B------:R2:W-:Y:S04]  /*35df0*/  STG.E.U16 desc[UR8][R10.64], R0 ;  /* 0x000000000a007986 */ /* 0x0005e8000c101508 */
[----:B0-----:R-:W5:Y:S04]  /*35e00*/  LDL.LU.64 R28, [R1+0xad0] ;  /* 0x000ad000011c7983 */ /* 0x001f680000300a00 */
[----:B-1----:R-:W5:Y:S01]  /*35e10*/  LDL.LU.64 R8, [R1+0xac8] ;  /* 0x000ac80001087983 */ /* 0x002f620000300a00 */
[----:B------:R-:W-:-:S03]  /*35e20*/  PRMT R27, R15, 0x7632, R27 ;  /* 0x000076320f1b7816 */ /* 0x000fc6000000001b */
[----:B--2---:R-:W2:Y:S04]  /*35e30*/  LDL.LU.64 R10, [R1+0xac0] ;  /* 0x000ac000010a7983 */ /* 0x004ea80000300a00 */
[----:B------:R0:W-:Y:S01]  /*35e40*/  STG.E.U16 desc[UR8][R4.64], R15 ;  /* 0x0000000f04007986 */ /* 0x0001e2000c101508 */
[----:B------:R-:W-:-:S03]  /*35e50*/  PRMT R3, R20, 0x7632, R3 ;  /* 0x0000763214037816 */ /* 0x000fc60000000003 */
[----:B------:R1:W-:Y:S01]  /*35e60*/  STG.E.U16 desc[UR8][R6.64], R20 ;  /* 0x0000001406007986 */ /* 0x0003e2000c101508 */
[----:B------:R-:W-:-:S03]  /*35e70*/  PRMT R2, R21, 0x7632, R2 ;  /* 0x0000763215027816 */ /* 0x000fc60000000002 */
[----:B------:R3:W-:Y:S04]  /*35e80*/  STG.E.U16 desc[UR8][R12.64], R21 ;  /* 0x000000150c007986 */ /* 0x0007e8000c101508 */
[----:B0-----:R-:W2:Y:S04]  /*35e90*/  LDL.LU.64 R4, [R1+0xab8] ;  /* 0x000ab80001047983 */ /* 0x001ea80000300a00 */
[----:B-1----:R-:W2:Y:S04]  /*35ea0*/  LDL.LU.64 R6, [R1+0xab0] ;  /* 0x000ab00001067983 */ /* 0x002ea80000300a00 */
[----:B---3--:R-:W3:Y:S01]  /*35eb0*/  LDL.LU.64 R12, [R1+0xaa8] ;  /* 0x000aa800010c7983 */ /* 0x008ee20000300a00 */
[----:B------:R-:W-:-:S03]  /*35ec0*/  PRMT R0, R26, 0x7632, R0 ;  /* 0x000076321a007816 */ /* 0x000fc60000000000 */
[----:B------:R-:W2:Y:S04]  /*35ed0*/  LDL.LU R15, [R1+0xaa0] ;  /* 0x000aa000010f7983 */ /* 0x000ea80000300800 */
[----:B------:R-:W2:Y:S04]  /*35ee0*/  LDL.LU R20, [R1+0xa9c] ;  /* 0x000a9c0001147983 */ /* 0x000ea80000300800 */
[----:B------:R-:W2:Y:S04]  /*35ef0*/  LDL.LU R21, [R1+0xa98] ;  /* 0x000a980001157983 */ /* 0x000ea80000300800 */
[----:B------:R0:W-:Y:S04]  /*35f00*/  STG.E.U16 desc[UR8][R22.64], R26 ;  /* 0x0000001a16007986 */ /* 0x0001e8000c101508 */
[----:B----4-:R1:W-:Y:S04]  /*35f10*/  STG.E.U16 desc[UR8][R24.64], R27 ;  /* 0x0000001b18007986 */ /* 0x0103e8000c101508 */
[----:B0-----:R-:W4:Y:S04]  /*35f20*/  LDL.LU.64 R22, [R1+0xa90] ;  /* 0x000a900001167983 */ /* 0x001f280000300a00 */
[----:B------:R-:W2:Y:S04]  /*35f30*/  LDL.LU R26, [R1+0xa88] ;  /* 0x000a8800011a7983 */ /* 0x000ea80000300800 */
[----:B-1----:R-:W2:Y:S04]  /*35f40*/  LDL.LU.64 R24, [R1+0xa80] ;  /* 0x000a800001187983 */ /* 0x002ea80000300a00 */
[----:B------:R-:W2:Y:S01]  /*35f50*/  LDL.LU R27, [R1+0xa7c] ;  /* 0x000a7c00011b7983 */ /* 0x000ea20000300800 */
[----:B------:R-:W0:Y:S02]  /*35f60*/  S2R R19, SR_TID.X ;  /* 0x0000000000137919 */ /* 0x000e240000002100 */
[----:B0-----:R-:W-:-:S04]  /*35f70*/  LOP3.LUT R19, R19, 0x1ff, RZ, 0xc0, !PT ;  /* 0x000001ff13137812 */ /* 0x001fc800078ec0ff */
[----:B------:R-:W-:-:S06]  /*35f80*/  LEA R19, R19, UR7, 0x4 ;  /* 0x0000000713137c11 */ /* 0x000fcc000f8e20ff */
[----:B------:R-:W0:Y:S04]  /*35f90*/  LDS.128 R16, [R19] ;  /* 0x0000000013107984 */ /* 0x000e280000000c00 */
[----:B--2---:R1:W-:Y:S04]  /*35fa0*/  STG.E.U16 desc[UR8][R26.64], R3 ;  /* 0x000000031a007986 */ /* 0x0043e8000c101508 */
[----:B-1----:R-:W2:Y:S04]  /*35fb0*/  LDL.LU R26, [R1+0x208] ;  /* 0x00020800011a7983 */ /* 0x002ea80000300800 */
[----:B------:R-:W2:Y:S04]  /*35fc0*/  LDL.LU R27, [R1+0x210] ;  /* 0x00021000011b7983 */ /* 0x000ea80000300800 */
[----:B------:R1:W-:Y:S04]  /*35fd0*/  STG.E.U16 desc[UR8][R24.64], R2 ;  /* 0x0000000218007986 */ /* 0x0003e8000c101508 */
[----:B-1----:R-:W2:Y:S01]  /*35fe0*/  LDL.LU R24, [R1+0x20c] ;  /* 0x00020c0001187983 */ /* 0x002ea20000300800 */
[----:B------:R-:W1:Y:S03]  /*35ff0*/  LDC.64 R2, c[0x0][0x3a0] ;  /* 0x0000e800ff027b82 */ /* 0x000e660000000a00 */
[----:B------:R-:W2:Y:S04]  /*36000*/  LDL.LU R25, [R1+0x214] ;  /* 0x0002140001197983 */ /* 0x000ea80000300800 */
[----:B----4-:R4:W-:Y:S04]  /*36010*/  STG.E.U16 desc[UR8][R22.64], R0 ;  /* 0x0000000016007986 */ /* 0x0109e8000c101508 */
[----:B0-----:R0:W-:Y:S04]  /*36020*/  STG.E.U16 desc[UR8][R20.64], R16 ;  /* 0x0000001014007986 */ /* 0x0011e8000c101508 */
[----:B------:R5:W-:Y:S04]  /*36030*/  STG.E.U16 desc[UR8][R14.64], R17 ;  /* 0x000000110e007986 */ /* 0x000be8000c101508 */
[----:B---3--:R3:W-:Y:S01]  /*36040*/  STG.E.U16 desc[UR8][R12.64], R18 ;  /* 0x000000120c007986 */ /* 0x0087e2000c101508 */
[----:B----4-:R-:W-:-:S02]  /*36050*/  PRMT R23, R18, 0x7632, R23 ;  /* 0x0000763212177816 */ /* 0x010fc40000000017 */
[----:B0-----:R-:W-:Y:S02]  /*36060*/  PRMT R21, R17, 0x7632, R21 ;  /* 0x0000763211157816 */ /* 0x001fe40000000015 */
[----:B-----5:R-:W-:Y:S01]  /*36070*/  PRMT R15, R16, 0x7632, R15 ;  /* 0x00007632100f7816 */ /* 0x020fe2000000000f */
[----:B------:R-:W-:Y:S01]  /*36080*/  STG.E.U16 desc[UR8][R6.64], R19 ;  /* 0x0000001306007986 */ /* 0x000fe2000c101508 */
[----:B---3--:R-:W-:-:S03]  /*36090*/  PRMT R13, R19, 0x7632, R13 ;  /* 0x00007632130d7816 */ /* 0x008fc6000000000d */
[----:B------:R0:W-:Y:S04]  /*360a0*/  STG.E.U16 desc[UR8][R4.64], R15 ;  /* 0x0000000f04007986 */ /* 0x0001e8000c101508 */
[----:B------:R3:W-:Y:S04]  /*360b0*/  STG.E.U16 desc[UR8][R10.64], R21 ;  /* 0x000000150a007986 */ /* 0x0007e8000c101508 */
[----:B------:R3:W-:Y:S04]  /*360c0*/  STG.E.U16 desc[UR8][R8.64], R23 ;  /* 0x0000001708007986 */ /* 0x0007e8000c101508 */
[----:B------:R3:W-:Y:S01]  /*360d0*/  STG.E.U16 desc[UR8][R28.64], R13 ;  /* 0x0000000d1c007986 */ /* 0x0007e2000c101508 */
[----:B------:R-:W-:-:S04]  /*360e0*/  UIMAD UR4, UR6, UR4, URZ ;  /* 0x00000004060472a4 */ /* 0x000fc8000f8e02ff */
[----:B------:R-:W-:Y:S02]  /*360f0*/  USHF.L.U32 UR6, UR4, 0x2, URZ ;  /* 0x0000000204067899 */ /* 0x000fe400080006ff */
[----:B------:R-:W-:Y:S01]  /*36100*/  UIMAD.WIDE UR4, UR4, 0x4, URZ ;  /* 0x00000004040478a5 */ /* 0x000fe2000f8e02ff */
[----:B------:R-:W-:Y:S01]  /*36110*/  BAR.SYNC.DEFER_BLOCKING 0x0 ;  /* 0x0000000000007b1d */ /* 0x000fe20000010000 */
[----:B--2---:R-:W-:-:S05]  /*36120*/  FSEL R14, R26, -INF , P3 ;  /* 0xff8000001a0e7808 */ /* 0x004fca0001800000 */
[----:B------:R-:W2:Y:S01]  /*36130*/  S2R R26, SR_TID.X ;  /* 0x00000000001a7919 */ /* 0x000ea20000002100 */
[----:B------:R-:W-:Y:S02]  /*36140*/  FFMA R17, R14, 0.69314718246459960938, R27 ;  /* 0x3f3172180e117823 */ /* 0x000fe4000000001b */
[----:B------:R-:W4:Y:S01]  /*36150*/  S2R R27, SR_CTAID.X ;  /* 0x00000000001b7919 */ /* 0x000f220000002500 */
[----:B------:R-:W-:-:S05]  /*36160*/  FSEL R0, R24, -INF , P0 ;  /* 0xff80000018007808 */ /* 0x000fca0000000000 */
[----:B------:R-:W-:Y:S01]  /*36170*/  FFMA R16, R0, 0.69314718246459960938, R25 ;  /* 0x3f31721800107823 */ /* 0x000fe20000000019 */
[----:B--2---:R-:W-:-:S05]  /*36180*/  IMAD.SHL.U32 R0, R26, 0x2, RZ ;  /* 0x000000021a007824 */ /* 0x004fca00078e00ff */
[----:B0-----:R-:W-:-:S05]  /*36190*/  LOP3.LUT R4, R0, 0x3f8, RZ, 0xc0, !PT ;  /* 0x000003f800047812 */ /* 0x001fca00078ec0ff */
[----:B------:R3:W-:Y:S01]  /*361a0*/  STS.64 [R4+UR7], R16 ;  /* 0x0000001004007988 */ /* 0x0007e20008000a07 */
[C---:B------:R-:W-:Y:S01]  /*361b0*/  LOP3.LUT R25, R26.reuse, 0xff, RZ, 0xc0, !PT ;  /* 0x000000ff1a197812 */ /* 0x040fe200078ec0ff */
[----:B------:R-:W-:Y:S03]  /*361c0*/  BAR.SYNC.DEFER_BLOCKING 0x0 ;  /* 0x0000000000007b1d */ /* 0x000fe60000010000 */
[----:B----4-:R-:W-:Y:S02]  /*361d0*/  LEA R27, R27, R25, 0x8 ;  /* 0x000000191b1b7211 */ /* 0x010fe400078e40ff */
[----:B------:R-:W-:Y:S02]  /*361e0*/  LOP3.LUT P0, RZ, R26, 0x100, RZ, 0xc0, !PT ;  /* 0x000001001aff7812 */ /* 0x000fe4000780c0ff */
[C---:B------:R-:W-:Y:S01]  /*361f0*/  SHF.L.U32 R5, R27.reuse, 0x2, RZ ;  /* 0x000000021b057819 */ /* 0x040fe200000006ff */
[----:B------:R-:W-:-:S03]  /*36200*/  IMAD.HI R0, R27, 0x4, RZ ;  /* 0x000000041b007827 */ /* 0x000fc600078e02ff */
[----:B-1----:R-:W-:-:S04]  /*36210*/  IADD3 R2, P1, P2, R5, UR6, R2 ;  /* 0x0000000605027c10 */ /* 0x002fc8000fa3e002 */
[----:B------:R-:W-:-:S03]  /*36220*/  IADD3.X R3, PT, PT, R0, UR5, R3, P1, P2 ;  /* 0x0000000500037c10 */ /* 0x000fc60008fe4403 */
[----:B---3--:R-:W-:Y:S06]  /*36230*/  @P0 EXIT ;  /* 0x000000000000094d */ /* 0x008fec0003800000 */
[----:B------:R-:W2:Y:S04]  /*36240*/  LDL.LU R27, [R1+0x218] ;  /* 0x00021800011b7983 */ /* 0x000ea80000300800 */
[----:B--2---:R-:W0:Y:S04]  /*36250*/  LDS R5, [R27] ;  /* 0x000000001b057984 */ /* 0x004e280000000800 */
[----:B0-----:R-:W-:Y:S01]  /*36260*/  STG.E desc[UR8][R2.64], R5 ;  /* 0x0000000502007986 */ /* 0x001fe2000c101908 */
[----:B------:R-:W-:Y:S05]  /*36270*/  EXIT ;  /* 0x000000000000794d */ /* 0x000fea0003800000 */
.L_x_2:
[----:B------:R-:W-:-:S00]  /*36280*/  BRA `(.L_x_2) ;  /* 0xfffffffc00fc7947 */ /* 0x000fc0000383ffff */
[----:B------:R-:W-:-:S00]  /*36290*/  NOP ;  /* 0x0000000000007918 */ /* 0x000fc00000000000 */
        /* <DEDUP_REMOVED lines=14> */
.L_x_3:


//--------------------- .nv.global.init           --------------------------
	.section	.nv.global.init,"aw",@progbits
.nv.global.init:
	.type		_$_str,@object
	.size		_$_str,(.L_0 - _$_str)
_$_str:
        /*0000*/ 	.byte	0x5f, 0x5f, 0x43, 0x55, 0x44, 0x41, 0x5f, 0x46, 0x54, 0x5a, 0x00
.L_0:


//--------------------- .nv.shared.attn_fwd       --------------------------
	.section	.nv.shared.attn_fwd,"aw",@nobits
	.sectionflags	@""
	.align	16
	.zero		1024


//--------------------- .nv.shared.reserved.0     --------------------------
	.section	.nv.shared.reserved.0,"aw",@nobits
	.weak		__nv_reservedSMEM_offset_0_alias
	.size		__nv_reservedSMEM_offset_0_alias, 0, 64
	.other		__nv_reservedSMEM_offset_0_alias,@"STO_CUDA_RESERVED_SHARED STV_DEFAULT"
__nv_reservedSMEM_offset_0_alias:
	.zero		0
	.zero		64


//--------------------- .nv.constant0.attn_fwd    --------------------------
	.section	.nv.constant0.attn_fwd,"a",@progbits
	.sectionflags	@""
	.align	4
.nv.constant0.attn_fwd:
	.zero		1032


//--------------------- SYMBOLS --------------------------

	.type		.nv.reservedSmem.offset0,@object
	.size		.nv.reservedSmem.offset0,0x4
	.type		.nv.reservedSmem.cap,@object
	.size		.nv.reservedSmem.cap,0x4
